//
// Generated by NVIDIA NVVM Compiler
//
// Compiler Build ID: CL-36424714
// Cuda compilation tools, release 13.0, V13.0.88
// Based on NVVM 20.0.0
//

.version 9.0
.target sm_100
.address_size 64

	// .globl	_Z13filter_kernelPKiPii
// _ZZ13filter_kernelPKiPiiE4tile has been demoted
// _ZZ14compact_kernelPKiPiS1_iE4tile has been demoted
// _ZZ14compact_kernelPKiPiS1_iE10tile_count has been demoted
// _ZZN3cub18CUB_300001_SM_10006detail10radix_sort31DeviceRadixSortSingleTileKernelINS1_5radix10policy_hubIiNS0_8NullTypeEyE10Policy1000ELNS0_9SortOrderE0EiS6_yNS1_21identity_decomposer_tEEEvPKT1_PSB_PKT2_PSF_T3_iiT4_E12temp_storage has been demoted
// _ZZN3cub18CUB_300001_SM_10006detail10radix_sort30DeviceRadixSortHistogramKernelINS1_5radix10policy_hubIiNS0_8NullTypeEyE10Policy1000ELNS0_9SortOrderE0EiyNS1_21identity_decomposer_tEEEvPT2_PKT1_SB_iiT3_E12temp_storage has been demoted
// _ZZN3cub18CUB_300001_SM_10006detail10radix_sort33DeviceRadixSortExclusiveSumKernelINS1_5radix10policy_hubIiNS0_8NullTypeEyE10Policy1000EyEEvPT0_E12temp_storage has been demoted
// _ZZN3cub18CUB_300001_SM_10006detail10radix_sort29DeviceRadixSortOnesweepKernelINS1_5radix10policy_hubIiNS0_8NullTypeEyE10Policy1000ELNS0_9SortOrderE0EiS6_yiiNS1_21identity_decomposer_tEEEvPT5_SC_PT3_PKSD_PT1_PKSH_PT2_PKSL_T4_iiT6_E1s has been demoted
.global .align 1 .b8 _ZN34_INTERNAL_f40d82ee_4_k_cu_0d0b11144cuda3std3__45__cpo5beginE[1];
.global .align 1 .b8 _ZN34_INTERNAL_f40d82ee_4_k_cu_0d0b11144cuda3std3__45__cpo3endE[1];
.global .align 1 .b8 _ZN34_INTERNAL_f40d82ee_4_k_cu_0d0b11144cuda3std3__45__cpo6cbeginE[1];
.global .align 1 .b8 _ZN34_INTERNAL_f40d82ee_4_k_cu_0d0b11144cuda3std3__45__cpo4cendE[1];
.global .align 1 .b8 _ZN34_INTERNAL_f40d82ee_4_k_cu_0d0b11144cuda3std3__45__cpo6rbeginE[1];
.global .align 1 .b8 _ZN34_INTERNAL_f40d82ee_4_k_cu_0d0b11144cuda3std3__45__cpo4rendE[1];
.global .align 1 .b8 _ZN34_INTERNAL_f40d82ee_4_k_cu_0d0b11144cuda3std3__45__cpo7crbeginE[1];
.global .align 1 .b8 _ZN34_INTERNAL_f40d82ee_4_k_cu_0d0b11144cuda3std3__45__cpo5crendE[1];
.global .align 1 .b8 _ZN34_INTERNAL_f40d82ee_4_k_cu_0d0b11144cuda3std3__436_GLOBAL__N__f40d82ee_4_k_cu_0d0b11146ignoreE[1];
.global .align 1 .b8 _ZN34_INTERNAL_f40d82ee_4_k_cu_0d0b11144cuda3std3__419piecewise_constructE[1];
.global .align 1 .b8 _ZN34_INTERNAL_f40d82ee_4_k_cu_0d0b11144cuda3std3__48in_placeE[1];
.global .align 1 .b8 _ZN34_INTERNAL_f40d82ee_4_k_cu_0d0b11144cuda3std3__420unreachable_sentinelE[1];
.global .align 1 .b8 _ZN34_INTERNAL_f40d82ee_4_k_cu_0d0b11144cuda3std3__47nulloptE[1];
.global .align 1 .b8 _ZN34_INTERNAL_f40d82ee_4_k_cu_0d0b11144cuda3std3__48unexpectE[1];
.global .align 1 .b8 _ZN34_INTERNAL_f40d82ee_4_k_cu_0d0b11144cuda3std6ranges3__45__cpo4swapE[1];
.global .align 1 .b8 _ZN34_INTERNAL_f40d82ee_4_k_cu_0d0b11144cuda3std6ranges3__45__cpo9iter_moveE[1];
.global .align 1 .b8 _ZN34_INTERNAL_f40d82ee_4_k_cu_0d0b11144cuda3std6ranges3__45__cpo5beginE[1];
.global .align 1 .b8 _ZN34_INTERNAL_f40d82ee_4_k_cu_0d0b11144cuda3std6ranges3__45__cpo3endE[1];
.global .align 1 .b8 _ZN34_INTERNAL_f40d82ee_4_k_cu_0d0b11144cuda3std6ranges3__45__cpo6cbeginE[1];
.global .align 1 .b8 _ZN34_INTERNAL_f40d82ee_4_k_cu_0d0b11144cuda3std6ranges3__45__cpo4cendE[1];
.global .align 1 .b8 _ZN34_INTERNAL_f40d82ee_4_k_cu_0d0b11144cuda3std6ranges3__45__cpo7advanceE[1];
.global .align 1 .b8 _ZN34_INTERNAL_f40d82ee_4_k_cu_0d0b11144cuda3std6ranges3__45__cpo9iter_swapE[1];
.global .align 1 .b8 _ZN34_INTERNAL_f40d82ee_4_k_cu_0d0b11144cuda3std6ranges3__45__cpo4nextE[1];
.global .align 1 .b8 _ZN34_INTERNAL_f40d82ee_4_k_cu_0d0b11144cuda3std6ranges3__45__cpo4prevE[1];
.global .align 1 .b8 _ZN34_INTERNAL_f40d82ee_4_k_cu_0d0b11144cuda3std6ranges3__45__cpo4dataE[1];
.global .align 1 .b8 _ZN34_INTERNAL_f40d82ee_4_k_cu_0d0b11144cuda3std6ranges3__45__cpo5cdataE[1];
.global .align 1 .b8 _ZN34_INTERNAL_f40d82ee_4_k_cu_0d0b11144cuda3std6ranges3__45__cpo4sizeE[1];
.global .align 1 .b8 _ZN34_INTERNAL_f40d82ee_4_k_cu_0d0b11144cuda3std6ranges3__45__cpo5ssizeE[1];
.global .align 1 .b8 _ZN34_INTERNAL_f40d82ee_4_k_cu_0d0b11144cuda3std6ranges3__45__cpo8distanceE[1];
.global .align 1 .b8 _ZN34_INTERNAL_f40d82ee_4_k_cu_0d0b11146thrust24THRUST_300001_SM_1000_NS8cuda_cub3parE[1];
.global .align 1 .b8 _ZN34_INTERNAL_f40d82ee_4_k_cu_0d0b11146thrust24THRUST_300001_SM_1000_NS8cuda_cub10par_nosyncE[1];
.global .align 1 .b8 _ZN34_INTERNAL_f40d82ee_4_k_cu_0d0b11146thrust24THRUST_300001_SM_1000_NS6system6detail10sequential3seqE[1];
.global .align 1 .b8 _ZN34_INTERNAL_f40d82ee_4_k_cu_0d0b11146thrust24THRUST_300001_SM_1000_NS6system3cpp3parE[1];
.global .align 1 .b8 _ZN34_INTERNAL_f40d82ee_4_k_cu_0d0b11146thrust24THRUST_300001_SM_1000_NS12placeholders2_1E[1];
.global .align 1 .b8 _ZN34_INTERNAL_f40d82ee_4_k_cu_0d0b11146thrust24THRUST_300001_SM_1000_NS12placeholders2_2E[1];
.global .align 1 .b8 _ZN34_INTERNAL_f40d82ee_4_k_cu_0d0b11146thrust24THRUST_300001_SM_1000_NS12placeholders2_3E[1];
.global .align 1 .b8 _ZN34_INTERNAL_f40d82ee_4_k_cu_0d0b11146thrust24THRUST_300001_SM_1000_NS12placeholders2_4E[1];
.global .align 1 .b8 _ZN34_INTERNAL_f40d82ee_4_k_cu_0d0b11146thrust24THRUST_300001_SM_1000_NS12placeholders2_5E[1];
.global .align 1 .b8 _ZN34_INTERNAL_f40d82ee_4_k_cu_0d0b11146thrust24THRUST_300001_SM_1000_NS12placeholders2_6E[1];
.global .align 1 .b8 _ZN34_INTERNAL_f40d82ee_4_k_cu_0d0b11146thrust24THRUST_300001_SM_1000_NS12placeholders2_7E[1];
.global .align 1 .b8 _ZN34_INTERNAL_f40d82ee_4_k_cu_0d0b11146thrust24THRUST_300001_SM_1000_NS12placeholders2_8E[1];
.global .align 1 .b8 _ZN34_INTERNAL_f40d82ee_4_k_cu_0d0b11146thrust24THRUST_300001_SM_1000_NS12placeholders2_9E[1];
.global .align 1 .b8 _ZN34_INTERNAL_f40d82ee_4_k_cu_0d0b11146thrust24THRUST_300001_SM_1000_NS12placeholders3_10E[1];
.global .align 1 .b8 _ZN34_INTERNAL_f40d82ee_4_k_cu_0d0b11146thrust24THRUST_300001_SM_1000_NS3seqE[1];
.global .align 1 .b8 _ZN34_INTERNAL_f40d82ee_4_k_cu_0d0b11146thrust24THRUST_300001_SM_1000_NS6deviceE[1];

.visible .entry _Z13filter_kernelPKiPii(
	.param .u64 .ptr .align 1 _Z13filter_kernelPKiPii_param_0,
	.param .u64 .ptr .align 1 _Z13filter_kernelPKiPii_param_1,
	.param .u32 _Z13filter_kernelPKiPii_param_2
)
{
	.reg .pred 	%p<6>;
	.reg .b32 	%r<14>;
	.reg .b64 	%rd<11>;
	// demoted variable
	.shared .align 4 .b8 _ZZ13filter_kernelPKiPiiE4tile[1024];
	ld.param.u64 	%rd2, [_Z13filter_kernelPKiPii_param_0];
	ld.param.u64 	%rd3, [_Z13filter_kernelPKiPii_param_1];
	ld.param.u32 	%r4, [_Z13filter_kernelPKiPii_param_2];
	cvta.to.global.u64 	%rd1, %rd3;
	mov.u32 	%r1, %tid.x;
	mov.u32 	%r5, %ctaid.x;
	mov.u32 	%r6, %ntid.x;
	mad.lo.s32 	%r2, %r5, %r6, %r1;
	setp.ge.s32 	%p1, %r2, %r4;
	@%p1 bra 	$L__BB0_4;
	cvta.to.global.u64 	%rd4, %rd2;
	mul.wide.s32 	%rd5, %r2, 4;
	add.s64 	%rd6, %rd4, %rd5;
	ld.global.u32 	%r7, [%rd6];
	shl.b32 	%r8, %r1, 2;
	mov.u32 	%r9, _ZZ13filter_kernelPKiPiiE4tile;
	add.s32 	%r10, %r9, %r8;
	st.shared.u32 	[%r10], %r7;
	bar.sync 	0;
	ld.shared.u32 	%r3, [%r10];
	and.b32  	%r11, %r3, 1;
	setp.eq.b32 	%p2, %r11, 1;
	not.pred 	%p3, %p2;
	add.s32 	%r12, %r3, -61;
	setp.lt.u32 	%p4, %r12, -11;
	or.pred  	%p5, %p3, %p4;
	@%p5 bra 	$L__BB0_3;
	add.s64 	%rd8, %rd1, %rd5;
	st.global.u32 	[%rd8], %r3;
	bra.uni 	$L__BB0_4;
$L__BB0_3:
	add.s64 	%rd10, %rd1, %rd5;
	mov.b32 	%r13, -1;
	st.global.u32 	[%rd10], %r13;
$L__BB0_4:
	ret;

}
	// .globl	_Z14compact_kernelPKiPiS1_i
.visible .entry _Z14compact_kernelPKiPiS1_i(
	.param .u64 .ptr .align 1 _Z14compact_kernelPKiPiS1_i_param_0,
	.param .u64 .ptr .align 1 _Z14compact_kernelPKiPiS1_i_param_1,
	.param .u64 .ptr .align 1 _Z14compact_kernelPKiPiS1_i_param_2,
	.param .u32 _Z14compact_kernelPKiPiS1_i_param_3
)
{
	.reg .pred 	%p<5>;
	.reg .b32 	%r<18>;
	.reg .b64 	%rd<11>;
	// demoted variable
	.shared .align 4 .b8 _ZZ14compact_kernelPKiPiS1_iE4tile[1024];
	// demoted variable
	.shared .align 4 .u32 _ZZ14compact_kernelPKiPiS1_iE10tile_count;
	ld.param.u64 	%rd1, [_Z14compact_kernelPKiPiS1_i_param_0];
	ld.param.u64 	%rd2, [_Z14compact_kernelPKiPiS1_i_param_1];
	ld.param.u64 	%rd3, [_Z14compact_kernelPKiPiS1_i_param_2];
	ld.param.u32 	%r4, [_Z14compact_kernelPKiPiS1_i_param_3];
	mov.u32 	%r1, %tid.x;
	mov.u32 	%r5, %ctaid.x;
	mov.u32 	%r6, %ntid.x;
	mad.lo.s32 	%r2, %r5, %r6, %r1;
	setp.ne.s32 	%p1, %r1, 0;
	@%p1 bra 	$L__BB1_2;
	mov.b32 	%r7, 0;
	st.shared.u32 	[_ZZ14compact_kernelPKiPiS1_iE10tile_count], %r7;
$L__BB1_2:
	bar.sync 	0;
	setp.ge.s32 	%p2, %r2, %r4;
	@%p2 bra 	$L__BB1_5;
	cvta.to.global.u64 	%rd4, %rd1;
	mul.wide.s32 	%rd5, %r2, 4;
	add.s64 	%rd6, %rd4, %rd5;
	ld.global.u32 	%r3, [%rd6];
	setp.eq.s32 	%p3, %r3, -1;
	@%p3 bra 	$L__BB1_5;
	atom.shared.add.u32 	%r8, [_ZZ14compact_kernelPKiPiS1_iE10tile_count], 1;
	shl.b32 	%r9, %r8, 2;
	mov.u32 	%r10, _ZZ14compact_kernelPKiPiS1_iE4tile;
	add.s32 	%r11, %r10, %r9;
	st.shared.u32 	[%r11], %r3;
$L__BB1_5:
	bar.sync 	0;
	ld.shared.u32 	%r12, [_ZZ14compact_kernelPKiPiS1_iE10tile_count];
	setp.ge.u32 	%p4, %r1, %r12;
	@%p4 bra 	$L__BB1_7;
	cvta.to.global.u64 	%rd7, %rd3;
	atom.global.add.u32 	%r13, [%rd7], 1;
	shl.b32 	%r14, %r1, 2;
	mov.u32 	%r15, _ZZ14compact_kernelPKiPiS1_iE4tile;
	add.s32 	%r16, %r15, %r14;
	ld.shared.u32 	%r17, [%r16];
	cvta.to.global.u64 	%rd8, %rd2;
	mul.wide.s32 	%rd9, %r13, 4;
	add.s64 	%rd10, %rd8, %rd9;
	st.global.u32 	[%rd10], %r17;
$L__BB1_7:
	ret;

}
	// .globl	_ZN3cub18CUB_300001_SM_10006detail11EmptyKernelIvEEvv
.visible .entry _ZN3cub18CUB_300001_SM_10006detail11EmptyKernelIvEEvv()
{


	ret;

}
	// .globl	_ZN3cub18CUB_300001_SM_10006detail10radix_sort31DeviceRadixSortSingleTileKernelINS1_5radix10policy_hubIiNS0_8NullTypeEyE10Policy1000ELNS0_9SortOrderE0EiS6_yNS1_21identity_decomposer_tEEEvPKT1_PSB_PKT2_PSF_T3_iiT4_
.visible .entry _ZN3cub18CUB_300001_SM_10006detail10radix_sort31DeviceRadixSortSingleTileKernelINS1_5radix10policy_hubIiNS0_8NullTypeEyE10Policy1000ELNS0_9SortOrderE0EiS6_yNS1_21identity_decomposer_tEEEvPKT1_PSB_PKT2_PSF_T3_iiT4_(
	.param .u64 .ptr .align 1 _ZN3cub18CUB_300001_SM_10006detail10radix_sort31DeviceRadixSortSingleTileKernelINS1_5radix10policy_hubIiNS0_8NullTypeEyE10Policy1000ELNS0_9SortOrderE0EiS6_yNS1_21identity_decomposer_tEEEvPKT1_PSB_PKT2_PSF_T3_iiT4__param_0,
	.param .u64 .ptr .align 1 _ZN3cub18CUB_300001_SM_10006detail10radix_sort31DeviceRadixSortSingleTileKernelINS1_5radix10policy_hubIiNS0_8NullTypeEyE10Policy1000ELNS0_9SortOrderE0EiS6_yNS1_21identity_decomposer_tEEEvPKT1_PSB_PKT2_PSF_T3_iiT4__param_1,
	.param .u64 .ptr .align 1 _ZN3cub18CUB_300001_SM_10006detail10radix_sort31DeviceRadixSortSingleTileKernelINS1_5radix10policy_hubIiNS0_8NullTypeEyE10Policy1000ELNS0_9SortOrderE0EiS6_yNS1_21identity_decomposer_tEEEvPKT1_PSB_PKT2_PSF_T3_iiT4__param_2,
	.param .u64 .ptr .align 1 _ZN3cub18CUB_300001_SM_10006detail10radix_sort31DeviceRadixSortSingleTileKernelINS1_5radix10policy_hubIiNS0_8NullTypeEyE10Policy1000ELNS0_9SortOrderE0EiS6_yNS1_21identity_decomposer_tEEEvPKT1_PSB_PKT2_PSF_T3_iiT4__param_3,
	.param .u64 _ZN3cub18CUB_300001_SM_10006detail10radix_sort31DeviceRadixSortSingleTileKernelINS1_5radix10policy_hubIiNS0_8NullTypeEyE10Policy1000ELNS0_9SortOrderE0EiS6_yNS1_21identity_decomposer_tEEEvPKT1_PSB_PKT2_PSF_T3_iiT4__param_4,
	.param .u32 _ZN3cub18CUB_300001_SM_10006detail10radix_sort31DeviceRadixSortSingleTileKernelINS1_5radix10policy_hubIiNS0_8NullTypeEyE10Policy1000ELNS0_9SortOrderE0EiS6_yNS1_21identity_decomposer_tEEEvPKT1_PSB_PKT2_PSF_T3_iiT4__param_5,
	.param .u32 _ZN3cub18CUB_300001_SM_10006detail10radix_sort31DeviceRadixSortSingleTileKernelINS1_5radix10policy_hubIiNS0_8NullTypeEyE10Policy1000ELNS0_9SortOrderE0EiS6_yNS1_21identity_decomposer_tEEEvPKT1_PSB_PKT2_PSF_T3_iiT4__param_6,
	.param .align 1 .b8 _ZN3cub18CUB_300001_SM_10006detail10radix_sort31DeviceRadixSortSingleTileKernelINS1_5radix10policy_hubIiNS0_8NullTypeEyE10Policy1000ELNS0_9SortOrderE0EiS6_yNS1_21identity_decomposer_tEEEvPKT1_PSB_PKT2_PSF_T3_iiT4__param_7[1]
)
.maxntid 256
.minnctapersm 1
{
	.reg .pred 	%p<52>;
	.reg .b16 	%rs<39>;
	.reg .b32 	%r<744>;
	.reg .b64 	%rd<29>;
	// demoted variable
	.shared .align 16 .b8 _ZZN3cub18CUB_300001_SM_10006detail10radix_sort31DeviceRadixSortSingleTileKernelINS1_5radix10policy_hubIiNS0_8NullTypeEyE10Policy1000ELNS0_9SortOrderE0EiS6_yNS1_21identity_decomposer_tEEEvPKT1_PSB_PKT2_PSF_T3_iiT4_E12temp_storage[33856];
	ld.param.u64 	%rd5, [_ZN3cub18CUB_300001_SM_10006detail10radix_sort31DeviceRadixSortSingleTileKernelINS1_5radix10policy_hubIiNS0_8NullTypeEyE10Policy1000ELNS0_9SortOrderE0EiS6_yNS1_21identity_decomposer_tEEEvPKT1_PSB_PKT2_PSF_T3_iiT4__param_0];
	ld.param.u64 	%rd3, [_ZN3cub18CUB_300001_SM_10006detail10radix_sort31DeviceRadixSortSingleTileKernelINS1_5radix10policy_hubIiNS0_8NullTypeEyE10Policy1000ELNS0_9SortOrderE0EiS6_yNS1_21identity_decomposer_tEEEvPKT1_PSB_PKT2_PSF_T3_iiT4__param_1];
	ld.param.u64 	%rd4, [_ZN3cub18CUB_300001_SM_10006detail10radix_sort31DeviceRadixSortSingleTileKernelINS1_5radix10policy_hubIiNS0_8NullTypeEyE10Policy1000ELNS0_9SortOrderE0EiS6_yNS1_21identity_decomposer_tEEEvPKT1_PSB_PKT2_PSF_T3_iiT4__param_4];
	ld.param.u32 	%r189, [_ZN3cub18CUB_300001_SM_10006detail10radix_sort31DeviceRadixSortSingleTileKernelINS1_5radix10policy_hubIiNS0_8NullTypeEyE10Policy1000ELNS0_9SortOrderE0EiS6_yNS1_21identity_decomposer_tEEEvPKT1_PSB_PKT2_PSF_T3_iiT4__param_5];
	ld.param.u32 	%r190, [_ZN3cub18CUB_300001_SM_10006detail10radix_sort31DeviceRadixSortSingleTileKernelINS1_5radix10policy_hubIiNS0_8NullTypeEyE10Policy1000ELNS0_9SortOrderE0EiS6_yNS1_21identity_decomposer_tEEEvPKT1_PSB_PKT2_PSF_T3_iiT4__param_6];
	cvta.to.global.u64 	%rd6, %rd5;
	cvt.u32.u64 	%r1, %rd4;
	mov.u32 	%r2, %tid.x;
	mul.lo.s32 	%r3, %r2, 19;
	setp.ge.s32 	%p1, %r3, %r1;
	mul.wide.u32 	%rd7, %r3, 4;
	add.s64 	%rd1, %rd6, %rd7;
	mov.b32 	%r741, -1;
	@%p1 bra 	$L__BB3_2;
	ld.global.u32 	%r192, [%rd1];
	xor.b32  	%r741, %r192, -2147483648;
$L__BB3_2:
	add.s32 	%r194, %r3, 1;
	setp.ge.s32 	%p2, %r194, %r1;
	mov.b32 	%r740, -1;
	@%p2 bra 	$L__BB3_4;
	ld.global.u32 	%r195, [%rd1+4];
	xor.b32  	%r740, %r195, -2147483648;
$L__BB3_4:
	add.s32 	%r197, %r3, 2;
	setp.ge.s32 	%p3, %r197, %r1;
	mov.b32 	%r739, -1;
	@%p3 bra 	$L__BB3_6;
	ld.global.u32 	%r198, [%rd1+8];
	xor.b32  	%r739, %r198, -2147483648;
$L__BB3_6:
	add.s32 	%r200, %r3, 3;
	setp.ge.s32 	%p4, %r200, %r1;
	mov.b32 	%r738, -1;
	@%p4 bra 	$L__BB3_8;
	ld.global.u32 	%r201, [%rd1+12];
	xor.b32  	%r738, %r201, -2147483648;
$L__BB3_8:
	add.s32 	%r203, %r3, 4;
	setp.ge.s32 	%p5, %r203, %r1;
	mov.b32 	%r737, -1;
	@%p5 bra 	$L__BB3_10;
	ld.global.u32 	%r204, [%rd1+16];
	xor.b32  	%r737, %r204, -2147483648;
$L__BB3_10:
	add.s32 	%r206, %r3, 5;
	setp.ge.s32 	%p6, %r206, %r1;
	mov.b32 	%r736, -1;
	@%p6 bra 	$L__BB3_12;
	ld.global.u32 	%r207, [%rd1+20];
	xor.b32  	%r736, %r207, -2147483648;
$L__BB3_12:
	add.s32 	%r209, %r3, 6;
	setp.ge.s32 	%p7, %r209, %r1;
	mov.b32 	%r735, -1;
	@%p7 bra 	$L__BB3_14;
	ld.global.u32 	%r210, [%rd1+24];
	xor.b32  	%r735, %r210, -2147483648;
$L__BB3_14:
	add.s32 	%r212, %r3, 7;
	setp.ge.s32 	%p8, %r212, %r1;
	mov.b32 	%r734, -1;
	@%p8 bra 	$L__BB3_16;
	ld.global.u32 	%r213, [%rd1+28];
	xor.b32  	%r734, %r213, -2147483648;
$L__BB3_16:
	add.s32 	%r215, %r3, 8;
	setp.ge.s32 	%p9, %r215, %r1;
	mov.b32 	%r733, -1;
	@%p9 bra 	$L__BB3_18;
	ld.global.u32 	%r216, [%rd1+32];
	xor.b32  	%r733, %r216, -2147483648;
$L__BB3_18:
	add.s32 	%r218, %r3, 9;
	setp.ge.s32 	%p10, %r218, %r1;
	mov.b32 	%r732, -1;
	@%p10 bra 	$L__BB3_20;
	ld.global.u32 	%r219, [%rd1+36];
	xor.b32  	%r732, %r219, -2147483648;
$L__BB3_20:
	add.s32 	%r221, %r3, 10;
	setp.ge.s32 	%p11, %r221, %r1;
	mov.b32 	%r731, -1;
	@%p11 bra 	$L__BB3_22;
	ld.global.u32 	%r222, [%rd1+40];
	xor.b32  	%r731, %r222, -2147483648;
$L__BB3_22:
	add.s32 	%r224, %r3, 11;
	setp.ge.s32 	%p12, %r224, %r1;
	mov.b32 	%r730, -1;
	@%p12 bra 	$L__BB3_24;
	ld.global.u32 	%r225, [%rd1+44];
	xor.b32  	%r730, %r225, -2147483648;
$L__BB3_24:
	add.s32 	%r227, %r3, 12;
	setp.ge.s32 	%p13, %r227, %r1;
	mov.b32 	%r729, -1;
	@%p13 bra 	$L__BB3_26;
	ld.global.u32 	%r228, [%rd1+48];
	xor.b32  	%r729, %r228, -2147483648;
$L__BB3_26:
	add.s32 	%r230, %r3, 13;
	setp.ge.s32 	%p14, %r230, %r1;
	mov.b32 	%r728, -1;
	@%p14 bra 	$L__BB3_28;
	ld.global.u32 	%r231, [%rd1+52];
	xor.b32  	%r728, %r231, -2147483648;
$L__BB3_28:
	add.s32 	%r233, %r3, 14;
	setp.ge.s32 	%p15, %r233, %r1;
	mov.b32 	%r727, -1;
	@%p15 bra 	$L__BB3_30;
	ld.global.u32 	%r234, [%rd1+56];
	xor.b32  	%r727, %r234, -2147483648;
$L__BB3_30:
	add.s32 	%r236, %r3, 15;
	setp.ge.s32 	%p16, %r236, %r1;
	mov.b32 	%r726, -1;
	@%p16 bra 	$L__BB3_32;
	ld.global.u32 	%r237, [%rd1+60];
	xor.b32  	%r726, %r237, -2147483648;
$L__BB3_32:
	add.s32 	%r239, %r3, 16;
	setp.ge.s32 	%p17, %r239, %r1;
	mov.b32 	%r725, -1;
	@%p17 bra 	$L__BB3_34;
	ld.global.u32 	%r240, [%rd1+64];
	xor.b32  	%r725, %r240, -2147483648;
$L__BB3_34:
	add.s32 	%r242, %r3, 17;
	setp.ge.s32 	%p18, %r242, %r1;
	mov.b32 	%r724, -1;
	@%p18 bra 	$L__BB3_36;
	ld.global.u32 	%r243, [%rd1+68];
	xor.b32  	%r724, %r243, -2147483648;
$L__BB3_36:
	add.s32 	%r245, %r3, 18;
	setp.ge.s32 	%p19, %r245, %r1;
	mov.b32 	%r723, -1;
	@%p19 bra 	$L__BB3_38;
	ld.global.u32 	%r246, [%rd1+72];
	xor.b32  	%r723, %r246, -2147483648;
$L__BB3_38:
	bar.sync 	0;
	shr.u32 	%r42, %r2, 5;
	shl.b32 	%r248, %r2, 2;
	mov.u32 	%r249, _ZZN3cub18CUB_300001_SM_10006detail10radix_sort31DeviceRadixSortSingleTileKernelINS1_5radix10policy_hubIiNS0_8NullTypeEyE10Policy1000ELNS0_9SortOrderE0EiS6_yNS1_21identity_decomposer_tEEEvPKT1_PSB_PKT2_PSF_T3_iiT4_E12temp_storage;
	add.s32 	%r43, %r249, %r248;
	shl.b32 	%r250, %r2, 7;
	add.s32 	%r44, %r43, %r250;
	shl.b32 	%r251, %r42, 2;
	add.s32 	%r252, %r249, %r251;
	add.s32 	%r45, %r252, 33792;
	mad.lo.s32 	%r46, %r2, -56, %r44;
	add.s32 	%r722, %r189, 6;
	sub.s32 	%r721, %r190, %r189;
$L__BB3_39:
	add.s32 	%r312, %r722, -6;
	min.s32 	%r255, %r721, 6;
	mov.b32 	%r341, 0;
	st.shared.u32 	[%r43], %r341;
	st.shared.u32 	[%r43+1024], %r341;
	st.shared.u32 	[%r43+2048], %r341;
	st.shared.u32 	[%r43+3072], %r341;
	st.shared.u32 	[%r43+4096], %r341;
	st.shared.u32 	[%r43+5120], %r341;
	st.shared.u32 	[%r43+6144], %r341;
	st.shared.u32 	[%r43+7168], %r341;
	st.shared.u32 	[%r43+8192], %r341;
	st.shared.u32 	[%r43+9216], %r341;
	st.shared.u32 	[%r43+10240], %r341;
	st.shared.u32 	[%r43+11264], %r341;
	st.shared.u32 	[%r43+12288], %r341;
	st.shared.u32 	[%r43+13312], %r341;
	st.shared.u32 	[%r43+14336], %r341;
	st.shared.u32 	[%r43+15360], %r341;
	st.shared.u32 	[%r43+16384], %r341;
	st.shared.u32 	[%r43+17408], %r341;
	st.shared.u32 	[%r43+18432], %r341;
	st.shared.u32 	[%r43+19456], %r341;
	st.shared.u32 	[%r43+20480], %r341;
	st.shared.u32 	[%r43+21504], %r341;
	st.shared.u32 	[%r43+22528], %r341;
	st.shared.u32 	[%r43+23552], %r341;
	st.shared.u32 	[%r43+24576], %r341;
	st.shared.u32 	[%r43+25600], %r341;
	st.shared.u32 	[%r43+26624], %r341;
	st.shared.u32 	[%r43+27648], %r341;
	st.shared.u32 	[%r43+28672], %r341;
	st.shared.u32 	[%r43+29696], %r341;
	st.shared.u32 	[%r43+30720], %r341;
	st.shared.u32 	[%r43+31744], %r341;
	st.shared.u32 	[%r43+32768], %r341;
	// begin inline asm
	bmsk.clamp.b32 %r253, %r341, %r255;
	// end inline asm
	// begin inline asm
	shr.b32 %r256, %r741, %r312;
	// end inline asm
	and.b32  	%r344, %r253, %r256;
	shl.b32 	%r345, %r344, 10;
	and.b32  	%r346, %r345, 31744;
	add.s32 	%r347, %r43, %r346;
	shr.u32 	%r348, %r344, 4;
	and.b32  	%r349, %r348, 268435454;
	add.s32 	%r71, %r347, %r349;
	ld.shared.u16 	%rs1, [%r71];
	add.s16 	%rs20, %rs1, 1;
	st.shared.u16 	[%r71], %rs20;
	// begin inline asm
	shr.b32 %r259, %r740, %r312;
	// end inline asm
	and.b32  	%r350, %r253, %r259;
	shl.b32 	%r351, %r350, 10;
	and.b32  	%r352, %r351, 31744;
	add.s32 	%r353, %r43, %r352;
	shr.u32 	%r354, %r350, 4;
	and.b32  	%r355, %r354, 268435454;
	add.s32 	%r72, %r353, %r355;
	ld.shared.u16 	%rs2, [%r72];
	add.s16 	%rs21, %rs2, 1;
	st.shared.u16 	[%r72], %rs21;
	// begin inline asm
	shr.b32 %r262, %r739, %r312;
	// end inline asm
	and.b32  	%r356, %r253, %r262;
	shl.b32 	%r357, %r356, 10;
	and.b32  	%r358, %r357, 31744;
	add.s32 	%r359, %r43, %r358;
	shr.u32 	%r360, %r356, 4;
	and.b32  	%r361, %r360, 268435454;
	add.s32 	%r73, %r359, %r361;
	ld.shared.u16 	%rs3, [%r73];
	add.s16 	%rs22, %rs3, 1;
	st.shared.u16 	[%r73], %rs22;
	// begin inline asm
	shr.b32 %r265, %r738, %r312;
	// end inline asm
	and.b32  	%r362, %r253, %r265;
	shl.b32 	%r363, %r362, 10;
	and.b32  	%r364, %r363, 31744;
	add.s32 	%r365, %r43, %r364;
	shr.u32 	%r366, %r362, 4;
	and.b32  	%r367, %r366, 268435454;
	add.s32 	%r74, %r365, %r367;
	ld.shared.u16 	%rs4, [%r74];
	add.s16 	%rs23, %rs4, 1;
	st.shared.u16 	[%r74], %rs23;
	// begin inline asm
	shr.b32 %r268, %r737, %r312;
	// end inline asm
	and.b32  	%r368, %r253, %r268;
	shl.b32 	%r369, %r368, 10;
	and.b32  	%r370, %r369, 31744;
	add.s32 	%r371, %r43, %r370;
	shr.u32 	%r372, %r368, 4;
	and.b32  	%r373, %r372, 268435454;
	add.s32 	%r75, %r371, %r373;
	ld.shared.u16 	%rs5, [%r75];
	add.s16 	%rs24, %rs5, 1;
	st.shared.u16 	[%r75], %rs24;
	// begin inline asm
	shr.b32 %r271, %r736, %r312;
	// end inline asm
	and.b32  	%r374, %r253, %r271;
	shl.b32 	%r375, %r374, 10;
	and.b32  	%r376, %r375, 31744;
	add.s32 	%r377, %r43, %r376;
	shr.u32 	%r378, %r374, 4;
	and.b32  	%r379, %r378, 268435454;
	add.s32 	%r76, %r377, %r379;
	ld.shared.u16 	%rs6, [%r76];
	add.s16 	%rs25, %rs6, 1;
	st.shared.u16 	[%r76], %rs25;
	// begin inline asm
	shr.b32 %r274, %r735, %r312;
	// end inline asm
	and.b32  	%r380, %r253, %r274;
	shl.b32 	%r381, %r380, 10;
	and.b32  	%r382, %r381, 31744;
	add.s32 	%r383, %r43, %r382;
	shr.u32 	%r384, %r380, 4;
	and.b32  	%r385, %r384, 268435454;
	add.s32 	%r77, %r383, %r385;
	ld.shared.u16 	%rs7, [%r77];
	add.s16 	%rs26, %rs7, 1;
	st.shared.u16 	[%r77], %rs26;
	// begin inline asm
	shr.b32 %r277, %r734, %r312;
	// end inline asm
	and.b32  	%r386, %r253, %r277;
	shl.b32 	%r387, %r386, 10;
	and.b32  	%r388, %r387, 31744;
	add.s32 	%r389, %r43, %r388;
	shr.u32 	%r390, %r386, 4;
	and.b32  	%r391, %r390, 268435454;
	add.s32 	%r78, %r389, %r391;
	ld.shared.u16 	%rs8, [%r78];
	add.s16 	%rs27, %rs8, 1;
	st.shared.u16 	[%r78], %rs27;
	// begin inline asm
	shr.b32 %r280, %r733, %r312;
	// end inline asm
	and.b32  	%r392, %r253, %r280;
	shl.b32 	%r393, %r392, 10;
	and.b32  	%r394, %r393, 31744;
	add.s32 	%r395, %r43, %r394;
	shr.u32 	%r396, %r392, 4;
	and.b32  	%r397, %r396, 268435454;
	add.s32 	%r79, %r395, %r397;
	ld.shared.u16 	%rs9, [%r79];
	add.s16 	%rs28, %rs9, 1;
	st.shared.u16 	[%r79], %rs28;
	// begin inline asm
	shr.b32 %r283, %r732, %r312;
	// end inline asm
	and.b32  	%r398, %r253, %r283;
	shl.b32 	%r399, %r398, 10;
	and.b32  	%r400, %r399, 31744;
	add.s32 	%r401, %r43, %r400;
	shr.u32 	%r402, %r398, 4;
	and.b32  	%r403, %r402, 268435454;
	add.s32 	%r80, %r401, %r403;
	ld.shared.u16 	%rs10, [%r80];
	add.s16 	%rs29, %rs10, 1;
	st.shared.u16 	[%r80], %rs29;
	// begin inline asm
	shr.b32 %r286, %r731, %r312;
	// end inline asm
	and.b32  	%r404, %r253, %r286;
	shl.b32 	%r405, %r404, 10;
	and.b32  	%r406, %r405, 31744;
	add.s32 	%r407, %r43, %r406;
	shr.u32 	%r408, %r404, 4;
	and.b32  	%r409, %r408, 268435454;
	add.s32 	%r81, %r407, %r409;
	ld.shared.u16 	%rs11, [%r81];
	add.s16 	%rs30, %rs11, 1;
	st.shared.u16 	[%r81], %rs30;
	// begin inline asm
	shr.b32 %r289, %r730, %r312;
	// end inline asm
	and.b32  	%r410, %r253, %r289;
	shl.b32 	%r411, %r410, 10;
	and.b32  	%r412, %r411, 31744;
	add.s32 	%r413, %r43, %r412;
	shr.u32 	%r414, %r410, 4;
	and.b32  	%r415, %r414, 268435454;
	add.s32 	%r82, %r413, %r415;
	ld.shared.u16 	%rs12, [%r82];
	add.s16 	%rs31, %rs12, 1;
	st.shared.u16 	[%r82], %rs31;
	// begin inline asm
	shr.b32 %r292, %r729, %r312;
	// end inline asm
	and.b32  	%r416, %r253, %r292;
	shl.b32 	%r417, %r416, 10;
	and.b32  	%r418, %r417, 31744;
	add.s32 	%r419, %r43, %r418;
	shr.u32 	%r420, %r416, 4;
	and.b32  	%r421, %r420, 268435454;
	add.s32 	%r83, %r419, %r421;
	ld.shared.u16 	%rs13, [%r83];
	add.s16 	%rs32, %rs13, 1;
	st.shared.u16 	[%r83], %rs32;
	// begin inline asm
	shr.b32 %r295, %r728, %r312;
	// end inline asm
	and.b32  	%r422, %r253, %r295;
	shl.b32 	%r423, %r422, 10;
	and.b32  	%r424, %r423, 31744;
	add.s32 	%r425, %r43, %r424;
	shr.u32 	%r426, %r422, 4;
	and.b32  	%r427, %r426, 268435454;
	add.s32 	%r84, %r425, %r427;
	ld.shared.u16 	%rs14, [%r84];
	add.s16 	%rs33, %rs14, 1;
	st.shared.u16 	[%r84], %rs33;
	// begin inline asm
	shr.b32 %r298, %r727, %r312;
	// end inline asm
	and.b32  	%r428, %r253, %r298;
	shl.b32 	%r429, %r428, 10;
	and.b32  	%r430, %r429, 31744;
	add.s32 	%r431, %r43, %r430;
	shr.u32 	%r432, %r428, 4;
	and.b32  	%r433, %r432, 268435454;
	add.s32 	%r85, %r431, %r433;
	ld.shared.u16 	%rs15, [%r85];
	add.s16 	%rs34, %rs15, 1;
	st.shared.u16 	[%r85], %rs34;
	// begin inline asm
	shr.b32 %r301, %r726, %r312;
	// end inline asm
	and.b32  	%r434, %r253, %r301;
	shl.b32 	%r435, %r434, 10;
	and.b32  	%r436, %r435, 31744;
	add.s32 	%r437, %r43, %r436;
	shr.u32 	%r438, %r434, 4;
	and.b32  	%r439, %r438, 268435454;
	add.s32 	%r86, %r437, %r439;
	ld.shared.u16 	%rs16, [%r86];
	add.s16 	%rs35, %rs16, 1;
	st.shared.u16 	[%r86], %rs35;
	// begin inline asm
	shr.b32 %r304, %r725, %r312;
	// end inline asm
	and.b32  	%r440, %r253, %r304;
	shl.b32 	%r441, %r440, 10;
	and.b32  	%r442, %r441, 31744;
	add.s32 	%r443, %r43, %r442;
	shr.u32 	%r444, %r440, 4;
	and.b32  	%r445, %r444, 268435454;
	add.s32 	%r87, %r443, %r445;
	ld.shared.u16 	%rs17, [%r87];
	add.s16 	%rs36, %rs17, 1;
	st.shared.u16 	[%r87], %rs36;
	// begin inline asm
	shr.b32 %r307, %r724, %r312;
	// end inline asm
	and.b32  	%r446, %r253, %r307;
	shl.b32 	%r447, %r446, 10;
	and.b32  	%r448, %r447, 31744;
	add.s32 	%r449, %r43, %r448;
	shr.u32 	%r450, %r446, 4;
	and.b32  	%r451, %r450, 268435454;
	add.s32 	%r88, %r449, %r451;
	ld.shared.u16 	%rs18, [%r88];
	add.s16 	%rs37, %rs18, 1;
	st.shared.u16 	[%r88], %rs37;
	// begin inline asm
	shr.b32 %r310, %r723, %r312;
	// end inline asm
	and.b32  	%r452, %r253, %r310;
	shl.b32 	%r453, %r452, 10;
	and.b32  	%r454, %r453, 31744;
	add.s32 	%r455, %r43, %r454;
	shr.u32 	%r456, %r452, 4;
	and.b32  	%r457, %r456, 268435454;
	add.s32 	%r89, %r455, %r457;
	ld.shared.u16 	%rs19, [%r89];
	add.s16 	%rs38, %rs19, 1;
	st.shared.u16 	[%r89], %rs38;
	bar.sync 	0;
	ld.shared.u32 	%r90, [%r44];
	ld.shared.u32 	%r458, [%r44+4];
	ld.shared.u32 	%r459, [%r44+8];
	ld.shared.u32 	%r460, [%r44+12];
	ld.shared.u32 	%r461, [%r44+16];
	ld.shared.u32 	%r462, [%r44+20];
	ld.shared.u32 	%r463, [%r44+24];
	ld.shared.u32 	%r464, [%r44+28];
	ld.shared.u32 	%r465, [%r44+32];
	ld.shared.u32 	%r466, [%r44+36];
	ld.shared.u32 	%r467, [%r44+40];
	ld.shared.u32 	%r468, [%r44+44];
	ld.shared.u32 	%r469, [%r44+48];
	ld.shared.u32 	%r470, [%r44+52];
	ld.shared.u32 	%r471, [%r44+56];
	ld.shared.u32 	%r472, [%r44+60];
	ld.shared.u32 	%r473, [%r44+64];
	ld.shared.u32 	%r474, [%r44+68];
	ld.shared.u32 	%r475, [%r44+72];
	ld.shared.u32 	%r476, [%r44+76];
	ld.shared.u32 	%r477, [%r44+80];
	ld.shared.u32 	%r478, [%r44+84];
	ld.shared.u32 	%r479, [%r44+88];
	ld.shared.u32 	%r480, [%r44+92];
	ld.shared.u32 	%r481, [%r44+96];
	ld.shared.u32 	%r482, [%r44+100];
	ld.shared.u32 	%r483, [%r44+104];
	ld.shared.u32 	%r484, [%r44+108];
	ld.shared.u32 	%r485, [%r44+112];
	ld.shared.u32 	%r486, [%r44+116];
	ld.shared.u32 	%r487, [%r44+120];
	ld.shared.u32 	%r488, [%r44+124];
	ld.shared.u32 	%r489, [%r44+128];
	add.s32 	%r91, %r458, %r90;
	add.s32 	%r92, %r459, %r91;
	add.s32 	%r93, %r460, %r92;
	add.s32 	%r94, %r461, %r93;
	add.s32 	%r95, %r462, %r94;
	add.s32 	%r96, %r463, %r95;
	add.s32 	%r97, %r464, %r96;
	add.s32 	%r98, %r465, %r97;
	add.s32 	%r99, %r466, %r98;
	add.s32 	%r100, %r467, %r99;
	add.s32 	%r101, %r468, %r100;
	add.s32 	%r102, %r469, %r101;
	add.s32 	%r103, %r470, %r102;
	add.s32 	%r104, %r471, %r103;
	add.s32 	%r105, %r472, %r104;
	add.s32 	%r106, %r473, %r105;
	add.s32 	%r107, %r474, %r106;
	add.s32 	%r108, %r475, %r107;
	add.s32 	%r109, %r476, %r108;
	add.s32 	%r110, %r477, %r109;
	add.s32 	%r111, %r478, %r110;
	add.s32 	%r112, %r479, %r111;
	add.s32 	%r113, %r480, %r112;
	add.s32 	%r114, %r481, %r113;
	add.s32 	%r115, %r482, %r114;
	add.s32 	%r116, %r483, %r115;
	add.s32 	%r117, %r484, %r116;
	add.s32 	%r118, %r485, %r117;
	add.s32 	%r119, %r486, %r118;
	add.s32 	%r120, %r487, %r119;
	add.s32 	%r121, %r488, %r120;
	add.s32 	%r318, %r489, %r121;
	// begin inline asm
	mov.u32 %r313, %laneid;
	// end inline asm
	mov.b32 	%r316, 1;
	mov.b32 	%r343, -1;
	// begin inline asm
	{  .reg .u32 r0;  .reg .pred p;  shfl.sync.up.b32 r0|p, %r318, %r316, %r341, %r343;  @p add.u32 r0, r0, %r318;  mov.u32 %r314, r0;}
	// end inline asm
	mov.b32 	%r322, 2;
	// begin inline asm
	{  .reg .u32 r0;  .reg .pred p;  shfl.sync.up.b32 r0|p, %r314, %r322, %r341, %r343;  @p add.u32 r0, r0, %r314;  mov.u32 %r320, r0;}
	// end inline asm
	mov.b32 	%r328, 4;
	// begin inline asm
	{  .reg .u32 r0;  .reg .pred p;  shfl.sync.up.b32 r0|p, %r320, %r328, %r341, %r343;  @p add.u32 r0, r0, %r320;  mov.u32 %r326, r0;}
	// end inline asm
	mov.b32 	%r334, 8;
	// begin inline asm
	{  .reg .u32 r0;  .reg .pred p;  shfl.sync.up.b32 r0|p, %r326, %r334, %r341, %r343;  @p add.u32 r0, r0, %r326;  mov.u32 %r332, r0;}
	// end inline asm
	mov.b32 	%r340, 16;
	// begin inline asm
	{  .reg .u32 r0;  .reg .pred p;  shfl.sync.up.b32 r0|p, %r332, %r340, %r341, %r343;  @p add.u32 r0, r0, %r332;  mov.u32 %r338, r0;}
	// end inline asm
	setp.ne.s32 	%p20, %r313, 31;
	@%p20 bra 	$L__BB3_41;
	st.shared.u32 	[%r45], %r338;
$L__BB3_41:
	sub.s32 	%r490, %r338, %r318;
	setp.gt.u32 	%p21, %r2, 31;
	setp.eq.s32 	%p22, %r42, 7;
	setp.eq.s32 	%p23, %r42, 6;
	setp.eq.s32 	%p24, %r42, 5;
	setp.eq.s32 	%p25, %r42, 4;
	setp.eq.s32 	%p26, %r42, 3;
	setp.eq.s32 	%p27, %r42, 2;
	setp.eq.s32 	%p28, %r42, 1;
	bar.sync 	0;
	ld.shared.v4.u32 	{%r491, %r492, %r493, %r494}, [_ZZN3cub18CUB_300001_SM_10006detail10radix_sort31DeviceRadixSortSingleTileKernelINS1_5radix10policy_hubIiNS0_8NullTypeEyE10Policy1000ELNS0_9SortOrderE0EiS6_yNS1_21identity_decomposer_tEEEvPKT1_PSB_PKT2_PSF_T3_iiT4_E12temp_storage+33792];
	selp.b32 	%r495, %r491, %r742, %p28;
	add.s32 	%r496, %r492, %r491;
	selp.b32 	%r497, %r496, %r495, %p27;
	add.s32 	%r498, %r496, %r493;
	selp.b32 	%r499, %r498, %r497, %p26;
	add.s32 	%r500, %r498, %r494;
	selp.b32 	%r501, %r500, %r499, %p25;
	ld.shared.v4.u32 	{%r502, %r503, %r504, %r505}, [_ZZN3cub18CUB_300001_SM_10006detail10radix_sort31DeviceRadixSortSingleTileKernelINS1_5radix10policy_hubIiNS0_8NullTypeEyE10Policy1000ELNS0_9SortOrderE0EiS6_yNS1_21identity_decomposer_tEEEvPKT1_PSB_PKT2_PSF_T3_iiT4_E12temp_storage+33808];
	add.s32 	%r506, %r500, %r502;
	selp.b32 	%r507, %r506, %r501, %p24;
	add.s32 	%r508, %r506, %r503;
	selp.b32 	%r509, %r508, %r507, %p23;
	add.s32 	%r510, %r508, %r504;
	selp.b32 	%r742, %r510, %r509, %p22;
	add.s32 	%r126, %r510, %r505;
	setp.ne.s32 	%p29, %r313, 0;
	selp.b32 	%r511, %r490, 0, %p29;
	add.s32 	%r512, %r742, %r511;
	or.pred  	%p30, %p21, %p29;
	selp.b32 	%r743, %r512, %r490, %p21;
	@%p30 bra 	$L__BB3_43;
	shl.b32 	%r743, %r126, 16;
	st.shared.u32 	[_ZZN3cub18CUB_300001_SM_10006detail10radix_sort31DeviceRadixSortSingleTileKernelINS1_5radix10policy_hubIiNS0_8NullTypeEyE10Policy1000ELNS0_9SortOrderE0EiS6_yNS1_21identity_decomposer_tEEEvPKT1_PSB_PKT2_PSF_T3_iiT4_E12temp_storage+33832], %r743;
$L__BB3_43:
	setp.eq.s32 	%p31, %r2, 0;
	bar.sync 	0;
	ld.shared.u32 	%r513, [_ZZN3cub18CUB_300001_SM_10006detail10radix_sort31DeviceRadixSortSingleTileKernelINS1_5radix10policy_hubIiNS0_8NullTypeEyE10Policy1000ELNS0_9SortOrderE0EiS6_yNS1_21identity_decomposer_tEEEvPKT1_PSB_PKT2_PSF_T3_iiT4_E12temp_storage+33832];
	selp.b32 	%r514, 0, %r513, %p31;
	add.s32 	%r515, %r743, %r514;
	add.s32 	%r516, %r90, %r515;
	add.s32 	%r517, %r91, %r515;
	add.s32 	%r518, %r92, %r515;
	add.s32 	%r519, %r93, %r515;
	add.s32 	%r520, %r94, %r515;
	add.s32 	%r521, %r95, %r515;
	add.s32 	%r522, %r96, %r515;
	add.s32 	%r523, %r97, %r515;
	add.s32 	%r524, %r98, %r515;
	add.s32 	%r525, %r99, %r515;
	add.s32 	%r526, %r100, %r515;
	add.s32 	%r527, %r101, %r515;
	add.s32 	%r528, %r102, %r515;
	add.s32 	%r529, %r103, %r515;
	add.s32 	%r530, %r104, %r515;
	add.s32 	%r531, %r105, %r515;
	add.s32 	%r532, %r106, %r515;
	add.s32 	%r533, %r107, %r515;
	add.s32 	%r534, %r108, %r515;
	add.s32 	%r535, %r109, %r515;
	add.s32 	%r536, %r110, %r515;
	add.s32 	%r537, %r111, %r515;
	add.s32 	%r538, %r112, %r515;
	add.s32 	%r539, %r113, %r515;
	add.s32 	%r540, %r114, %r515;
	add.s32 	%r541, %r115, %r515;
	add.s32 	%r542, %r116, %r515;
	add.s32 	%r543, %r117, %r515;
	add.s32 	%r544, %r118, %r515;
	add.s32 	%r545, %r119, %r515;
	add.s32 	%r546, %r120, %r515;
	add.s32 	%r547, %r121, %r515;
	st.shared.u32 	[%r44], %r515;
	st.shared.u32 	[%r44+4], %r516;
	st.shared.u32 	[%r44+8], %r517;
	st.shared.u32 	[%r44+12], %r518;
	st.shared.u32 	[%r44+16], %r519;
	st.shared.u32 	[%r44+20], %r520;
	st.shared.u32 	[%r44+24], %r521;
	st.shared.u32 	[%r44+28], %r522;
	st.shared.u32 	[%r44+32], %r523;
	st.shared.u32 	[%r44+36], %r524;
	st.shared.u32 	[%r44+40], %r525;
	st.shared.u32 	[%r44+44], %r526;
	st.shared.u32 	[%r44+48], %r527;
	st.shared.u32 	[%r44+52], %r528;
	st.shared.u32 	[%r44+56], %r529;
	st.shared.u32 	[%r44+60], %r530;
	st.shared.u32 	[%r44+64], %r531;
	st.shared.u32 	[%r44+68], %r532;
	st.shared.u32 	[%r44+72], %r533;
	st.shared.u32 	[%r44+76], %r534;
	st.shared.u32 	[%r44+80], %r535;
	st.shared.u32 	[%r44+84], %r536;
	st.shared.u32 	[%r44+88], %r537;
	st.shared.u32 	[%r44+92], %r538;
	st.shared.u32 	[%r44+96], %r539;
	st.shared.u32 	[%r44+100], %r540;
	st.shared.u32 	[%r44+104], %r541;
	st.shared.u32 	[%r44+108], %r542;
	st.shared.u32 	[%r44+112], %r543;
	st.shared.u32 	[%r44+116], %r544;
	st.shared.u32 	[%r44+120], %r545;
	st.shared.u32 	[%r44+124], %r546;
	st.shared.u32 	[%r44+128], %r547;
	bar.sync 	0;
	cvt.u32.u16 	%r548, %rs1;
	ld.shared.u16 	%r549, [%r71];
	add.s32 	%r130, %r549, %r548;
	cvt.u32.u16 	%r550, %rs2;
	ld.shared.u16 	%r551, [%r72];
	add.s32 	%r131, %r551, %r550;
	cvt.u32.u16 	%r552, %rs3;
	ld.shared.u16 	%r553, [%r73];
	add.s32 	%r132, %r553, %r552;
	cvt.u32.u16 	%r554, %rs4;
	ld.shared.u16 	%r555, [%r74];
	add.s32 	%r133, %r555, %r554;
	cvt.u32.u16 	%r556, %rs5;
	ld.shared.u16 	%r557, [%r75];
	add.s32 	%r134, %r557, %r556;
	cvt.u32.u16 	%r558, %rs6;
	ld.shared.u16 	%r559, [%r76];
	add.s32 	%r135, %r559, %r558;
	cvt.u32.u16 	%r560, %rs7;
	ld.shared.u16 	%r561, [%r77];
	add.s32 	%r136, %r561, %r560;
	cvt.u32.u16 	%r562, %rs8;
	ld.shared.u16 	%r563, [%r78];
	add.s32 	%r137, %r563, %r562;
	cvt.u32.u16 	%r564, %rs9;
	ld.shared.u16 	%r565, [%r79];
	add.s32 	%r138, %r565, %r564;
	cvt.u32.u16 	%r566, %rs10;
	ld.shared.u16 	%r567, [%r80];
	add.s32 	%r139, %r567, %r566;
	cvt.u32.u16 	%r568, %rs11;
	ld.shared.u16 	%r569, [%r81];
	add.s32 	%r140, %r569, %r568;
	cvt.u32.u16 	%r570, %rs12;
	ld.shared.u16 	%r571, [%r82];
	add.s32 	%r141, %r571, %r570;
	cvt.u32.u16 	%r572, %rs13;
	ld.shared.u16 	%r573, [%r83];
	add.s32 	%r142, %r573, %r572;
	cvt.u32.u16 	%r574, %rs14;
	ld.shared.u16 	%r575, [%r84];
	add.s32 	%r143, %r575, %r574;
	cvt.u32.u16 	%r576, %rs15;
	ld.shared.u16 	%r577, [%r85];
	add.s32 	%r144, %r577, %r576;
	cvt.u32.u16 	%r578, %rs16;
	ld.shared.u16 	%r579, [%r86];
	add.s32 	%r145, %r579, %r578;
	cvt.u32.u16 	%r580, %rs17;
	ld.shared.u16 	%r581, [%r87];
	add.s32 	%r146, %r581, %r580;
	cvt.u32.u16 	%r582, %rs18;
	ld.shared.u16 	%r583, [%r88];
	add.s32 	%r147, %r583, %r582;
	cvt.u32.u16 	%r584, %rs19;
	ld.shared.u16 	%r585, [%r89];
	add.s32 	%r148, %r585, %r584;
	bar.sync 	0;
	setp.lt.s32 	%p32, %r722, %r190;
	@%p32 bra 	$L__BB3_83;
	cvt.u64.u32 	%rd8, %r2;
	shl.b32 	%r586, %r130, 2;
	mov.u32 	%r587, _ZZN3cub18CUB_300001_SM_10006detail10radix_sort31DeviceRadixSortSingleTileKernelINS1_5radix10policy_hubIiNS0_8NullTypeEyE10Policy1000ELNS0_9SortOrderE0EiS6_yNS1_21identity_decomposer_tEEEvPKT1_PSB_PKT2_PSF_T3_iiT4_E12temp_storage;
	add.s32 	%r588, %r587, %r586;
	st.shared.u32 	[%r588], %r741;
	shl.b32 	%r589, %r131, 2;
	add.s32 	%r590, %r587, %r589;
	st.shared.u32 	[%r590], %r740;
	shl.b32 	%r591, %r132, 2;
	add.s32 	%r592, %r587, %r591;
	st.shared.u32 	[%r592], %r739;
	shl.b32 	%r593, %r133, 2;
	add.s32 	%r594, %r587, %r593;
	st.shared.u32 	[%r594], %r738;
	shl.b32 	%r595, %r134, 2;
	add.s32 	%r596, %r587, %r595;
	st.shared.u32 	[%r596], %r737;
	shl.b32 	%r597, %r135, 2;
	add.s32 	%r598, %r587, %r597;
	st.shared.u32 	[%r598], %r736;
	shl.b32 	%r599, %r136, 2;
	add.s32 	%r600, %r587, %r599;
	st.shared.u32 	[%r600], %r735;
	shl.b32 	%r601, %r137, 2;
	add.s32 	%r602, %r587, %r601;
	st.shared.u32 	[%r602], %r734;
	shl.b32 	%r603, %r138, 2;
	add.s32 	%r604, %r587, %r603;
	st.shared.u32 	[%r604], %r733;
	shl.b32 	%r605, %r139, 2;
	add.s32 	%r606, %r587, %r605;
	st.shared.u32 	[%r606], %r732;
	shl.b32 	%r607, %r140, 2;
	add.s32 	%r608, %r587, %r607;
	st.shared.u32 	[%r608], %r731;
	shl.b32 	%r609, %r141, 2;
	add.s32 	%r610, %r587, %r609;
	st.shared.u32 	[%r610], %r730;
	shl.b32 	%r611, %r142, 2;
	add.s32 	%r612, %r587, %r611;
	st.shared.u32 	[%r612], %r729;
	shl.b32 	%r613, %r143, 2;
	add.s32 	%r614, %r587, %r613;
	st.shared.u32 	[%r614], %r728;
	shl.b32 	%r615, %r144, 2;
	add.s32 	%r616, %r587, %r615;
	st.shared.u32 	[%r616], %r727;
	shl.b32 	%r617, %r145, 2;
	add.s32 	%r618, %r587, %r617;
	st.shared.u32 	[%r618], %r726;
	shl.b32 	%r619, %r146, 2;
	add.s32 	%r620, %r587, %r619;
	st.shared.u32 	[%r620], %r725;
	shl.b32 	%r621, %r147, 2;
	add.s32 	%r622, %r587, %r621;
	st.shared.u32 	[%r622], %r724;
	shl.b32 	%r623, %r148, 2;
	add.s32 	%r624, %r587, %r623;
	st.shared.u32 	[%r624], %r723;
	bar.sync 	0;
	mad.lo.s32 	%r149, %r2, -72, %r46;
	ld.shared.u32 	%r150, [%r149+1024];
	ld.shared.u32 	%r151, [%r149+2048];
	ld.shared.u32 	%r152, [%r149+3072];
	ld.shared.u32 	%r153, [%r149+4096];
	ld.shared.u32 	%r154, [%r149+5120];
	ld.shared.u32 	%r155, [%r149+6144];
	ld.shared.u32 	%r156, [%r149+7168];
	ld.shared.u32 	%r157, [%r149+8192];
	ld.shared.u32 	%r158, [%r149+9216];
	ld.shared.u32 	%r159, [%r149+10240];
	ld.shared.u32 	%r160, [%r149+11264];
	ld.shared.u32 	%r161, [%r149+12288];
	ld.shared.u32 	%r162, [%r149+13312];
	ld.shared.u32 	%r163, [%r149+14336];
	ld.shared.u32 	%r164, [%r149+15360];
	ld.shared.u32 	%r165, [%r149+16384];
	ld.shared.u32 	%r166, [%r149+17408];
	ld.shared.u32 	%r167, [%r149+18432];
	setp.gt.u64 	%p33, %rd4, %rd8;
	cvta.to.global.u64 	%rd9, %rd3;
	mul.wide.u32 	%rd10, %r2, 4;
	add.s64 	%rd2, %rd9, %rd10;
	@%p33 bra 	$L__BB3_45;
	bra.uni 	$L__BB3_46;
$L__BB3_45:
	ld.shared.u32 	%r625, [%r149];
	xor.b32  	%r626, %r625, -2147483648;
	st.global.u32 	[%rd2], %r626;
$L__BB3_46:
	add.s32 	%r627, %r2, 256;
	cvt.u64.u32 	%rd11, %r627;
	setp.le.u64 	%p34, %rd4, %rd11;
	@%p34 bra 	$L__BB3_48;
	xor.b32  	%r628, %r150, -2147483648;
	st.global.u32 	[%rd2+1024], %r628;
$L__BB3_48:
	add.s32 	%r629, %r2, 512;
	cvt.u64.u32 	%rd12, %r629;
	setp.le.u64 	%p35, %rd4, %rd12;
	@%p35 bra 	$L__BB3_50;
	xor.b32  	%r630, %r151, -2147483648;
	st.global.u32 	[%rd2+2048], %r630;
$L__BB3_50:
	add.s32 	%r631, %r2, 768;
	cvt.u64.u32 	%rd13, %r631;
	setp.le.u64 	%p36, %rd4, %rd13;
	@%p36 bra 	$L__BB3_52;
	xor.b32  	%r632, %r152, -2147483648;
	st.global.u32 	[%rd2+3072], %r632;
$L__BB3_52:
	or.b32  	%r633, %r2, 1024;
	cvt.u64.u32 	%rd14, %r633;
	setp.le.u64 	%p37, %rd4, %rd14;
	@%p37 bra 	$L__BB3_54;
	xor.b32  	%r634, %r153, -2147483648;
	st.global.u32 	[%rd2+4096], %r634;
$L__BB3_54:
	add.s32 	%r635, %r2, 1280;
	cvt.u64.u32 	%rd15, %r635;
	setp.le.u64 	%p38, %rd4, %rd15;
	@%p38 bra 	$L__BB3_56;
	xor.b32  	%r636, %r154, -2147483648;
	st.global.u32 	[%rd2+5120], %r636;
$L__BB3_56:
	add.s32 	%r637, %r2, 1536;
	cvt.u64.u32 	%rd16, %r637;
	setp.le.u64 	%p39, %rd4, %rd16;
	@%p39 bra 	$L__BB3_58;
	xor.b32  	%r638, %r155, -2147483648;
	st.global.u32 	[%rd2+6144], %r638;
$L__BB3_58:
	add.s32 	%r639, %r2, 1792;
	cvt.u64.u32 	%rd17, %r639;
	setp.le.u64 	%p40, %rd4, %rd17;
	@%p40 bra 	$L__BB3_60;
	xor.b32  	%r640, %r156, -2147483648;
	st.global.u32 	[%rd2+7168], %r640;
$L__BB3_60:
	or.b32  	%r641, %r2, 2048;
	cvt.u64.u32 	%rd18, %r641;
	setp.le.u64 	%p41, %rd4, %rd18;
	@%p41 bra 	$L__BB3_62;
	xor.b32  	%r642, %r157, -2147483648;
	st.global.u32 	[%rd2+8192], %r642;
$L__BB3_62:
	add.s32 	%r643, %r2, 2304;
	cvt.u64.u32 	%rd19, %r643;
	setp.le.u64 	%p42, %rd4, %rd19;
	@%p42 bra 	$L__BB3_64;
	xor.b32  	%r644, %r158, -2147483648;
	st.global.u32 	[%rd2+9216], %r644;
$L__BB3_64:
	add.s32 	%r645, %r2, 2560;
	cvt.u64.u32 	%rd20, %r645;
	setp.le.u64 	%p43, %rd4, %rd20;
	@%p43 bra 	$L__BB3_66;
	xor.b32  	%r646, %r159, -2147483648;
	st.global.u32 	[%rd2+10240], %r646;
$L__BB3_66:
	add.s32 	%r647, %r2, 2816;
	cvt.u64.u32 	%rd21, %r647;
	setp.le.u64 	%p44, %rd4, %rd21;
	@%p44 bra 	$L__BB3_68;
	xor.b32  	%r648, %r160, -2147483648;
	st.global.u32 	[%rd2+11264], %r648;
$L__BB3_68:
	or.b32  	%r649, %r2, 3072;
	cvt.u64.u32 	%rd22, %r649;
	setp.le.u64 	%p45, %rd4, %rd22;
	@%p45 bra 	$L__BB3_70;
	xor.b32  	%r650, %r161, -2147483648;
	st.global.u32 	[%rd2+12288], %r650;
$L__BB3_70:
	add.s32 	%r651, %r2, 3328;
	cvt.u64.u32 	%rd23, %r651;
	setp.le.u64 	%p46, %rd4, %rd23;
	@%p46 bra 	$L__BB3_72;
	xor.b32  	%r652, %r162, -2147483648;
	st.global.u32 	[%rd2+13312], %r652;
$L__BB3_72:
	add.s32 	%r653, %r2, 3584;
	cvt.u64.u32 	%rd24, %r653;
	setp.le.u64 	%p47, %rd4, %rd24;
	@%p47 bra 	$L__BB3_74;
	xor.b32  	%r654, %r163, -2147483648;
	st.global.u32 	[%rd2+14336], %r654;
$L__BB3_74:
	add.s32 	%r655, %r2, 3840;
	cvt.u64.u32 	%rd25, %r655;
	setp.le.u64 	%p48, %rd4, %rd25;
	@%p48 bra 	$L__BB3_76;
	xor.b32  	%r656, %r164, -2147483648;
	st.global.u32 	[%rd2+15360], %r656;
$L__BB3_76:
	or.b32  	%r657, %r2, 4096;
	cvt.u64.u32 	%rd26, %r657;
	setp.le.u64 	%p49, %rd4, %rd26;
	@%p49 bra 	$L__BB3_78;
	xor.b32  	%r658, %r165, -2147483648;
	st.global.u32 	[%rd2+16384], %r658;
$L__BB3_78:
	add.s32 	%r659, %r2, 4352;
	cvt.u64.u32 	%rd27, %r659;
	setp.le.u64 	%p50, %rd4, %rd27;
	@%p50 bra 	$L__BB3_80;
	xor.b32  	%r660, %r166, -2147483648;
	st.global.u32 	[%rd2+17408], %r660;
$L__BB3_80:
	add.s32 	%r661, %r2, 4608;
	cvt.u64.u32 	%rd28, %r661;
	setp.le.u64 	%p51, %rd4, %rd28;
	@%p51 bra 	$L__BB3_82;
	xor.b32  	%r662, %r167, -2147483648;
	st.global.u32 	[%rd2+18432], %r662;
$L__BB3_82:
	ret;
$L__BB3_83:
	shl.b32 	%r663, %r130, 2;
	mov.u32 	%r664, _ZZN3cub18CUB_300001_SM_10006detail10radix_sort31DeviceRadixSortSingleTileKernelINS1_5radix10policy_hubIiNS0_8NullTypeEyE10Policy1000ELNS0_9SortOrderE0EiS6_yNS1_21identity_decomposer_tEEEvPKT1_PSB_PKT2_PSF_T3_iiT4_E12temp_storage;
	add.s32 	%r665, %r664, %r663;
	st.shared.u32 	[%r665], %r741;
	shl.b32 	%r666, %r131, 2;
	add.s32 	%r667, %r664, %r666;
	st.shared.u32 	[%r667], %r740;
	shl.b32 	%r668, %r132, 2;
	add.s32 	%r669, %r664, %r668;
	st.shared.u32 	[%r669], %r739;
	shl.b32 	%r670, %r133, 2;
	add.s32 	%r671, %r664, %r670;
	st.shared.u32 	[%r671], %r738;
	shl.b32 	%r672, %r134, 2;
	add.s32 	%r673, %r664, %r672;
	st.shared.u32 	[%r673], %r737;
	shl.b32 	%r674, %r135, 2;
	add.s32 	%r675, %r664, %r674;
	st.shared.u32 	[%r675], %r736;
	shl.b32 	%r676, %r136, 2;
	add.s32 	%r677, %r664, %r676;
	st.shared.u32 	[%r677], %r735;
	shl.b32 	%r678, %r137, 2;
	add.s32 	%r679, %r664, %r678;
	st.shared.u32 	[%r679], %r734;
	shl.b32 	%r680, %r138, 2;
	add.s32 	%r681, %r664, %r680;
	st.shared.u32 	[%r681], %r733;
	shl.b32 	%r682, %r139, 2;
	add.s32 	%r683, %r664, %r682;
	st.shared.u32 	[%r683], %r732;
	shl.b32 	%r684, %r140, 2;
	add.s32 	%r685, %r664, %r684;
	st.shared.u32 	[%r685], %r731;
	shl.b32 	%r686, %r141, 2;
	add.s32 	%r687, %r664, %r686;
	st.shared.u32 	[%r687], %r730;
	shl.b32 	%r688, %r142, 2;
	add.s32 	%r689, %r664, %r688;
	st.shared.u32 	[%r689], %r729;
	shl.b32 	%r690, %r143, 2;
	add.s32 	%r691, %r664, %r690;
	st.shared.u32 	[%r691], %r728;
	shl.b32 	%r692, %r144, 2;
	add.s32 	%r693, %r664, %r692;
	st.shared.u32 	[%r693], %r727;
	shl.b32 	%r694, %r145, 2;
	add.s32 	%r695, %r664, %r694;
	st.shared.u32 	[%r695], %r726;
	shl.b32 	%r696, %r146, 2;
	add.s32 	%r697, %r664, %r696;
	st.shared.u32 	[%r697], %r725;
	shl.b32 	%r698, %r147, 2;
	add.s32 	%r699, %r664, %r698;
	st.shared.u32 	[%r699], %r724;
	shl.b32 	%r700, %r148, 2;
	add.s32 	%r701, %r664, %r700;
	st.shared.u32 	[%r701], %r723;
	bar.sync 	0;
	ld.shared.u32 	%r741, [%r46];
	ld.shared.u32 	%r740, [%r46+4];
	ld.shared.u32 	%r739, [%r46+8];
	ld.shared.u32 	%r738, [%r46+12];
	ld.shared.u32 	%r737, [%r46+16];
	ld.shared.u32 	%r736, [%r46+20];
	ld.shared.u32 	%r735, [%r46+24];
	ld.shared.u32 	%r734, [%r46+28];
	ld.shared.u32 	%r733, [%r46+32];
	ld.shared.u32 	%r732, [%r46+36];
	ld.shared.u32 	%r731, [%r46+40];
	ld.shared.u32 	%r730, [%r46+44];
	ld.shared.u32 	%r729, [%r46+48];
	ld.shared.u32 	%r728, [%r46+52];
	ld.shared.u32 	%r727, [%r46+56];
	ld.shared.u32 	%r726, [%r46+60];
	ld.shared.u32 	%r725, [%r46+64];
	ld.shared.u32 	%r724, [%r46+68];
	ld.shared.u32 	%r723, [%r46+72];
	bar.sync 	0;
	add.s32 	%r722, %r722, 6;
	add.s32 	%r721, %r721, -6;
	bra.uni 	$L__BB3_39;

}
	// .globl	_ZN3cub18CUB_300001_SM_10006detail10radix_sort30DeviceRadixSortHistogramKernelINS1_5radix10policy_hubIiNS0_8NullTypeEyE10Policy1000ELNS0_9SortOrderE0EiyNS1_21identity_decomposer_tEEEvPT2_PKT1_SB_iiT3_
.visible .entry _ZN3cub18CUB_300001_SM_10006detail10radix_sort30DeviceRadixSortHistogramKernelINS1_5radix10policy_hubIiNS0_8NullTypeEyE10Policy1000ELNS0_9SortOrderE0EiyNS1_21identity_decomposer_tEEEvPT2_PKT1_SB_iiT3_(
	.param .u64 .ptr .align 1 _ZN3cub18CUB_300001_SM_10006detail10radix_sort30DeviceRadixSortHistogramKernelINS1_5radix10policy_hubIiNS0_8NullTypeEyE10Policy1000ELNS0_9SortOrderE0EiyNS1_21identity_decomposer_tEEEvPT2_PKT1_SB_iiT3__param_0,
	.param .u64 .ptr .align 1 _ZN3cub18CUB_300001_SM_10006detail10radix_sort30DeviceRadixSortHistogramKernelINS1_5radix10policy_hubIiNS0_8NullTypeEyE10Policy1000ELNS0_9SortOrderE0EiyNS1_21identity_decomposer_tEEEvPT2_PKT1_SB_iiT3__param_1,
	.param .u64 _ZN3cub18CUB_300001_SM_10006detail10radix_sort30DeviceRadixSortHistogramKernelINS1_5radix10policy_hubIiNS0_8NullTypeEyE10Policy1000ELNS0_9SortOrderE0EiyNS1_21identity_decomposer_tEEEvPT2_PKT1_SB_iiT3__param_2,
	.param .u32 _ZN3cub18CUB_300001_SM_10006detail10radix_sort30DeviceRadixSortHistogramKernelINS1_5radix10policy_hubIiNS0_8NullTypeEyE10Policy1000ELNS0_9SortOrderE0EiyNS1_21identity_decomposer_tEEEvPT2_PKT1_SB_iiT3__param_3,
	.param .u32 _ZN3cub18CUB_300001_SM_10006detail10radix_sort30DeviceRadixSortHistogramKernelINS1_5radix10policy_hubIiNS0_8NullTypeEyE10Policy1000ELNS0_9SortOrderE0EiyNS1_21identity_decomposer_tEEEvPT2_PKT1_SB_iiT3__param_4,
	.param .align 1 .b8 _ZN3cub18CUB_300001_SM_10006detail10radix_sort30DeviceRadixSortHistogramKernelINS1_5radix10policy_hubIiNS0_8NullTypeEyE10Policy1000ELNS0_9SortOrderE0EiyNS1_21identity_decomposer_tEEEvPT2_PKT1_SB_iiT3__param_5[1]
)
.maxntid 128
{
	.reg .pred 	%p<91>;
	.reg .b32 	%r<486>;
	.reg .b64 	%rd<137>;
	// demoted variable
	.shared .align 4 .b8 _ZZN3cub18CUB_300001_SM_10006detail10radix_sort30DeviceRadixSortHistogramKernelINS1_5radix10policy_hubIiNS0_8NullTypeEyE10Policy1000ELNS0_9SortOrderE0EiyNS1_21identity_decomposer_tEEEvPT2_PKT1_SB_iiT3_E12temp_storage[4096];
	ld.param.u64 	%rd18, [_ZN3cub18CUB_300001_SM_10006detail10radix_sort30DeviceRadixSortHistogramKernelINS1_5radix10policy_hubIiNS0_8NullTypeEyE10Policy1000ELNS0_9SortOrderE0EiyNS1_21identity_decomposer_tEEEvPT2_PKT1_SB_iiT3__param_0];
	ld.param.u64 	%rd19, [_ZN3cub18CUB_300001_SM_10006detail10radix_sort30DeviceRadixSortHistogramKernelINS1_5radix10policy_hubIiNS0_8NullTypeEyE10Policy1000ELNS0_9SortOrderE0EiyNS1_21identity_decomposer_tEEEvPT2_PKT1_SB_iiT3__param_1];
	ld.param.u64 	%rd17, [_ZN3cub18CUB_300001_SM_10006detail10radix_sort30DeviceRadixSortHistogramKernelINS1_5radix10policy_hubIiNS0_8NullTypeEyE10Policy1000ELNS0_9SortOrderE0EiyNS1_21identity_decomposer_tEEEvPT2_PKT1_SB_iiT3__param_2];
	ld.param.u32 	%r174, [_ZN3cub18CUB_300001_SM_10006detail10radix_sort30DeviceRadixSortHistogramKernelINS1_5radix10policy_hubIiNS0_8NullTypeEyE10Policy1000ELNS0_9SortOrderE0EiyNS1_21identity_decomposer_tEEEvPT2_PKT1_SB_iiT3__param_3];
	ld.param.u32 	%r175, [_ZN3cub18CUB_300001_SM_10006detail10radix_sort30DeviceRadixSortHistogramKernelINS1_5radix10policy_hubIiNS0_8NullTypeEyE10Policy1000ELNS0_9SortOrderE0EiyNS1_21identity_decomposer_tEEEvPT2_PKT1_SB_iiT3__param_4];
	cvta.to.global.u64 	%rd1, %rd19;
	cvta.to.global.u64 	%rd2, %rd18;
	setp.eq.s64 	%p2, %rd17, 0;
	@%p2 bra 	$L__BB4_153;
	sub.s32 	%r176, %r175, %r174;
	add.s32 	%r177, %r176, 7;
	shr.s32 	%r178, %r177, 31;
	shr.u32 	%r179, %r178, 29;
	add.s32 	%r180, %r177, %r179;
	shr.s32 	%r181, %r180, 3;
	mov.u32 	%r182, %tid.x;
	setp.gt.u32 	%p3, %r182, 255;
	setp.lt.s32 	%p4, %r177, 8;
	mov.u32 	%r183, %ctaid.x;
	shl.b32 	%r184, %r183, 11;
	cvt.u64.u32 	%rd3, %r184;
	mov.u32 	%r185, %nctaid.x;
	shl.b32 	%r186, %r185, 11;
	cvt.u64.u32 	%rd4, %r186;
	add.s32 	%r1, %r181, -1;
	and.b32  	%r2, %r181, 15;
	and.b32  	%r3, %r181, 7;
	add.s32 	%r4, %r3, -1;
	and.b32  	%r5, %r181, 3;
	or.pred  	%p1, %p3, %p4;
	shl.b32 	%r187, %r182, 2;
	mov.u32 	%r188, _ZZN3cub18CUB_300001_SM_10006detail10radix_sort30DeviceRadixSortHistogramKernelINS1_5radix10policy_hubIiNS0_8NullTypeEyE10Policy1000ELNS0_9SortOrderE0EiyNS1_21identity_decomposer_tEEEvPT2_PKT1_SB_iiT3_E12temp_storage;
	add.s32 	%r6, %r188, %r187;
	and.b32  	%r7, %r181, 268435440;
	cvt.u64.u32 	%rd5, %r182;
	add.s32 	%r8, %r182, 128;
	add.s32 	%r9, %r182, 256;
	add.s32 	%r10, %r182, 384;
	add.s32 	%r11, %r182, 512;
	add.s32 	%r12, %r182, 640;
	add.s32 	%r13, %r182, 768;
	or.b32  	%r14, %r182, 1024;
	add.s32 	%r15, %r182, 1920;
	and.b32  	%r16, %r181, 268435448;
	and.b32  	%r17, %r181, 1;
	neg.s32 	%r18, %r7;
	add.s32 	%r19, %r6, 8192;
	add.s64 	%rd21, %rd17, -1;
	shr.u64 	%rd22, %rd21, 30;
	add.s64 	%rd23, %rd22, 1;
	min.u64 	%rd6, %rd23, %rd17;
	mov.b64 	%rd135, 0;
$L__BB4_2:
	@%p1 bra 	$L__BB4_30;
	setp.lt.u32 	%p5, %r1, 15;
	mov.b32 	%r439, 0;
	@%p5 bra 	$L__BB4_6;
	mov.u32 	%r436, %r19;
	mov.u32 	%r437, %r18;
$L__BB4_5:
	.pragma "nounroll";
	mov.b32 	%r190, 0;
	st.shared.u32 	[%r436+-8192], %r190;
	st.shared.u32 	[%r436+-7168], %r190;
	st.shared.u32 	[%r436+-6144], %r190;
	st.shared.u32 	[%r436+-5120], %r190;
	st.shared.u32 	[%r436+-4096], %r190;
	st.shared.u32 	[%r436+-3072], %r190;
	st.shared.u32 	[%r436+-2048], %r190;
	st.shared.u32 	[%r436+-1024], %r190;
	st.shared.u32 	[%r436], %r190;
	st.shared.u32 	[%r436+1024], %r190;
	st.shared.u32 	[%r436+2048], %r190;
	st.shared.u32 	[%r436+3072], %r190;
	st.shared.u32 	[%r436+4096], %r190;
	st.shared.u32 	[%r436+5120], %r190;
	st.shared.u32 	[%r436+6144], %r190;
	st.shared.u32 	[%r436+7168], %r190;
	add.s32 	%r437, %r437, 16;
	add.s32 	%r436, %r436, 16384;
	setp.ne.s32 	%p6, %r437, 0;
	mov.u32 	%r439, %r7;
	@%p6 bra 	$L__BB4_5;
$L__BB4_6:
	add.s32 	%r25, %r2, -1;
	setp.eq.s32 	%p7, %r2, 0;
	@%p7 bra 	$L__BB4_16;
	setp.lt.u32 	%p8, %r25, 7;
	@%p8 bra 	$L__BB4_9;
	shl.b32 	%r191, %r439, 10;
	add.s32 	%r192, %r6, %r191;
	mov.b32 	%r193, 0;
	st.shared.u32 	[%r192], %r193;
	st.shared.u32 	[%r192+1024], %r193;
	st.shared.u32 	[%r192+2048], %r193;
	st.shared.u32 	[%r192+3072], %r193;
	st.shared.u32 	[%r192+4096], %r193;
	st.shared.u32 	[%r192+5120], %r193;
	st.shared.u32 	[%r192+6144], %r193;
	st.shared.u32 	[%r192+7168], %r193;
	add.s32 	%r439, %r439, 8;
$L__BB4_9:
	setp.eq.s32 	%p9, %r3, 0;
	@%p9 bra 	$L__BB4_16;
	setp.lt.u32 	%p10, %r4, 3;
	@%p10 bra 	$L__BB4_12;
	shl.b32 	%r194, %r439, 10;
	add.s32 	%r195, %r6, %r194;
	mov.b32 	%r196, 0;
	st.shared.u32 	[%r195], %r196;
	st.shared.u32 	[%r195+1024], %r196;
	st.shared.u32 	[%r195+2048], %r196;
	st.shared.u32 	[%r195+3072], %r196;
	add.s32 	%r439, %r439, 4;
$L__BB4_12:
	setp.eq.s32 	%p11, %r5, 0;
	@%p11 bra 	$L__BB4_16;
	setp.eq.s32 	%p12, %r5, 1;
	shl.b32 	%r197, %r439, 10;
	add.s32 	%r30, %r6, %r197;
	mov.b32 	%r198, 0;
	st.shared.u32 	[%r30], %r198;
	@%p12 bra 	$L__BB4_16;
	setp.eq.s32 	%p13, %r5, 2;
	mov.b32 	%r199, 0;
	st.shared.u32 	[%r30+1024], %r199;
	@%p13 bra 	$L__BB4_16;
	mov.b32 	%r200, 0;
	st.shared.u32 	[%r30+2048], %r200;
$L__BB4_16:
	cvt.u32.u64 	%r201, %rd5;
	setp.gt.u32 	%p14, %r201, 127;
	@%p14 bra 	$L__BB4_30;
	setp.lt.u32 	%p15, %r1, 15;
	mov.b32 	%r443, 0;
	@%p15 bra 	$L__BB4_20;
	mov.b32 	%r441, 0;
$L__BB4_19:
	.pragma "nounroll";
	shl.b32 	%r204, %r441, 10;
	add.s32 	%r205, %r6, %r204;
	mov.b32 	%r206, 0;
	st.shared.u32 	[%r205+512], %r206;
	st.shared.u32 	[%r205+1536], %r206;
	st.shared.u32 	[%r205+2560], %r206;
	st.shared.u32 	[%r205+3584], %r206;
	st.shared.u32 	[%r205+4608], %r206;
	st.shared.u32 	[%r205+5632], %r206;
	st.shared.u32 	[%r205+6656], %r206;
	st.shared.u32 	[%r205+7680], %r206;
	st.shared.u32 	[%r205+8704], %r206;
	st.shared.u32 	[%r205+9728], %r206;
	st.shared.u32 	[%r205+10752], %r206;
	st.shared.u32 	[%r205+11776], %r206;
	st.shared.u32 	[%r205+12800], %r206;
	st.shared.u32 	[%r205+13824], %r206;
	st.shared.u32 	[%r205+14848], %r206;
	st.shared.u32 	[%r205+15872], %r206;
	add.s32 	%r441, %r441, 16;
	setp.ne.s32 	%p16, %r441, %r7;
	mov.u32 	%r443, %r7;
	@%p16 bra 	$L__BB4_19;
$L__BB4_20:
	setp.eq.s32 	%p17, %r2, 0;
	@%p17 bra 	$L__BB4_30;
	setp.lt.u32 	%p18, %r25, 7;
	@%p18 bra 	$L__BB4_23;
	shl.b32 	%r207, %r443, 10;
	add.s32 	%r208, %r6, %r207;
	mov.b32 	%r209, 0;
	st.shared.u32 	[%r208+512], %r209;
	st.shared.u32 	[%r208+1536], %r209;
	st.shared.u32 	[%r208+2560], %r209;
	st.shared.u32 	[%r208+3584], %r209;
	st.shared.u32 	[%r208+4608], %r209;
	st.shared.u32 	[%r208+5632], %r209;
	st.shared.u32 	[%r208+6656], %r209;
	st.shared.u32 	[%r208+7680], %r209;
	add.s32 	%r443, %r443, 8;
$L__BB4_23:
	setp.eq.s32 	%p19, %r3, 0;
	@%p19 bra 	$L__BB4_30;
	setp.lt.u32 	%p20, %r4, 3;
	@%p20 bra 	$L__BB4_26;
	shl.b32 	%r210, %r443, 10;
	add.s32 	%r211, %r6, %r210;
	mov.b32 	%r212, 0;
	st.shared.u32 	[%r211+512], %r212;
	st.shared.u32 	[%r211+1536], %r212;
	st.shared.u32 	[%r211+2560], %r212;
	st.shared.u32 	[%r211+3584], %r212;
	add.s32 	%r443, %r443, 4;
$L__BB4_26:
	setp.eq.s32 	%p21, %r5, 0;
	@%p21 bra 	$L__BB4_30;
	setp.eq.s32 	%p22, %r5, 1;
	shl.b32 	%r213, %r443, 10;
	add.s32 	%r38, %r6, %r213;
	mov.b32 	%r214, 0;
	st.shared.u32 	[%r38+512], %r214;
	@%p22 bra 	$L__BB4_30;
	setp.eq.s32 	%p23, %r5, 2;
	mov.b32 	%r215, 0;
	st.shared.u32 	[%r38+1536], %r215;
	@%p23 bra 	$L__BB4_30;
	mov.b32 	%r216, 0;
	st.shared.u32 	[%r38+2560], %r216;
$L__BB4_30:
	bar.sync 	0;
	bar.sync 	0;
	shl.b64 	%rd8, %rd135, 30;
	sub.s64 	%rd24, %rd17, %rd8;
	min.u64 	%rd9, %rd24, 1073741824;
	setp.le.u64 	%p24, %rd9, %rd3;
	@%p24 bra 	$L__BB4_70;
	mov.u64 	%rd136, %rd3;
$L__BB4_32:
	add.s64 	%rd11, %rd136, %rd8;
	sub.s64 	%rd12, %rd17, %rd11;
	setp.lt.u64 	%p25, %rd12, 2048;
	@%p25 bra 	$L__BB4_34;
	add.s64 	%rd27, %rd11, %rd5;
	shl.b64 	%rd28, %rd27, 2;
	add.s64 	%rd29, %rd1, %rd28;
	ld.global.u32 	%r475, [%rd29];
	ld.global.u32 	%r474, [%rd29+512];
	ld.global.u32 	%r473, [%rd29+1024];
	ld.global.u32 	%r472, [%rd29+1536];
	ld.global.u32 	%r471, [%rd29+2048];
	ld.global.u32 	%r470, [%rd29+2560];
	ld.global.u32 	%r469, [%rd29+3072];
	ld.global.u32 	%r468, [%rd29+3584];
	ld.global.u32 	%r467, [%rd29+4096];
	ld.global.u32 	%r466, [%rd29+4608];
	ld.global.u32 	%r465, [%rd29+5120];
	ld.global.u32 	%r464, [%rd29+5632];
	ld.global.u32 	%r463, [%rd29+6144];
	ld.global.u32 	%r462, [%rd29+6656];
	ld.global.u32 	%r461, [%rd29+7168];
	ld.global.u32 	%r460, [%rd29+7680];
	bra.uni 	$L__BB4_66;
$L__BB4_34:
	cvt.u32.u64 	%r218, %rd5;
	cvt.u32.u64 	%r55, %rd12;
	setp.ge.s32 	%p26, %r218, %r55;
	add.s64 	%rd25, %rd11, %rd5;
	shl.b64 	%rd26, %rd25, 2;
	add.s64 	%rd13, %rd1, %rd26;
	mov.b32 	%r475, 2147483647;
	@%p26 bra 	$L__BB4_36;
	ld.global.u32 	%r475, [%rd13];
$L__BB4_36:
	setp.ge.s32 	%p27, %r8, %r55;
	mov.b32 	%r474, 2147483647;
	@%p27 bra 	$L__BB4_38;
	ld.global.u32 	%r474, [%rd13+512];
$L__BB4_38:
	setp.ge.s32 	%p28, %r9, %r55;
	mov.b32 	%r473, 2147483647;
	@%p28 bra 	$L__BB4_40;
	ld.global.u32 	%r473, [%rd13+1024];
$L__BB4_40:
	setp.ge.s32 	%p29, %r10, %r55;
	mov.b32 	%r472, 2147483647;
	@%p29 bra 	$L__BB4_42;
	ld.global.u32 	%r472, [%rd13+1536];
$L__BB4_42:
	setp.ge.s32 	%p30, %r11, %r55;
	mov.b32 	%r471, 2147483647;
	@%p30 bra 	$L__BB4_44;
	ld.global.u32 	%r471, [%rd13+2048];
$L__BB4_44:
	setp.ge.s32 	%p31, %r12, %r55;
	mov.b32 	%r470, 2147483647;
	@%p31 bra 	$L__BB4_46;
	ld.global.u32 	%r470, [%rd13+2560];
$L__BB4_46:
	setp.ge.s32 	%p32, %r13, %r55;
	mov.b32 	%r469, 2147483647;
	@%p32 bra 	$L__BB4_48;
	ld.global.u32 	%r469, [%rd13+3072];
$L__BB4_48:
	mov.u32 	%r226, %tid.x;
	add.s32 	%r227, %r226, 896;
	setp.ge.s32 	%p33, %r227, %r55;
	mov.b32 	%r468, 2147483647;
	@%p33 bra 	$L__BB4_50;
	ld.global.u32 	%r468, [%rd13+3584];
$L__BB4_50:
	setp.ge.s32 	%p34, %r14, %r55;
	mov.b32 	%r467, 2147483647;
	@%p34 bra 	$L__BB4_52;
	ld.global.u32 	%r467, [%rd13+4096];
$L__BB4_52:
	add.s32 	%r231, %r226, 1152;
	setp.ge.s32 	%p35, %r231, %r55;
	mov.b32 	%r466, 2147483647;
	@%p35 bra 	$L__BB4_54;
	ld.global.u32 	%r466, [%rd13+4608];
$L__BB4_54:
	add.s32 	%r234, %r226, 1280;
	setp.ge.s32 	%p36, %r234, %r55;
	mov.b32 	%r465, 2147483647;
	@%p36 bra 	$L__BB4_56;
	ld.global.u32 	%r465, [%rd13+5120];
$L__BB4_56:
	add.s32 	%r237, %r226, 1408;
	setp.ge.s32 	%p37, %r237, %r55;
	mov.b32 	%r464, 2147483647;
	@%p37 bra 	$L__BB4_58;
	ld.global.u32 	%r464, [%rd13+5632];
$L__BB4_58:
	add.s32 	%r240, %r226, 1536;
	setp.ge.s32 	%p38, %r240, %r55;
	mov.b32 	%r463, 2147483647;
	@%p38 bra 	$L__BB4_60;
	ld.global.u32 	%r463, [%rd13+6144];
$L__BB4_60:
	add.s32 	%r243, %r226, 1664;
	setp.ge.s32 	%p39, %r243, %r55;
	mov.b32 	%r462, 2147483647;
	@%p39 bra 	$L__BB4_62;
	ld.global.u32 	%r462, [%rd13+6656];
$L__BB4_62:
	add.s32 	%r246, %r226, 1792;
	setp.ge.s32 	%p40, %r246, %r55;
	mov.b32 	%r461, 2147483647;
	@%p40 bra 	$L__BB4_64;
	ld.global.u32 	%r461, [%rd13+7168];
$L__BB4_64:
	setp.ge.s32 	%p41, %r15, %r55;
	mov.b32 	%r460, 2147483647;
	@%p41 bra 	$L__BB4_66;
	ld.global.u32 	%r460, [%rd13+7680];
$L__BB4_66:
	setp.le.s32 	%p42, %r175, %r174;
	@%p42 bra 	$L__BB4_69;
	xor.b32  	%r103, %r460, -2147483648;
	xor.b32  	%r104, %r461, -2147483648;
	xor.b32  	%r105, %r462, -2147483648;
	xor.b32  	%r106, %r463, -2147483648;
	xor.b32  	%r107, %r464, -2147483648;
	xor.b32  	%r108, %r465, -2147483648;
	xor.b32  	%r109, %r466, -2147483648;
	xor.b32  	%r110, %r467, -2147483648;
	xor.b32  	%r111, %r468, -2147483648;
	xor.b32  	%r112, %r469, -2147483648;
	xor.b32  	%r113, %r470, -2147483648;
	xor.b32  	%r114, %r471, -2147483648;
	xor.b32  	%r115, %r472, -2147483648;
	xor.b32  	%r116, %r473, -2147483648;
	xor.b32  	%r117, %r474, -2147483648;
	xor.b32  	%r118, %r475, -2147483648;
	mov.b32 	%r476, 0;
	mov.u32 	%r477, %r174;
$L__BB4_68:
	sub.s32 	%r249, %r175, %r477;
	shl.b32 	%r250, %r476, 10;
	mov.u32 	%r251, _ZZN3cub18CUB_300001_SM_10006detail10radix_sort30DeviceRadixSortHistogramKernelINS1_5radix10policy_hubIiNS0_8NullTypeEyE10Policy1000ELNS0_9SortOrderE0EiyNS1_21identity_decomposer_tEEEvPT2_PKT1_SB_iiT3_E12temp_storage;
	add.s32 	%r252, %r251, %r250;
	min.s32 	%r253, %r249, 8;
	mov.b32 	%r254, -1;
	shl.b32 	%r255, %r254, %r253;
	not.b32 	%r256, %r255;
	shr.u32 	%r257, %r118, %r477;
	and.b32  	%r258, %r257, %r256;
	shl.b32 	%r259, %r258, 2;
	add.s32 	%r260, %r252, %r259;
	atom.shared.add.u32 	%r261, [%r260], 1;
	shr.u32 	%r262, %r117, %r477;
	and.b32  	%r263, %r262, %r256;
	shl.b32 	%r264, %r263, 2;
	add.s32 	%r265, %r252, %r264;
	atom.shared.add.u32 	%r266, [%r265], 1;
	shr.u32 	%r267, %r116, %r477;
	and.b32  	%r268, %r267, %r256;
	shl.b32 	%r269, %r268, 2;
	add.s32 	%r270, %r252, %r269;
	atom.shared.add.u32 	%r271, [%r270], 1;
	shr.u32 	%r272, %r115, %r477;
	and.b32  	%r273, %r272, %r256;
	shl.b32 	%r274, %r273, 2;
	add.s32 	%r275, %r252, %r274;
	atom.shared.add.u32 	%r276, [%r275], 1;
	shr.u32 	%r277, %r114, %r477;
	and.b32  	%r278, %r277, %r256;
	shl.b32 	%r279, %r278, 2;
	add.s32 	%r280, %r252, %r279;
	atom.shared.add.u32 	%r281, [%r280], 1;
	shr.u32 	%r282, %r113, %r477;
	and.b32  	%r283, %r282, %r256;
	shl.b32 	%r284, %r283, 2;
	add.s32 	%r285, %r252, %r284;
	atom.shared.add.u32 	%r286, [%r285], 1;
	shr.u32 	%r287, %r112, %r477;
	and.b32  	%r288, %r287, %r256;
	shl.b32 	%r289, %r288, 2;
	add.s32 	%r290, %r252, %r289;
	atom.shared.add.u32 	%r291, [%r290], 1;
	shr.u32 	%r292, %r111, %r477;
	and.b32  	%r293, %r292, %r256;
	shl.b32 	%r294, %r293, 2;
	add.s32 	%r295, %r252, %r294;
	atom.shared.add.u32 	%r296, [%r295], 1;
	shr.u32 	%r297, %r110, %r477;
	and.b32  	%r298, %r297, %r256;
	shl.b32 	%r299, %r298, 2;
	add.s32 	%r300, %r252, %r299;
	atom.shared.add.u32 	%r301, [%r300], 1;
	shr.u32 	%r302, %r109, %r477;
	and.b32  	%r303, %r302, %r256;
	shl.b32 	%r304, %r303, 2;
	add.s32 	%r305, %r252, %r304;
	atom.shared.add.u32 	%r306, [%r305], 1;
	shr.u32 	%r307, %r108, %r477;
	and.b32  	%r308, %r307, %r256;
	shl.b32 	%r309, %r308, 2;
	add.s32 	%r310, %r252, %r309;
	atom.shared.add.u32 	%r311, [%r310], 1;
	shr.u32 	%r312, %r107, %r477;
	and.b32  	%r313, %r312, %r256;
	shl.b32 	%r314, %r313, 2;
	add.s32 	%r315, %r252, %r314;
	atom.shared.add.u32 	%r316, [%r315], 1;
	shr.u32 	%r317, %r106, %r477;
	and.b32  	%r318, %r317, %r256;
	shl.b32 	%r319, %r318, 2;
	add.s32 	%r320, %r252, %r319;
	atom.shared.add.u32 	%r321, [%r320], 1;
	shr.u32 	%r322, %r105, %r477;
	and.b32  	%r323, %r322, %r256;
	shl.b32 	%r324, %r323, 2;
	add.s32 	%r325, %r252, %r324;
	atom.shared.add.u32 	%r326, [%r325], 1;
	shr.u32 	%r327, %r104, %r477;
	and.b32  	%r328, %r327, %r256;
	shl.b32 	%r329, %r328, 2;
	add.s32 	%r330, %r252, %r329;
	atom.shared.add.u32 	%r331, [%r330], 1;
	shr.u32 	%r332, %r103, %r477;
	and.b32  	%r333, %r332, %r256;
	shl.b32 	%r334, %r333, 2;
	add.s32 	%r335, %r252, %r334;
	atom.shared.add.u32 	%r336, [%r335], 1;
	add.s32 	%r477, %r477, 8;
	add.s32 	%r476, %r476, 1;
	setp.lt.s32 	%p43, %r477, %r175;
	@%p43 bra 	$L__BB4_68;
$L__BB4_69:
	add.s64 	%rd136, %rd136, %rd4;
	setp.lt.u64 	%p44, %rd136, %rd9;
	@%p44 bra 	$L__BB4_32;
$L__BB4_70:
	bar.sync 	0;
	@%p1 bra 	$L__BB4_152;
	setp.lt.u32 	%p45, %r1, 7;
	mov.b32 	%r480, 0;
	@%p45 bra 	$L__BB4_90;
	mov.b32 	%r478, 0;
$L__BB4_73:
	.pragma "nounroll";
	shl.b32 	%r339, %r478, 10;
	add.s32 	%r124, %r6, %r339;
	ld.shared.u32 	%r125, [%r124];
	setp.eq.s32 	%p46, %r125, 0;
	@%p46 bra 	$L__BB4_75;
	cvt.u32.u64 	%r340, %rd5;
	shl.b32 	%r341, %r478, 8;
	add.s32 	%r342, %r341, %r340;
	mul.wide.u32 	%rd30, %r342, 8;
	add.s64 	%rd31, %rd2, %rd30;
	cvt.u64.u32 	%rd32, %r125;
	atom.global.add.u64 	%rd33, [%rd31], %rd32;
$L__BB4_75:
	ld.shared.u32 	%r126, [%r124+1024];
	setp.eq.s32 	%p47, %r126, 0;
	@%p47 bra 	$L__BB4_77;
	cvt.u32.u64 	%r343, %rd5;
	shl.b32 	%r344, %r478, 8;
	add.s32 	%r345, %r344, %r343;
	add.s32 	%r346, %r345, 256;
	mul.wide.u32 	%rd34, %r346, 8;
	add.s64 	%rd35, %rd2, %rd34;
	cvt.u64.u32 	%rd36, %r126;
	atom.global.add.u64 	%rd37, [%rd35], %rd36;
$L__BB4_77:
	ld.shared.u32 	%r127, [%r124+2048];
	setp.eq.s32 	%p48, %r127, 0;
	@%p48 bra 	$L__BB4_79;
	cvt.u32.u64 	%r347, %rd5;
	shl.b32 	%r348, %r478, 8;
	add.s32 	%r349, %r348, %r347;
	add.s32 	%r350, %r349, 512;
	mul.wide.u32 	%rd38, %r350, 8;
	add.s64 	%rd39, %rd2, %rd38;
	cvt.u64.u32 	%rd40, %r127;
	atom.global.add.u64 	%rd41, [%rd39], %rd40;
$L__BB4_79:
	ld.shared.u32 	%r128, [%r124+3072];
	setp.eq.s32 	%p49, %r128, 0;
	@%p49 bra 	$L__BB4_81;
	cvt.u32.u64 	%r351, %rd5;
	shl.b32 	%r352, %r478, 8;
	add.s32 	%r353, %r352, %r351;
	add.s32 	%r354, %r353, 768;
	mul.wide.u32 	%rd42, %r354, 8;
	add.s64 	%rd43, %rd2, %rd42;
	cvt.u64.u32 	%rd44, %r128;
	atom.global.add.u64 	%rd45, [%rd43], %rd44;
$L__BB4_81:
	ld.shared.u32 	%r129, [%r124+4096];
	setp.eq.s32 	%p50, %r129, 0;
	@%p50 bra 	$L__BB4_83;
	cvt.u32.u64 	%r355, %rd5;
	shl.b32 	%r356, %r478, 8;
	add.s32 	%r357, %r356, %r355;
	add.s32 	%r358, %r357, 1024;
	mul.wide.u32 	%rd46, %r358, 8;
	add.s64 	%rd47, %rd2, %rd46;
	cvt.u64.u32 	%rd48, %r129;
	atom.global.add.u64 	%rd49, [%rd47], %rd48;
$L__BB4_83:
	ld.shared.u32 	%r130, [%r124+5120];
	setp.eq.s32 	%p51, %r130, 0;
	@%p51 bra 	$L__BB4_85;
	cvt.u32.u64 	%r359, %rd5;
	shl.b32 	%r360, %r478, 8;
	add.s32 	%r361, %r360, %r359;
	add.s32 	%r362, %r361, 1280;
	mul.wide.u32 	%rd50, %r362, 8;
	add.s64 	%rd51, %rd2, %rd50;
	cvt.u64.u32 	%rd52, %r130;
	atom.global.add.u64 	%rd53, [%rd51], %rd52;
$L__BB4_85:
	ld.shared.u32 	%r131, [%r124+6144];
	setp.eq.s32 	%p52, %r131, 0;
	@%p52 bra 	$L__BB4_87;
	cvt.u32.u64 	%r363, %rd5;
	shl.b32 	%r364, %r478, 8;
	add.s32 	%r365, %r364, %r363;
	add.s32 	%r366, %r365, 1536;
	mul.wide.u32 	%rd54, %r366, 8;
	add.s64 	%rd55, %rd2, %rd54;
	cvt.u64.u32 	%rd56, %r131;
	atom.global.add.u64 	%rd57, [%rd55], %rd56;
$L__BB4_87:
	ld.shared.u32 	%r132, [%r124+7168];
	setp.eq.s32 	%p53, %r132, 0;
	@%p53 bra 	$L__BB4_89;
	cvt.u32.u64 	%r367, %rd5;
	shl.b32 	%r368, %r478, 8;
	add.s32 	%r369, %r368, %r367;
	add.s32 	%r370, %r369, 1792;
	mul.wide.u32 	%rd58, %r370, 8;
	add.s64 	%rd59, %rd2, %rd58;
	cvt.u64.u32 	%rd60, %r132;
	atom.global.add.u64 	%rd61, [%rd59], %rd60;
$L__BB4_89:
	add.s32 	%r478, %r478, 8;
	setp.ne.s32 	%p54, %r478, %r16;
	mov.u32 	%r480, %r16;
	@%p54 bra 	$L__BB4_73;
$L__BB4_90:
	add.s32 	%r135, %r5, -1;
	setp.eq.s32 	%p55, %r3, 0;
	@%p55 bra 	$L__BB4_111;
	setp.lt.u32 	%p56, %r4, 3;
	@%p56 bra 	$L__BB4_101;
	shl.b32 	%r371, %r480, 10;
	add.s32 	%r136, %r6, %r371;
	ld.shared.u32 	%r137, [%r136];
	setp.eq.s32 	%p57, %r137, 0;
	@%p57 bra 	$L__BB4_94;
	cvt.u32.u64 	%r372, %rd5;
	shl.b32 	%r373, %r480, 8;
	add.s32 	%r374, %r373, %r372;
	mul.wide.u32 	%rd62, %r374, 8;
	add.s64 	%rd63, %rd2, %rd62;
	cvt.u64.u32 	%rd64, %r137;
	atom.global.add.u64 	%rd65, [%rd63], %rd64;
$L__BB4_94:
	ld.shared.u32 	%r138, [%r136+1024];
	setp.eq.s32 	%p58, %r138, 0;
	@%p58 bra 	$L__BB4_96;
	cvt.u32.u64 	%r375, %rd5;
	shl.b32 	%r376, %r480, 8;
	add.s32 	%r377, %r376, %r375;
	add.s32 	%r378, %r377, 256;
	mul.wide.u32 	%rd66, %r378, 8;
	add.s64 	%rd67, %rd2, %rd66;
	cvt.u64.u32 	%rd68, %r138;
	atom.global.add.u64 	%rd69, [%rd67], %rd68;
$L__BB4_96:
	ld.shared.u32 	%r139, [%r136+2048];
	setp.eq.s32 	%p59, %r139, 0;
	@%p59 bra 	$L__BB4_98;
	cvt.u32.u64 	%r379, %rd5;
	shl.b32 	%r380, %r480, 8;
	add.s32 	%r381, %r380, %r379;
	add.s32 	%r382, %r381, 512;
	mul.wide.u32 	%rd70, %r382, 8;
	add.s64 	%rd71, %rd2, %rd70;
	cvt.u64.u32 	%rd72, %r139;
	atom.global.add.u64 	%rd73, [%rd71], %rd72;
$L__BB4_98:
	ld.shared.u32 	%r140, [%r136+3072];
	setp.eq.s32 	%p60, %r140, 0;
	@%p60 bra 	$L__BB4_100;
	cvt.u32.u64 	%r383, %rd5;
	shl.b32 	%r384, %r480, 8;
	add.s32 	%r385, %r384, %r383;
	add.s32 	%r386, %r385, 768;
	mul.wide.u32 	%rd74, %r386, 8;
	add.s64 	%rd75, %rd2, %rd74;
	cvt.u64.u32 	%rd76, %r140;
	atom.global.add.u64 	%rd77, [%rd75], %rd76;
$L__BB4_100:
	add.s32 	%r480, %r480, 4;
$L__BB4_101:
	setp.eq.s32 	%p61, %r5, 0;
	@%p61 bra 	$L__BB4_111;
	setp.eq.s32 	%p62, %r135, 0;
	@%p62 bra 	$L__BB4_108;
	shl.b32 	%r387, %r480, 10;
	add.s32 	%r143, %r6, %r387;
	ld.shared.u32 	%r144, [%r143];
	setp.eq.s32 	%p63, %r144, 0;
	@%p63 bra 	$L__BB4_105;
	cvt.u32.u64 	%r388, %rd5;
	shl.b32 	%r389, %r480, 8;
	add.s32 	%r390, %r389, %r388;
	mul.wide.u32 	%rd78, %r390, 8;
	add.s64 	%rd79, %rd2, %rd78;
	cvt.u64.u32 	%rd80, %r144;
	atom.global.add.u64 	%rd81, [%rd79], %rd80;
$L__BB4_105:
	ld.shared.u32 	%r145, [%r143+1024];
	setp.eq.s32 	%p64, %r145, 0;
	@%p64 bra 	$L__BB4_107;
	cvt.u32.u64 	%r391, %rd5;
	shl.b32 	%r392, %r480, 8;
	add.s32 	%r393, %r392, %r391;
	add.s32 	%r394, %r393, 256;
	mul.wide.u32 	%rd82, %r394, 8;
	add.s64 	%rd83, %rd2, %rd82;
	cvt.u64.u32 	%rd84, %r145;
	atom.global.add.u64 	%rd85, [%rd83], %rd84;
$L__BB4_107:
	add.s32 	%r480, %r480, 2;
$L__BB4_108:
	setp.eq.s32 	%p65, %r17, 0;
	@%p65 bra 	$L__BB4_111;
	shl.b32 	%r395, %r480, 10;
	add.s32 	%r396, %r6, %r395;
	ld.shared.u32 	%r148, [%r396];
	setp.eq.s32 	%p66, %r148, 0;
	@%p66 bra 	$L__BB4_111;
	cvt.u32.u64 	%r397, %rd5;
	shl.b32 	%r398, %r480, 8;
	add.s32 	%r399, %r398, %r397;
	mul.wide.u32 	%rd86, %r399, 8;
	add.s64 	%rd87, %rd2, %rd86;
	cvt.u64.u32 	%rd88, %r148;
	atom.global.add.u64 	%rd89, [%rd87], %rd88;
$L__BB4_111:
	cvt.u32.u64 	%r400, %rd5;
	setp.gt.u32 	%p67, %r400, 127;
	@%p67 bra 	$L__BB4_152;
	setp.lt.u32 	%p68, %r1, 7;
	mov.b32 	%r484, 0;
	@%p68 bra 	$L__BB4_131;
	mov.b32 	%r482, 0;
$L__BB4_114:
	.pragma "nounroll";
	shl.b32 	%r404, %r482, 10;
	add.s32 	%r150, %r6, %r404;
	ld.shared.u32 	%r151, [%r150+512];
	setp.eq.s32 	%p69, %r151, 0;
	shl.b32 	%r405, %r482, 8;
	add.s32 	%r406, %r405, %r400;
	mul.wide.u32 	%rd90, %r406, 8;
	add.s64 	%rd15, %rd2, %rd90;
	@%p69 bra 	$L__BB4_116;
	cvt.u64.u32 	%rd91, %r151;
	atom.global.add.u64 	%rd92, [%rd15+1024], %rd91;
$L__BB4_116:
	ld.shared.u32 	%r152, [%r150+1536];
	setp.eq.s32 	%p70, %r152, 0;
	@%p70 bra 	$L__BB4_118;
	cvt.u64.u32 	%rd93, %r152;
	atom.global.add.u64 	%rd94, [%rd15+3072], %rd93;
$L__BB4_118:
	ld.shared.u32 	%r153, [%r150+2560];
	setp.eq.s32 	%p71, %r153, 0;
	@%p71 bra 	$L__BB4_120;
	cvt.u64.u32 	%rd95, %r153;
	atom.global.add.u64 	%rd96, [%rd15+5120], %rd95;
$L__BB4_120:
	ld.shared.u32 	%r154, [%r150+3584];
	setp.eq.s32 	%p72, %r154, 0;
	@%p72 bra 	$L__BB4_122;
	cvt.u64.u32 	%rd97, %r154;
	atom.global.add.u64 	%rd98, [%rd15+7168], %rd97;
$L__BB4_122:
	ld.shared.u32 	%r155, [%r150+4608];
	setp.eq.s32 	%p73, %r155, 0;
	@%p73 bra 	$L__BB4_124;
	cvt.u64.u32 	%rd99, %r155;
	atom.global.add.u64 	%rd100, [%rd15+9216], %rd99;
$L__BB4_124:
	ld.shared.u32 	%r156, [%r150+5632];
	setp.eq.s32 	%p74, %r156, 0;
	@%p74 bra 	$L__BB4_126;
	cvt.u64.u32 	%rd101, %r156;
	atom.global.add.u64 	%rd102, [%rd15+11264], %rd101;
$L__BB4_126:
	ld.shared.u32 	%r157, [%r150+6656];
	setp.eq.s32 	%p75, %r157, 0;
	@%p75 bra 	$L__BB4_128;
	cvt.u64.u32 	%rd103, %r157;
	atom.global.add.u64 	%rd104, [%rd15+13312], %rd103;
$L__BB4_128:
	ld.shared.u32 	%r158, [%r150+7680];
	setp.eq.s32 	%p76, %r158, 0;
	@%p76 bra 	$L__BB4_130;
	cvt.u64.u32 	%rd105, %r158;
	atom.global.add.u64 	%rd106, [%rd15+15360], %rd105;
$L__BB4_130:
	add.s32 	%r482, %r482, 8;
	setp.ne.s32 	%p77, %r482, %r16;
	mov.u32 	%r484, %r16;
	@%p77 bra 	$L__BB4_114;
$L__BB4_131:
	setp.eq.s32 	%p78, %r3, 0;
	@%p78 bra 	$L__BB4_152;
	setp.lt.u32 	%p79, %r4, 3;
	@%p79 bra 	$L__BB4_142;
	shl.b32 	%r407, %r484, 10;
	add.s32 	%r161, %r6, %r407;
	ld.shared.u32 	%r162, [%r161+512];
	setp.eq.s32 	%p80, %r162, 0;
	@%p80 bra 	$L__BB4_135;
	shl.b32 	%r409, %r484, 8;
	add.s32 	%r410, %r409, %r400;
	mul.wide.u32 	%rd107, %r410, 8;
	add.s64 	%rd108, %rd2, %rd107;
	cvt.u64.u32 	%rd109, %r162;
	atom.global.add.u64 	%rd110, [%rd108+1024], %rd109;
$L__BB4_135:
	ld.shared.u32 	%r163, [%r161+1536];
	setp.eq.s32 	%p81, %r163, 0;
	@%p81 bra 	$L__BB4_137;
	shl.b32 	%r412, %r484, 8;
	add.s32 	%r413, %r412, %r400;
	add.s32 	%r414, %r413, 256;
	mul.wide.u32 	%rd111, %r414, 8;
	add.s64 	%rd112, %rd2, %rd111;
	cvt.u64.u32 	%rd113, %r163;
	atom.global.add.u64 	%rd114, [%rd112+1024], %rd113;
$L__BB4_137:
	ld.shared.u32 	%r164, [%r161+2560];
	setp.eq.s32 	%p82, %r164, 0;
	@%p82 bra 	$L__BB4_139;
	shl.b32 	%r416, %r484, 8;
	add.s32 	%r417, %r416, %r400;
	add.s32 	%r418, %r417, 512;
	mul.wide.u32 	%rd115, %r418, 8;
	add.s64 	%rd116, %rd2, %rd115;
	cvt.u64.u32 	%rd117, %r164;
	atom.global.add.u64 	%rd118, [%rd116+1024], %rd117;
$L__BB4_139:
	ld.shared.u32 	%r165, [%r161+3584];
	setp.eq.s32 	%p83, %r165, 0;
	@%p83 bra 	$L__BB4_141;
	shl.b32 	%r420, %r484, 8;
	add.s32 	%r421, %r420, %r400;
	add.s32 	%r422, %r421, 768;
	mul.wide.u32 	%rd119, %r422, 8;
	add.s64 	%rd120, %rd2, %rd119;
	cvt.u64.u32 	%rd121, %r165;
	atom.global.add.u64 	%rd122, [%rd120+1024], %rd121;
$L__BB4_141:
	add.s32 	%r484, %r484, 4;
$L__BB4_142:
	setp.eq.s32 	%p84, %r5, 0;
	@%p84 bra 	$L__BB4_152;
	setp.eq.s32 	%p85, %r135, 0;
	@%p85 bra 	$L__BB4_149;
	shl.b32 	%r423, %r484, 10;
	add.s32 	%r168, %r6, %r423;
	ld.shared.u32 	%r169, [%r168+512];
	setp.eq.s32 	%p86, %r169, 0;
	@%p86 bra 	$L__BB4_146;
	shl.b32 	%r425, %r484, 8;
	add.s32 	%r426, %r425, %r400;
	mul.wide.u32 	%rd123, %r426, 8;
	add.s64 	%rd124, %rd2, %rd123;
	cvt.u64.u32 	%rd125, %r169;
	atom.global.add.u64 	%rd126, [%rd124+1024], %rd125;
$L__BB4_146:
	ld.shared.u32 	%r170, [%r168+1536];
	setp.eq.s32 	%p87, %r170, 0;
	@%p87 bra 	$L__BB4_148;
	shl.b32 	%r428, %r484, 8;
	add.s32 	%r429, %r428, %r400;
	add.s32 	%r430, %r429, 256;
	mul.wide.u32 	%rd127, %r430, 8;
	add.s64 	%rd128, %rd2, %rd127;
	cvt.u64.u32 	%rd129, %r170;
	atom.global.add.u64 	%rd130, [%rd128+1024], %rd129;
$L__BB4_148:
	add.s32 	%r484, %r484, 2;
$L__BB4_149:
	setp.eq.s32 	%p88, %r17, 0;
	@%p88 bra 	$L__BB4_152;
	shl.b32 	%r431, %r484, 10;
	add.s32 	%r432, %r6, %r431;
	ld.shared.u32 	%r173, [%r432+512];
	setp.eq.s32 	%p89, %r173, 0;
	@%p89 bra 	$L__BB4_152;
	shl.b32 	%r434, %r484, 8;
	add.s32 	%r435, %r434, %r400;
	mul.wide.u32 	%rd131, %r435, 8;
	add.s64 	%rd132, %rd2, %rd131;
	cvt.u64.u32 	%rd133, %r173;
	atom.global.add.u64 	%rd134, [%rd132+1024], %rd133;
$L__BB4_152:
	bar.sync 	0;
	add.s64 	%rd135, %rd135, 1;
	setp.ne.s64 	%p90, %rd135, %rd6;
	@%p90 bra 	$L__BB4_2;
$L__BB4_153:
	ret;

}
	// .globl	_ZN3cub18CUB_300001_SM_10006detail10radix_sort33DeviceRadixSortExclusiveSumKernelINS1_5radix10policy_hubIiNS0_8NullTypeEyE10Policy1000EyEEvPT0_
.visible .entry _ZN3cub18CUB_300001_SM_10006detail10radix_sort33DeviceRadixSortExclusiveSumKernelINS1_5radix10policy_hubIiNS0_8NullTypeEyE10Policy1000EyEEvPT0_(
	.param .u64 .ptr .align 1 _ZN3cub18CUB_300001_SM_10006detail10radix_sort33DeviceRadixSortExclusiveSumKernelINS1_5radix10policy_hubIiNS0_8NullTypeEyE10Policy1000EyEEvPT0__param_0
)
{
	.reg .pred 	%p<4>;
	.reg .b32 	%r<28>;
	.reg .b64 	%rd<54>;
	// demoted variable
	.shared .align 16 .b8 _ZZN3cub18CUB_300001_SM_10006detail10radix_sort33DeviceRadixSortExclusiveSumKernelINS1_5radix10policy_hubIiNS0_8NullTypeEyE10Policy1000EyEEvPT0_E12temp_storage[2336];
	ld.param.u64 	%rd5, [_ZN3cub18CUB_300001_SM_10006detail10radix_sort33DeviceRadixSortExclusiveSumKernelINS1_5radix10policy_hubIiNS0_8NullTypeEyE10Policy1000EyEEvPT0__param_0];
	cvta.to.global.u64 	%rd6, %rd5;
	mov.u32 	%r3, %ctaid.x;
	shl.b32 	%r4, %r3, 8;
	mov.u32 	%r1, %tid.x;
	setp.gt.u32 	%p1, %r1, 255;
	add.s32 	%r5, %r4, %r1;
	mul.wide.s32 	%rd7, %r5, 8;
	add.s64 	%rd1, %rd6, %rd7;
	@%p1 bra 	$L__BB5_2;
	ld.global.u64 	%rd53, [%rd1];
$L__BB5_2:
	shr.u32 	%r6, %r1, 3;
	add.s32 	%r7, %r6, %r1;
	shl.b32 	%r8, %r7, 3;
	mov.u32 	%r9, _ZZN3cub18CUB_300001_SM_10006detail10radix_sort33DeviceRadixSortExclusiveSumKernelINS1_5radix10policy_hubIiNS0_8NullTypeEyE10Policy1000EyEEvPT0_E12temp_storage;
	add.s32 	%r10, %r9, %r8;
	add.s32 	%r2, %r10, 16;
	st.shared.u64 	[%r10+16], %rd53;
	bar.sync 	0;
	setp.gt.u32 	%p2, %r1, 31;
	@%p2 bra 	$L__BB5_4;
	mad.lo.s32 	%r27, %r1, 72, %r9;
	ld.shared.u64 	%rd23, [%r27+16];
	ld.shared.u64 	%rd24, [%r27+24];
	ld.shared.u64 	%rd25, [%r27+32];
	ld.shared.u64 	%rd26, [%r27+40];
	ld.shared.u64 	%rd27, [%r27+48];
	ld.shared.u64 	%rd28, [%r27+56];
	ld.shared.u64 	%rd29, [%r27+64];
	ld.shared.u64 	%rd30, [%r27+72];
	add.s64 	%rd31, %rd24, %rd23;
	add.s64 	%rd32, %rd31, %rd25;
	add.s64 	%rd33, %rd32, %rd26;
	add.s64 	%rd34, %rd33, %rd27;
	add.s64 	%rd35, %rd34, %rd28;
	add.s64 	%rd36, %rd35, %rd29;
	add.s64 	%rd10, %rd36, %rd30;
	mov.b32 	%r11, 1;
	mov.b32 	%r24, 0;
	mov.b32 	%r25, -1;
	// begin inline asm
	{  .reg .u64 r0;  .reg .u32 lo;  .reg .u32 hi;  .reg .pred p;  mov.b64 {lo, hi}, %rd10;  shfl.sync.up.b32 lo|p, lo, %r11, %r24, %r25;  shfl.sync.up.b32 hi|p, hi, %r11, %r24, %r25;  mov.b64 r0, {lo, hi};  @p add.u64 r0, r0, %rd10;  mov.u64 %rd8, r0;}
	// end inline asm
	mov.b32 	%r14, 2;
	// begin inline asm
	{  .reg .u64 r0;  .reg .u32 lo;  .reg .u32 hi;  .reg .pred p;  mov.b64 {lo, hi}, %rd8;  shfl.sync.up.b32 lo|p, lo, %r14, %r24, %r25;  shfl.sync.up.b32 hi|p, hi, %r14, %r24, %r25;  mov.b64 r0, {lo, hi};  @p add.u64 r0, r0, %rd8;  mov.u64 %rd11, r0;}
	// end inline asm
	mov.b32 	%r17, 4;
	// begin inline asm
	{  .reg .u64 r0;  .reg .u32 lo;  .reg .u32 hi;  .reg .pred p;  mov.b64 {lo, hi}, %rd11;  shfl.sync.up.b32 lo|p, lo, %r17, %r24, %r25;  shfl.sync.up.b32 hi|p, hi, %r17, %r24, %r25;  mov.b64 r0, {lo, hi};  @p add.u64 r0, r0, %rd11;  mov.u64 %rd14, r0;}
	// end inline asm
	mov.b32 	%r20, 8;
	// begin inline asm
	{  .reg .u64 r0;  .reg .u32 lo;  .reg .u32 hi;  .reg .pred p;  mov.b64 {lo, hi}, %rd14;  shfl.sync.up.b32 lo|p, lo, %r20, %r24, %r25;  shfl.sync.up.b32 hi|p, hi, %r20, %r24, %r25;  mov.b64 r0, {lo, hi};  @p add.u64 r0, r0, %rd14;  mov.u64 %rd17, r0;}
	// end inline asm
	mov.b32 	%r23, 16;
	// begin inline asm
	{  .reg .u64 r0;  .reg .u32 lo;  .reg .u32 hi;  .reg .pred p;  mov.b64 {lo, hi}, %rd17;  shfl.sync.up.b32 lo|p, lo, %r23, %r24, %r25;  shfl.sync.up.b32 hi|p, hi, %r23, %r24, %r25;  mov.b64 r0, {lo, hi};  @p add.u64 r0, r0, %rd17;  mov.u64 %rd20, r0;}
	// end inline asm
	sub.s64 	%rd37, %rd20, %rd10;
	ld.shared.u64 	%rd38, [%r27+16];
	ld.shared.u64 	%rd39, [%r27+24];
	ld.shared.u64 	%rd40, [%r27+32];
	ld.shared.u64 	%rd41, [%r27+40];
	ld.shared.u64 	%rd42, [%r27+48];
	ld.shared.u64 	%rd43, [%r27+56];
	ld.shared.u64 	%rd44, [%r27+64];
	add.s64 	%rd45, %rd38, %rd37;
	add.s64 	%rd46, %rd39, %rd45;
	add.s64 	%rd47, %rd40, %rd46;
	add.s64 	%rd48, %rd41, %rd47;
	add.s64 	%rd49, %rd42, %rd48;
	add.s64 	%rd50, %rd43, %rd49;
	add.s64 	%rd51, %rd44, %rd50;
	st.shared.u64 	[%r27+16], %rd37;
	st.shared.u64 	[%r27+24], %rd45;
	st.shared.u64 	[%r27+32], %rd46;
	st.shared.u64 	[%r27+40], %rd47;
	st.shared.u64 	[%r27+48], %rd48;
	st.shared.u64 	[%r27+56], %rd49;
	st.shared.u64 	[%r27+64], %rd50;
	st.shared.u64 	[%r27+72], %rd51;
$L__BB5_4:
	setp.gt.u32 	%p3, %r1, 255;
	bar.sync 	0;
	@%p3 bra 	$L__BB5_6;
	ld.shared.u64 	%rd52, [%r2];
	st.global.u64 	[%rd1], %rd52;
$L__BB5_6:
	ret;

}
	// .globl	_ZN3cub18CUB_300001_SM_10006detail10radix_sort29DeviceRadixSortOnesweepKernelINS1_5radix10policy_hubIiNS0_8NullTypeEyE10Policy1000ELNS0_9SortOrderE0EiS6_yiiNS1_21identity_decomposer_tEEEvPT5_SC_PT3_PKSD_PT1_PKSH_PT2_PKSL_T4_iiT6_
.visible .entry _ZN3cub18CUB_300001_SM_10006detail10radix_sort29DeviceRadixSortOnesweepKernelINS1_5radix10policy_hubIiNS0_8NullTypeEyE10Policy1000ELNS0_9SortOrderE0EiS6_yiiNS1_21identity_decomposer_tEEEvPT5_SC_PT3_PKSD_PT1_PKSH_PT2_PKSL_T4_iiT6_(
	.param .u64 .ptr .align 1 _ZN3cub18CUB_300001_SM_10006detail10radix_sort29DeviceRadixSortOnesweepKernelINS1_5radix10policy_hubIiNS0_8NullTypeEyE10Policy1000ELNS0_9SortOrderE0EiS6_yiiNS1_21identity_decomposer_tEEEvPT5_SC_PT3_PKSD_PT1_PKSH_PT2_PKSL_T4_iiT6__param_0,
	.param .u64 .ptr .align 1 _ZN3cub18CUB_300001_SM_10006detail10radix_sort29DeviceRadixSortOnesweepKernelINS1_5radix10policy_hubIiNS0_8NullTypeEyE10Policy1000ELNS0_9SortOrderE0EiS6_yiiNS1_21identity_decomposer_tEEEvPT5_SC_PT3_PKSD_PT1_PKSH_PT2_PKSL_T4_iiT6__param_1,
	.param .u64 .ptr .align 1 _ZN3cub18CUB_300001_SM_10006detail10radix_sort29DeviceRadixSortOnesweepKernelINS1_5radix10policy_hubIiNS0_8NullTypeEyE10Policy1000ELNS0_9SortOrderE0EiS6_yiiNS1_21identity_decomposer_tEEEvPT5_SC_PT3_PKSD_PT1_PKSH_PT2_PKSL_T4_iiT6__param_2,
	.param .u64 .ptr .align 1 _ZN3cub18CUB_300001_SM_10006detail10radix_sort29DeviceRadixSortOnesweepKernelINS1_5radix10policy_hubIiNS0_8NullTypeEyE10Policy1000ELNS0_9SortOrderE0EiS6_yiiNS1_21identity_decomposer_tEEEvPT5_SC_PT3_PKSD_PT1_PKSH_PT2_PKSL_T4_iiT6__param_3,
	.param .u64 .ptr .align 1 _ZN3cub18CUB_300001_SM_10006detail10radix_sort29DeviceRadixSortOnesweepKernelINS1_5radix10policy_hubIiNS0_8NullTypeEyE10Policy1000ELNS0_9SortOrderE0EiS6_yiiNS1_21identity_decomposer_tEEEvPT5_SC_PT3_PKSD_PT1_PKSH_PT2_PKSL_T4_iiT6__param_4,
	.param .u64 .ptr .align 1 _ZN3cub18CUB_300001_SM_10006detail10radix_sort29DeviceRadixSortOnesweepKernelINS1_5radix10policy_hubIiNS0_8NullTypeEyE10Policy1000ELNS0_9SortOrderE0EiS6_yiiNS1_21identity_decomposer_tEEEvPT5_SC_PT3_PKSD_PT1_PKSH_PT2_PKSL_T4_iiT6__param_5,
	.param .u64 .ptr .align 1 _ZN3cub18CUB_300001_SM_10006detail10radix_sort29DeviceRadixSortOnesweepKernelINS1_5radix10policy_hubIiNS0_8NullTypeEyE10Policy1000ELNS0_9SortOrderE0EiS6_yiiNS1_21identity_decomposer_tEEEvPT5_SC_PT3_PKSD_PT1_PKSH_PT2_PKSL_T4_iiT6__param_6,
	.param .u64 .ptr .align 1 _ZN3cub18CUB_300001_SM_10006detail10radix_sort29DeviceRadixSortOnesweepKernelINS1_5radix10policy_hubIiNS0_8NullTypeEyE10Policy1000ELNS0_9SortOrderE0EiS6_yiiNS1_21identity_decomposer_tEEEvPT5_SC_PT3_PKSD_PT1_PKSH_PT2_PKSL_T4_iiT6__param_7,
	.param .u32 _ZN3cub18CUB_300001_SM_10006detail10radix_sort29DeviceRadixSortOnesweepKernelINS1_5radix10policy_hubIiNS0_8NullTypeEyE10Policy1000ELNS0_9SortOrderE0EiS6_yiiNS1_21identity_decomposer_tEEEvPT5_SC_PT3_PKSD_PT1_PKSH_PT2_PKSL_T4_iiT6__param_8,
	.param .u32 _ZN3cub18CUB_300001_SM_10006detail10radix_sort29DeviceRadixSortOnesweepKernelINS1_5radix10policy_hubIiNS0_8NullTypeEyE10Policy1000ELNS0_9SortOrderE0EiS6_yiiNS1_21identity_decomposer_tEEEvPT5_SC_PT3_PKSD_PT1_PKSH_PT2_PKSL_T4_iiT6__param_9,
	.param .u32 _ZN3cub18CUB_300001_SM_10006detail10radix_sort29DeviceRadixSortOnesweepKernelINS1_5radix10policy_hubIiNS0_8NullTypeEyE10Policy1000ELNS0_9SortOrderE0EiS6_yiiNS1_21identity_decomposer_tEEEvPT5_SC_PT3_PKSD_PT1_PKSH_PT2_PKSL_T4_iiT6__param_10,
	.param .align 1 .b8 _ZN3cub18CUB_300001_SM_10006detail10radix_sort29DeviceRadixSortOnesweepKernelINS1_5radix10policy_hubIiNS0_8NullTypeEyE10Policy1000ELNS0_9SortOrderE0EiS6_yiiNS1_21identity_decomposer_tEEEvPT5_SC_PT3_PKSD_PT1_PKSH_PT2_PKSL_T4_iiT6__param_11[1]
)
.maxntid 384
{
	.reg .pred 	%p<142>;
	.reg .b32 	%r<1806>;
	.reg .b64 	%rd<239>;
	// demoted variable
	.shared .align 16 .b8 _ZZN3cub18CUB_300001_SM_10006detail10radix_sort29DeviceRadixSortOnesweepKernelINS1_5radix10policy_hubIiNS0_8NullTypeEyE10Policy1000ELNS0_9SortOrderE0EiS6_yiiNS1_21identity_decomposer_tEEEvPT5_SC_PT3_PKSD_PT1_PKSH_PT2_PKSL_T4_iiT6_E1s[31232];
	ld.param.u64 	%rd21, [_ZN3cub18CUB_300001_SM_10006detail10radix_sort29DeviceRadixSortOnesweepKernelINS1_5radix10policy_hubIiNS0_8NullTypeEyE10Policy1000ELNS0_9SortOrderE0EiS6_yiiNS1_21identity_decomposer_tEEEvPT5_SC_PT3_PKSD_PT1_PKSH_PT2_PKSL_T4_iiT6__param_1];
	ld.param.u64 	%rd24, [_ZN3cub18CUB_300001_SM_10006detail10radix_sort29DeviceRadixSortOnesweepKernelINS1_5radix10policy_hubIiNS0_8NullTypeEyE10Policy1000ELNS0_9SortOrderE0EiS6_yiiNS1_21identity_decomposer_tEEEvPT5_SC_PT3_PKSD_PT1_PKSH_PT2_PKSL_T4_iiT6__param_4];
	ld.param.u64 	%rd25, [_ZN3cub18CUB_300001_SM_10006detail10radix_sort29DeviceRadixSortOnesweepKernelINS1_5radix10policy_hubIiNS0_8NullTypeEyE10Policy1000ELNS0_9SortOrderE0EiS6_yiiNS1_21identity_decomposer_tEEEvPT5_SC_PT3_PKSD_PT1_PKSH_PT2_PKSL_T4_iiT6__param_5];
	ld.param.u32 	%r293, [_ZN3cub18CUB_300001_SM_10006detail10radix_sort29DeviceRadixSortOnesweepKernelINS1_5radix10policy_hubIiNS0_8NullTypeEyE10Policy1000ELNS0_9SortOrderE0EiS6_yiiNS1_21identity_decomposer_tEEEvPT5_SC_PT3_PKSD_PT1_PKSH_PT2_PKSL_T4_iiT6__param_9];
	ld.param.u32 	%r294, [_ZN3cub18CUB_300001_SM_10006detail10radix_sort29DeviceRadixSortOnesweepKernelINS1_5radix10policy_hubIiNS0_8NullTypeEyE10Policy1000ELNS0_9SortOrderE0EiS6_yiiNS1_21identity_decomposer_tEEEvPT5_SC_PT3_PKSD_PT1_PKSH_PT2_PKSL_T4_iiT6__param_10];
	cvta.to.global.u64 	%rd1, %rd24;
	cvta.to.global.u64 	%rd2, %rd25;
	mov.u32 	%r1, %tid.x;
	// begin inline asm
	mov.u32 %r295, %laneid;
	// end inline asm
	setp.ne.s32 	%p1, %r1, 0;
	@%p1 bra 	$L__BB6_2;
	cvta.to.global.u64 	%rd26, %rd21;
	atom.global.add.u32 	%r296, [%rd26], 1;
	st.shared.u32 	[_ZZN3cub18CUB_300001_SM_10006detail10radix_sort29DeviceRadixSortOnesweepKernelINS1_5radix10policy_hubIiNS0_8NullTypeEyE10Policy1000ELNS0_9SortOrderE0EiS6_yiiNS1_21identity_decomposer_tEEEvPT5_SC_PT3_PKSD_PT1_PKSH_PT2_PKSL_T4_iiT6_E1s+29184], %r296;
$L__BB6_2:
	ld.param.u32 	%r1706, [_ZN3cub18CUB_300001_SM_10006detail10radix_sort29DeviceRadixSortOnesweepKernelINS1_5radix10policy_hubIiNS0_8NullTypeEyE10Policy1000ELNS0_9SortOrderE0EiS6_yiiNS1_21identity_decomposer_tEEEvPT5_SC_PT3_PKSD_PT1_PKSH_PT2_PKSL_T4_iiT6__param_8];
	bar.sync 	0;
	ld.shared.u32 	%r3, [_ZZN3cub18CUB_300001_SM_10006detail10radix_sort29DeviceRadixSortOnesweepKernelINS1_5radix10policy_hubIiNS0_8NullTypeEyE10Policy1000ELNS0_9SortOrderE0EiS6_yiiNS1_21identity_decomposer_tEEEvPT5_SC_PT3_PKSD_PT1_PKSH_PT2_PKSL_T4_iiT6_E1s+29184];
	mul.lo.s32 	%r297, %r3, 7296;
	add.s32 	%r4, %r297, 7296;
	setp.gt.s32 	%p2, %r4, %r1706;
	cvt.s64.s32 	%rd3, %r297;
	@%p2 bra 	$L__BB6_4;
	and.b32  	%r298, %r1, 31;
	and.b32  	%r299, %r1, 992;
	mul.lo.s32 	%r300, %r299, 19;
	or.b32  	%r301, %r300, %r298;
	cvt.u64.u32 	%rd27, %r301;
	add.s64 	%rd28, %rd27, %rd3;
	shl.b64 	%rd29, %rd28, 2;
	add.s64 	%rd30, %rd2, %rd29;
	ld.global.u32 	%r1732, [%rd30];
	ld.global.u32 	%r1733, [%rd30+128];
	ld.global.u32 	%r1734, [%rd30+256];
	ld.global.u32 	%r1735, [%rd30+384];
	ld.global.u32 	%r1736, [%rd30+512];
	ld.global.u32 	%r1737, [%rd30+640];
	ld.global.u32 	%r1738, [%rd30+768];
	ld.global.u32 	%r1739, [%rd30+896];
	ld.global.u32 	%r1740, [%rd30+1024];
	ld.global.u32 	%r1741, [%rd30+1152];
	ld.global.u32 	%r1742, [%rd30+1280];
	ld.global.u32 	%r1743, [%rd30+1408];
	ld.global.u32 	%r1744, [%rd30+1536];
	ld.global.u32 	%r1745, [%rd30+1664];
	ld.global.u32 	%r1746, [%rd30+1792];
	ld.global.u32 	%r1747, [%rd30+1920];
	ld.global.u32 	%r1748, [%rd30+2048];
	ld.global.u32 	%r1749, [%rd30+2176];
	ld.global.u32 	%r1750, [%rd30+2304];
	bra.uni 	$L__BB6_42;
$L__BB6_4:
	ld.param.u32 	%r1707, [_ZN3cub18CUB_300001_SM_10006detail10radix_sort29DeviceRadixSortOnesweepKernelINS1_5radix10policy_hubIiNS0_8NullTypeEyE10Policy1000ELNS0_9SortOrderE0EiS6_yiiNS1_21identity_decomposer_tEEEvPT5_SC_PT3_PKSD_PT1_PKSH_PT2_PKSL_T4_iiT6__param_8];
	cvt.u32.u64 	%r303, %rd3;
	sub.s32 	%r24, %r1707, %r303;
	and.b32  	%r304, %r1, 31;
	and.b32  	%r305, %r1, 992;
	mul.lo.s32 	%r306, %r305, 19;
	or.b32  	%r25, %r306, %r304;
	setp.ge.s32 	%p3, %r25, %r24;
	cvt.u64.u32 	%rd31, %r25;
	add.s64 	%rd32, %rd31, %rd3;
	shl.b64 	%rd33, %rd32, 2;
	add.s64 	%rd4, %rd2, %rd33;
	mov.b32 	%r1732, 2147483647;
	@%p3 bra 	$L__BB6_6;
	ld.global.u32 	%r1732, [%rd4];
$L__BB6_6:
	add.s32 	%r308, %r25, 32;
	setp.ge.s32 	%p4, %r308, %r24;
	mov.b32 	%r1733, 2147483647;
	@%p4 bra 	$L__BB6_8;
	ld.global.u32 	%r1733, [%rd4+128];
$L__BB6_8:
	add.s32 	%r310, %r25, 64;
	setp.ge.s32 	%p5, %r310, %r24;
	mov.b32 	%r1734, 2147483647;
	@%p5 bra 	$L__BB6_10;
	ld.global.u32 	%r1734, [%rd4+256];
$L__BB6_10:
	add.s32 	%r312, %r25, 96;
	setp.ge.s32 	%p6, %r312, %r24;
	mov.b32 	%r1735, 2147483647;
	@%p6 bra 	$L__BB6_12;
	ld.global.u32 	%r1735, [%rd4+384];
$L__BB6_12:
	add.s32 	%r314, %r25, 128;
	setp.ge.s32 	%p7, %r314, %r24;
	mov.b32 	%r1736, 2147483647;
	@%p7 bra 	$L__BB6_14;
	ld.global.u32 	%r1736, [%rd4+512];
$L__BB6_14:
	add.s32 	%r316, %r25, 160;
	setp.ge.s32 	%p8, %r316, %r24;
	mov.b32 	%r1737, 2147483647;
	@%p8 bra 	$L__BB6_16;
	ld.global.u32 	%r1737, [%rd4+640];
$L__BB6_16:
	add.s32 	%r318, %r25, 192;
	setp.ge.s32 	%p9, %r318, %r24;
	mov.b32 	%r1738, 2147483647;
	@%p9 bra 	$L__BB6_18;
	ld.global.u32 	%r1738, [%rd4+768];
$L__BB6_18:
	add.s32 	%r320, %r25, 224;
	setp.ge.s32 	%p10, %r320, %r24;
	mov.b32 	%r1739, 2147483647;
	@%p10 bra 	$L__BB6_20;
	ld.global.u32 	%r1739, [%rd4+896];
$L__BB6_20:
	add.s32 	%r322, %r25, 256;
	setp.ge.s32 	%p11, %r322, %r24;
	mov.b32 	%r1740, 2147483647;
	@%p11 bra 	$L__BB6_22;
	ld.global.u32 	%r1740, [%rd4+1024];
$L__BB6_22:
	add.s32 	%r324, %r25, 288;
	setp.ge.s32 	%p12, %r324, %r24;
	mov.b32 	%r1741, 2147483647;
	@%p12 bra 	$L__BB6_24;
	ld.global.u32 	%r1741, [%rd4+1152];
$L__BB6_24:
	add.s32 	%r326, %r25, 320;
	setp.ge.s32 	%p13, %r326, %r24;
	mov.b32 	%r1742, 2147483647;
	@%p13 bra 	$L__BB6_26;
	ld.global.u32 	%r1742, [%rd4+1280];
$L__BB6_26:
	add.s32 	%r328, %r25, 352;
	setp.ge.s32 	%p14, %r328, %r24;
	mov.b32 	%r1743, 2147483647;
	@%p14 bra 	$L__BB6_28;
	ld.global.u32 	%r1743, [%rd4+1408];
$L__BB6_28:
	add.s32 	%r330, %r25, 384;
	setp.ge.s32 	%p15, %r330, %r24;
	mov.b32 	%r1744, 2147483647;
	@%p15 bra 	$L__BB6_30;
	ld.global.u32 	%r1744, [%rd4+1536];
$L__BB6_30:
	add.s32 	%r332, %r25, 416;
	setp.ge.s32 	%p16, %r332, %r24;
	mov.b32 	%r1745, 2147483647;
	@%p16 bra 	$L__BB6_32;
	ld.global.u32 	%r1745, [%rd4+1664];
$L__BB6_32:
	add.s32 	%r334, %r25, 448;
	setp.ge.s32 	%p17, %r334, %r24;
	mov.b32 	%r1746, 2147483647;
	@%p17 bra 	$L__BB6_34;
	ld.global.u32 	%r1746, [%rd4+1792];
$L__BB6_34:
	add.s32 	%r336, %r25, 480;
	setp.ge.s32 	%p18, %r336, %r24;
	mov.b32 	%r1747, 2147483647;
	@%p18 bra 	$L__BB6_36;
	ld.global.u32 	%r1747, [%rd4+1920];
$L__BB6_36:
	add.s32 	%r338, %r25, 512;
	setp.ge.s32 	%p19, %r338, %r24;
	mov.b32 	%r1748, 2147483647;
	@%p19 bra 	$L__BB6_38;
	ld.global.u32 	%r1748, [%rd4+2048];
$L__BB6_38:
	add.s32 	%r340, %r25, 544;
	setp.ge.s32 	%p20, %r340, %r24;
	mov.b32 	%r1749, 2147483647;
	@%p20 bra 	$L__BB6_40;
	ld.global.u32 	%r1749, [%rd4+2176];
$L__BB6_40:
	add.s32 	%r342, %r25, 576;
	setp.ge.s32 	%p21, %r342, %r24;
	mov.b32 	%r1750, 2147483647;
	@%p21 bra 	$L__BB6_42;
	ld.global.u32 	%r1750, [%rd4+2304];
$L__BB6_42:
	mov.b32 	%r343, -1;
	shl.b32 	%r344, %r343, %r294;
	not.b32 	%r82, %r344;
	shr.u32 	%r83, %r1, 5;
	shl.b32 	%r345, %r83, 10;
	mov.u32 	%r346, _ZZN3cub18CUB_300001_SM_10006detail10radix_sort29DeviceRadixSortOnesweepKernelINS1_5radix10policy_hubIiNS0_8NullTypeEyE10Policy1000ELNS0_9SortOrderE0EiS6_yiiNS1_21identity_decomposer_tEEEvPT5_SC_PT3_PKSD_PT1_PKSH_PT2_PKSL_T4_iiT6_E1s;
	add.s32 	%r84, %r346, %r345;
	setp.gt.s32 	%p22, %r295, 255;
	@%p22 bra 	$L__BB6_55;
	max.s32 	%r347, %r295, 224;
	sub.s32 	%r348, %r347, %r295;
	add.s32 	%r349, %r348, 31;
	shr.u32 	%r350, %r349, 5;
	add.s32 	%r85, %r350, 1;
	and.b32  	%r86, %r85, 15;
	setp.lt.u32 	%p23, %r349, 480;
	mov.u32 	%r1754, %r295;
	@%p23 bra 	$L__BB6_46;
	and.b32  	%r351, %r85, 268435440;
	neg.s32 	%r1752, %r351;
	shl.b32 	%r353, %r295, 2;
	add.s32 	%r354, %r345, %r353;
	add.s32 	%r356, %r354, %r346;
	add.s32 	%r1751, %r356, 1024;
	mov.u32 	%r1754, %r295;
$L__BB6_45:
	.pragma "nounroll";
	mov.b32 	%r357, 0;
	st.shared.u32 	[%r1751+-1024], %r357;
	st.shared.u32 	[%r1751+-896], %r357;
	st.shared.u32 	[%r1751+-768], %r357;
	st.shared.u32 	[%r1751+-640], %r357;
	st.shared.u32 	[%r1751+-512], %r357;
	st.shared.u32 	[%r1751+-384], %r357;
	st.shared.u32 	[%r1751+-256], %r357;
	st.shared.u32 	[%r1751+-128], %r357;
	st.shared.u32 	[%r1751], %r357;
	st.shared.u32 	[%r1751+128], %r357;
	st.shared.u32 	[%r1751+256], %r357;
	st.shared.u32 	[%r1751+384], %r357;
	st.shared.u32 	[%r1751+512], %r357;
	st.shared.u32 	[%r1751+640], %r357;
	st.shared.u32 	[%r1751+768], %r357;
	st.shared.u32 	[%r1751+896], %r357;
	add.s32 	%r1754, %r1754, 512;
	add.s32 	%r1752, %r1752, 16;
	add.s32 	%r1751, %r1751, 2048;
	setp.ne.s32 	%p24, %r1752, 0;
	@%p24 bra 	$L__BB6_45;
$L__BB6_46:
	setp.eq.s32 	%p25, %r86, 0;
	@%p25 bra 	$L__BB6_55;
	and.b32  	%r96, %r85, 7;
	setp.lt.u32 	%p26, %r86, 8;
	@%p26 bra 	$L__BB6_49;
	shl.b32 	%r358, %r1754, 2;
	add.s32 	%r359, %r84, %r358;
	mov.b32 	%r360, 0;
	st.shared.u32 	[%r359], %r360;
	st.shared.u32 	[%r359+128], %r360;
	st.shared.u32 	[%r359+256], %r360;
	st.shared.u32 	[%r359+384], %r360;
	st.shared.u32 	[%r359+512], %r360;
	st.shared.u32 	[%r359+640], %r360;
	st.shared.u32 	[%r359+768], %r360;
	st.shared.u32 	[%r359+896], %r360;
	add.s32 	%r1754, %r1754, 256;
$L__BB6_49:
	setp.eq.s32 	%p27, %r96, 0;
	@%p27 bra 	$L__BB6_55;
	and.b32  	%r99, %r85, 3;
	setp.lt.u32 	%p28, %r96, 4;
	@%p28 bra 	$L__BB6_52;
	shl.b32 	%r361, %r1754, 2;
	add.s32 	%r362, %r84, %r361;
	mov.b32 	%r363, 0;
	st.shared.u32 	[%r362], %r363;
	st.shared.u32 	[%r362+128], %r363;
	st.shared.u32 	[%r362+256], %r363;
	st.shared.u32 	[%r362+384], %r363;
	add.s32 	%r1754, %r1754, 128;
$L__BB6_52:
	setp.eq.s32 	%p29, %r99, 0;
	@%p29 bra 	$L__BB6_55;
	shl.b32 	%r365, %r1754, 2;
	add.s32 	%r366, %r345, %r365;
	add.s32 	%r1758, %r346, %r366;
	neg.s32 	%r1757, %r99;
$L__BB6_54:
	.pragma "nounroll";
	mov.b32 	%r368, 0;
	st.shared.u32 	[%r1758], %r368;
	add.s32 	%r1758, %r1758, 128;
	add.s32 	%r1757, %r1757, 1;
	setp.ne.s32 	%p30, %r1757, 0;
	@%p30 bra 	$L__BB6_54;
$L__BB6_55:
	bar.warp.sync 	-1;
	xor.b32  	%r370, %r1732, -2147483648;
	shr.u32 	%r371, %r370, %r293;
	and.b32  	%r108, %r371, %r82;
	shl.b32 	%r372, %r108, 2;
	add.s32 	%r373, %r84, %r372;
	atom.shared.add.u32 	%r374, [%r373], 1;
	xor.b32  	%r375, %r1733, -2147483648;
	shr.u32 	%r376, %r375, %r293;
	and.b32  	%r377, %r376, %r82;
	shl.b32 	%r378, %r377, 2;
	add.s32 	%r379, %r84, %r378;
	atom.shared.add.u32 	%r380, [%r379], 1;
	xor.b32  	%r381, %r1734, -2147483648;
	shr.u32 	%r382, %r381, %r293;
	and.b32  	%r383, %r382, %r82;
	shl.b32 	%r384, %r383, 2;
	add.s32 	%r385, %r84, %r384;
	atom.shared.add.u32 	%r386, [%r385], 1;
	xor.b32  	%r387, %r1735, -2147483648;
	shr.u32 	%r388, %r387, %r293;
	and.b32  	%r389, %r388, %r82;
	shl.b32 	%r390, %r389, 2;
	add.s32 	%r391, %r84, %r390;
	atom.shared.add.u32 	%r392, [%r391], 1;
	xor.b32  	%r393, %r1736, -2147483648;
	shr.u32 	%r394, %r393, %r293;
	and.b32  	%r395, %r394, %r82;
	shl.b32 	%r396, %r395, 2;
	add.s32 	%r397, %r84, %r396;
	atom.shared.add.u32 	%r398, [%r397], 1;
	xor.b32  	%r399, %r1737, -2147483648;
	shr.u32 	%r400, %r399, %r293;
	and.b32  	%r401, %r400, %r82;
	shl.b32 	%r402, %r401, 2;
	add.s32 	%r403, %r84, %r402;
	atom.shared.add.u32 	%r404, [%r403], 1;
	xor.b32  	%r405, %r1738, -2147483648;
	shr.u32 	%r406, %r405, %r293;
	and.b32  	%r407, %r406, %r82;
	shl.b32 	%r408, %r407, 2;
	add.s32 	%r409, %r84, %r408;
	atom.shared.add.u32 	%r410, [%r409], 1;
	xor.b32  	%r1771, %r1739, -2147483648;
	shr.u32 	%r411, %r1771, %r293;
	and.b32  	%r412, %r411, %r82;
	shl.b32 	%r413, %r412, 2;
	add.s32 	%r414, %r84, %r413;
	atom.shared.add.u32 	%r415, [%r414], 1;
	xor.b32  	%r1772, %r1740, -2147483648;
	shr.u32 	%r416, %r1772, %r293;
	and.b32  	%r417, %r416, %r82;
	shl.b32 	%r418, %r417, 2;
	add.s32 	%r419, %r84, %r418;
	atom.shared.add.u32 	%r420, [%r419], 1;
	xor.b32  	%r421, %r1741, -2147483648;
	shr.u32 	%r422, %r421, %r293;
	and.b32  	%r423, %r422, %r82;
	shl.b32 	%r424, %r423, 2;
	add.s32 	%r425, %r84, %r424;
	atom.shared.add.u32 	%r426, [%r425], 1;
	xor.b32  	%r427, %r1742, -2147483648;
	shr.u32 	%r428, %r427, %r293;
	and.b32  	%r429, %r428, %r82;
	shl.b32 	%r430, %r429, 2;
	add.s32 	%r431, %r84, %r430;
	atom.shared.add.u32 	%r432, [%r431], 1;
	xor.b32  	%r433, %r1743, -2147483648;
	shr.u32 	%r434, %r433, %r293;
	and.b32  	%r435, %r434, %r82;
	shl.b32 	%r436, %r435, 2;
	add.s32 	%r437, %r84, %r436;
	atom.shared.add.u32 	%r438, [%r437], 1;
	xor.b32  	%r439, %r1744, -2147483648;
	shr.u32 	%r440, %r439, %r293;
	and.b32  	%r441, %r440, %r82;
	shl.b32 	%r442, %r441, 2;
	add.s32 	%r443, %r84, %r442;
	atom.shared.add.u32 	%r444, [%r443], 1;
	xor.b32  	%r445, %r1745, -2147483648;
	shr.u32 	%r446, %r445, %r293;
	and.b32  	%r447, %r446, %r82;
	shl.b32 	%r448, %r447, 2;
	add.s32 	%r449, %r84, %r448;
	atom.shared.add.u32 	%r450, [%r449], 1;
	xor.b32  	%r451, %r1746, -2147483648;
	shr.u32 	%r452, %r451, %r293;
	and.b32  	%r453, %r452, %r82;
	shl.b32 	%r454, %r453, 2;
	add.s32 	%r455, %r84, %r454;
	atom.shared.add.u32 	%r456, [%r455], 1;
	xor.b32  	%r457, %r1747, -2147483648;
	shr.u32 	%r458, %r457, %r293;
	and.b32  	%r459, %r458, %r82;
	shl.b32 	%r460, %r459, 2;
	add.s32 	%r461, %r84, %r460;
	atom.shared.add.u32 	%r462, [%r461], 1;
	xor.b32  	%r463, %r1748, -2147483648;
	shr.u32 	%r464, %r463, %r293;
	and.b32  	%r465, %r464, %r82;
	shl.b32 	%r466, %r465, 2;
	add.s32 	%r467, %r84, %r466;
	atom.shared.add.u32 	%r468, [%r467], 1;
	xor.b32  	%r469, %r1749, -2147483648;
	shr.u32 	%r470, %r469, %r293;
	and.b32  	%r471, %r470, %r82;
	shl.b32 	%r472, %r471, 2;
	add.s32 	%r473, %r84, %r472;
	atom.shared.add.u32 	%r474, [%r473], 1;
	xor.b32  	%r475, %r1750, -2147483648;
	shr.u32 	%r476, %r475, %r293;
	and.b32  	%r477, %r476, %r82;
	shl.b32 	%r478, %r477, 2;
	add.s32 	%r479, %r84, %r478;
	atom.shared.add.u32 	%r480, [%r479], 1;
	bar.sync 	0;
	setp.gt.u32 	%p31, %r1, 255;
	shl.b32 	%r481, %r1, 2;
	add.s32 	%r111, %r346, %r481;
	mov.b32 	%r1759, 0;
	@%p31 bra 	$L__BB6_57;
	ld.shared.u32 	%r483, [%r111];
	mov.b32 	%r484, 0;
	st.shared.u32 	[%r111], %r484;
	ld.shared.u32 	%r485, [%r111+1024];
	st.shared.u32 	[%r111+1024], %r483;
	add.s32 	%r486, %r485, %r483;
	ld.shared.u32 	%r487, [%r111+2048];
	st.shared.u32 	[%r111+2048], %r486;
	add.s32 	%r488, %r487, %r486;
	ld.shared.u32 	%r489, [%r111+3072];
	st.shared.u32 	[%r111+3072], %r488;
	add.s32 	%r490, %r489, %r488;
	ld.shared.u32 	%r491, [%r111+4096];
	st.shared.u32 	[%r111+4096], %r490;
	add.s32 	%r492, %r491, %r490;
	ld.shared.u32 	%r493, [%r111+5120];
	st.shared.u32 	[%r111+5120], %r492;
	add.s32 	%r494, %r493, %r492;
	ld.shared.u32 	%r495, [%r111+6144];
	st.shared.u32 	[%r111+6144], %r494;
	add.s32 	%r496, %r495, %r494;
	ld.shared.u32 	%r497, [%r111+7168];
	st.shared.u32 	[%r111+7168], %r496;
	add.s32 	%r498, %r497, %r496;
	ld.shared.u32 	%r499, [%r111+8192];
	st.shared.u32 	[%r111+8192], %r498;
	add.s32 	%r500, %r499, %r498;
	ld.shared.u32 	%r501, [%r111+9216];
	st.shared.u32 	[%r111+9216], %r500;
	add.s32 	%r502, %r501, %r500;
	ld.shared.u32 	%r503, [%r111+10240];
	st.shared.u32 	[%r111+10240], %r502;
	add.s32 	%r504, %r503, %r502;
	ld.shared.u32 	%r505, [%r111+11264];
	st.shared.u32 	[%r111+11264], %r504;
	add.s32 	%r1759, %r505, %r504;
$L__BB6_57:
	ld.param.u64 	%rd228, [_ZN3cub18CUB_300001_SM_10006detail10radix_sort29DeviceRadixSortOnesweepKernelINS1_5radix10policy_hubIiNS0_8NullTypeEyE10Policy1000ELNS0_9SortOrderE0EiS6_yiiNS1_21identity_decomposer_tEEEvPT5_SC_PT3_PKSD_PT1_PKSH_PT2_PKSL_T4_iiT6__param_0];
	setp.gt.u32 	%p32, %r1, 255;
	shl.b32 	%r506, %r3, 8;
	add.s32 	%r507, %r506, %r1;
	cvta.to.global.u64 	%rd5, %rd228;
	mul.wide.s32 	%rd34, %r507, 4;
	add.s64 	%rd6, %rd5, %rd34;
	@%p32 bra 	$L__BB6_59;
	or.b32  	%r508, %r1759, 1073741824;
	st.volatile.global.u32 	[%rd6], %r508;
$L__BB6_59:
	ld.param.u64 	%rd235, [_ZN3cub18CUB_300001_SM_10006detail10radix_sort29DeviceRadixSortOnesweepKernelINS1_5radix10policy_hubIiNS0_8NullTypeEyE10Policy1000ELNS0_9SortOrderE0EiS6_yiiNS1_21identity_decomposer_tEEEvPT5_SC_PT3_PKSD_PT1_PKSH_PT2_PKSL_T4_iiT6__param_3];
	xor.b32  	%r1773, %r1741, -2147483648;
	xor.b32  	%r1774, %r1742, -2147483648;
	xor.b32  	%r1765, %r1733, -2147483648;
	xor.b32  	%r1766, %r1734, -2147483648;
	xor.b32  	%r1777, %r1745, -2147483648;
	xor.b32  	%r1778, %r1746, -2147483648;
	xor.b32  	%r1764, %r1732, -2147483648;
	xor.b32  	%r1779, %r1747, -2147483648;
	xor.b32  	%r1780, %r1748, -2147483648;
	xor.b32  	%r1768, %r1736, -2147483648;
	xor.b32  	%r1767, %r1735, -2147483648;
	xor.b32  	%r1775, %r1743, -2147483648;
	xor.b32  	%r1782, %r1750, -2147483648;
	xor.b32  	%r1781, %r1749, -2147483648;
	xor.b32  	%r1769, %r1737, -2147483648;
	xor.b32  	%r1776, %r1744, -2147483648;
	xor.b32  	%r1770, %r1738, -2147483648;
	setp.lt.u32 	%p33, %r1, 256;
	setp.eq.s32 	%p34, %r1759, 7296;
	and.pred  	%p35, %p33, %p34;
	selp.u32 	%r509, 1, 0, %p35;
	{ 
	.reg .pred 	%p1; 
	.reg .pred 	%p2; 
	setp.ne.u32 	%p1, %r509, 0; 
	bar.red.or.pred 	%p2, 0, %p1; 
	selp.u32 	%r510, 1, 0, %p2; 
	}
	setp.eq.s32 	%p36, %r510, 0;
	cvt.u64.u32 	%rd7, %r1;
	cvta.to.global.u64 	%rd35, %rd235;
	mul.wide.u32 	%rd36, %r1, 8;
	add.s64 	%rd8, %rd35, %rd36;
	@%p36 bra 	$L__BB6_111;
	setp.gt.u32 	%p37, %r1, 255;
	setp.gt.u32 	%p38, %r1, %r108;
	selp.b32 	%r131, 7296, 0, %p38;
	shl.b32 	%r511, %r1, 3;
	mov.u32 	%r512, _ZZN3cub18CUB_300001_SM_10006detail10radix_sort29DeviceRadixSortOnesweepKernelINS1_5radix10policy_hubIiNS0_8NullTypeEyE10Policy1000ELNS0_9SortOrderE0EiS6_yiiNS1_21identity_decomposer_tEEEvPT5_SC_PT3_PKSD_PT1_PKSH_PT2_PKSL_T4_iiT6_E1s;
	add.s32 	%r513, %r512, %r511;
	add.s32 	%r132, %r513, 29184;
	@%p37 bra 	$L__BB6_68;
	ld.global.u64 	%rd37, [%rd8];
	cvt.u64.u32 	%rd38, %r131;
	sub.s64 	%rd237, %rd37, %rd38;
	st.shared.u64 	[%r132], %rd237;
	setp.lt.s32 	%p39, %r3, 1;
	mov.u32 	%r1763, %r1759;
	@%p39 bra 	$L__BB6_67;
	mov.b32 	%r1761, -1;
	mov.u32 	%r1760, %r3;
	mov.u32 	%r1763, %r1759;
$L__BB6_63:
	add.s32 	%r136, %r1760, -1;
	shl.b32 	%r515, %r136, 8;
	add.s32 	%r516, %r515, %r1;
	mul.wide.s32 	%rd39, %r516, 4;
	add.s64 	%rd10, %rd5, %rd39;
$L__BB6_64:
	membar.cta;
	ld.volatile.global.u32 	%r137, [%rd10];
	setp.eq.s32 	%p40, %r137, 0;
	@%p40 bra 	$L__BB6_64;
	and.b32  	%r517, %r137, 1073741823;
	add.s32 	%r1763, %r517, %r1763;
	setp.gt.s32 	%p41, %r137, -1;
	vote.sync.ballot.b32 	%r1761, %p41, %r1761;
	setp.gt.u32 	%p43, %r1760, 1;
	and.pred  	%p44, %p41, %p43;
	mov.u32 	%r1760, %r136;
	@%p44 bra 	$L__BB6_63;
	ld.shared.u64 	%rd237, [%r132];
$L__BB6_67:
	or.b32  	%r518, %r1763, -2147483648;
	st.volatile.global.u32 	[%rd6], %r518;
	sub.s32 	%r519, %r1763, %r1759;
	cvt.s64.s32 	%rd40, %r519;
	add.s64 	%rd41, %rd237, %rd40;
	st.shared.u64 	[%r132], %rd41;
$L__BB6_68:
	ld.param.u32 	%r1708, [_ZN3cub18CUB_300001_SM_10006detail10radix_sort29DeviceRadixSortOnesweepKernelINS1_5radix10policy_hubIiNS0_8NullTypeEyE10Policy1000ELNS0_9SortOrderE0EiS6_yiiNS1_21identity_decomposer_tEEEvPT5_SC_PT3_PKSD_PT1_PKSH_PT2_PKSL_T4_iiT6__param_8];
	ld.param.u64 	%rd231, [_ZN3cub18CUB_300001_SM_10006detail10radix_sort29DeviceRadixSortOnesweepKernelINS1_5radix10policy_hubIiNS0_8NullTypeEyE10Policy1000ELNS0_9SortOrderE0EiS6_yiiNS1_21identity_decomposer_tEEEvPT5_SC_PT3_PKSD_PT1_PKSH_PT2_PKSL_T4_iiT6__param_2];
	setp.gt.u32 	%p45, %r1, 255;
	setp.lt.s32 	%p46, %r4, %r1708;
	setp.eq.s64 	%p47, %rd231, 0;
	or.pred  	%p48, %p47, %p46;
	or.pred  	%p49, %p45, %p48;
	@%p49 bra 	$L__BB6_70;
	ld.param.u64 	%rd232, [_ZN3cub18CUB_300001_SM_10006detail10radix_sort29DeviceRadixSortOnesweepKernelINS1_5radix10policy_hubIiNS0_8NullTypeEyE10Policy1000ELNS0_9SortOrderE0EiS6_yiiNS1_21identity_decomposer_tEEEvPT5_SC_PT3_PKSD_PT1_PKSH_PT2_PKSL_T4_iiT6__param_2];
	ld.shared.u64 	%rd42, [%r132];
	cvt.u64.u32 	%rd43, %r131;
	cvt.s64.s32 	%rd44, %r1759;
	add.s64 	%rd45, %rd43, %rd44;
	add.s64 	%rd46, %rd45, %rd42;
	cvta.to.global.u64 	%rd47, %rd232;
	shl.b64 	%rd48, %rd7, 3;
	add.s64 	%rd49, %rd47, %rd48;
	st.global.u64 	[%rd49], %rd46;
$L__BB6_70:
	ld.param.u32 	%r1709, [_ZN3cub18CUB_300001_SM_10006detail10radix_sort29DeviceRadixSortOnesweepKernelINS1_5radix10policy_hubIiNS0_8NullTypeEyE10Policy1000ELNS0_9SortOrderE0EiS6_yiiNS1_21identity_decomposer_tEEEvPT5_SC_PT3_PKSD_PT1_PKSH_PT2_PKSL_T4_iiT6__param_8];
	setp.gt.s32 	%p50, %r4, %r1709;
	bar.sync 	0;
	shl.b32 	%r520, %r108, 3;
	add.s32 	%r522, %r512, %r520;
	ld.shared.u64 	%rd13, [%r522+29184];
	@%p50 bra 	$L__BB6_72;
	and.b32  	%r523, %r1, 31;
	and.b32  	%r524, %r1, 992;
	mul.lo.s32 	%r525, %r524, 19;
	or.b32  	%r526, %r525, %r523;
	cvt.u64.u32 	%rd50, %r526;
	add.s64 	%rd51, %rd13, %rd50;
	shl.b64 	%rd52, %rd51, 2;
	add.s64 	%rd53, %rd1, %rd52;
	st.global.u32 	[%rd53], %r1732;
	st.global.u32 	[%rd53+128], %r1733;
	st.global.u32 	[%rd53+256], %r1734;
	st.global.u32 	[%rd53+384], %r1735;
	st.global.u32 	[%rd53+512], %r1736;
	st.global.u32 	[%rd53+640], %r1737;
	st.global.u32 	[%rd53+768], %r1738;
	st.global.u32 	[%rd53+896], %r1739;
	st.global.u32 	[%rd53+1024], %r1740;
	st.global.u32 	[%rd53+1152], %r1741;
	st.global.u32 	[%rd53+1280], %r1742;
	st.global.u32 	[%rd53+1408], %r1743;
	st.global.u32 	[%rd53+1536], %r1744;
	st.global.u32 	[%rd53+1664], %r1745;
	st.global.u32 	[%rd53+1792], %r1746;
	st.global.u32 	[%rd53+1920], %r1747;
	st.global.u32 	[%rd53+2048], %r1748;
	st.global.u32 	[%rd53+2176], %r1749;
	st.global.u32 	[%rd53+2304], %r1750;
	bra.uni 	$L__BB6_110;
$L__BB6_72:
	ld.param.u32 	%r1710, [_ZN3cub18CUB_300001_SM_10006detail10radix_sort29DeviceRadixSortOnesweepKernelINS1_5radix10policy_hubIiNS0_8NullTypeEyE10Policy1000ELNS0_9SortOrderE0EiS6_yiiNS1_21identity_decomposer_tEEEvPT5_SC_PT3_PKSD_PT1_PKSH_PT2_PKSL_T4_iiT6__param_8];
	mad.lo.s32 	%r141, %r3, -7296, %r1710;
	and.b32  	%r527, %r1, 31;
	and.b32  	%r528, %r1, 992;
	mul.lo.s32 	%r529, %r528, 19;
	or.b32  	%r142, %r529, %r527;
	setp.ge.s32 	%p51, %r142, %r141;
	cvt.u64.u32 	%rd54, %r142;
	add.s64 	%rd55, %rd13, %rd54;
	shl.b64 	%rd56, %rd55, 2;
	add.s64 	%rd14, %rd1, %rd56;
	@%p51 bra 	$L__BB6_74;
	st.global.u32 	[%rd14], %r1732;
$L__BB6_74:
	add.s32 	%r530, %r142, 32;
	setp.ge.s32 	%p52, %r530, %r141;
	@%p52 bra 	$L__BB6_76;
	st.global.u32 	[%rd14+128], %r1733;
$L__BB6_76:
	add.s32 	%r531, %r142, 64;
	setp.ge.s32 	%p53, %r531, %r141;
	@%p53 bra 	$L__BB6_78;
	st.global.u32 	[%rd14+256], %r1734;
$L__BB6_78:
	add.s32 	%r532, %r142, 96;
	setp.ge.s32 	%p54, %r532, %r141;
	@%p54 bra 	$L__BB6_80;
	st.global.u32 	[%rd14+384], %r1735;
$L__BB6_80:
	add.s32 	%r533, %r142, 128;
	setp.ge.s32 	%p55, %r533, %r141;
	@%p55 bra 	$L__BB6_82;
	st.global.u32 	[%rd14+512], %r1736;
$L__BB6_82:
	add.s32 	%r534, %r142, 160;
	setp.ge.s32 	%p56, %r534, %r141;
	@%p56 bra 	$L__BB6_84;
	st.global.u32 	[%rd14+640], %r1737;
$L__BB6_84:
	add.s32 	%r535, %r142, 192;
	setp.ge.s32 	%p57, %r535, %r141;
	@%p57 bra 	$L__BB6_86;
	st.global.u32 	[%rd14+768], %r1738;
$L__BB6_86:
	add.s32 	%r536, %r142, 224;
	setp.ge.s32 	%p58, %r536, %r141;
	@%p58 bra 	$L__BB6_88;
	st.global.u32 	[%rd14+896], %r1739;
$L__BB6_88:
	add.s32 	%r537, %r142, 256;
	setp.ge.s32 	%p59, %r537, %r141;
	@%p59 bra 	$L__BB6_90;
	st.global.u32 	[%rd14+1024], %r1740;
$L__BB6_90:
	add.s32 	%r538, %r142, 288;
	setp.ge.s32 	%p60, %r538, %r141;
	@%p60 bra 	$L__BB6_92;
	st.global.u32 	[%rd14+1152], %r1741;
$L__BB6_92:
	add.s32 	%r539, %r142, 320;
	setp.ge.s32 	%p61, %r539, %r141;
	@%p61 bra 	$L__BB6_94;
	st.global.u32 	[%rd14+1280], %r1742;
$L__BB6_94:
	add.s32 	%r540, %r142, 352;
	setp.ge.s32 	%p62, %r540, %r141;
	@%p62 bra 	$L__BB6_96;
	st.global.u32 	[%rd14+1408], %r1743;
$L__BB6_96:
	add.s32 	%r541, %r142, 384;
	setp.ge.s32 	%p63, %r541, %r141;
	@%p63 bra 	$L__BB6_98;
	st.global.u32 	[%rd14+1536], %r1744;
$L__BB6_98:
	add.s32 	%r542, %r142, 416;
	setp.ge.s32 	%p64, %r542, %r141;
	@%p64 bra 	$L__BB6_100;
	st.global.u32 	[%rd14+1664], %r1745;
$L__BB6_100:
	add.s32 	%r543, %r142, 448;
	setp.ge.s32 	%p65, %r543, %r141;
	@%p65 bra 	$L__BB6_102;
	st.global.u32 	[%rd14+1792], %r1746;
$L__BB6_102:
	add.s32 	%r544, %r142, 480;
	setp.ge.s32 	%p66, %r544, %r141;
	@%p66 bra 	$L__BB6_104;
	st.global.u32 	[%rd14+1920], %r1747;
$L__BB6_104:
	add.s32 	%r545, %r142, 512;
	setp.ge.s32 	%p67, %r545, %r141;
	@%p67 bra 	$L__BB6_106;
	st.global.u32 	[%rd14+2048], %r1748;
$L__BB6_106:
	add.s32 	%r546, %r142, 544;
	setp.ge.s32 	%p68, %r546, %r141;
	@%p68 bra 	$L__BB6_108;
	st.global.u32 	[%rd14+2176], %r1749;
$L__BB6_108:
	add.s32 	%r547, %r142, 576;
	setp.ge.s32 	%p69, %r547, %r141;
	@%p69 bra 	$L__BB6_110;
	st.global.u32 	[%rd14+2304], %r1750;
$L__BB6_110:
	// begin inline asm
	exit;
	// end inline asm
	mov.u32 	%r1764, %r1732;
	mov.u32 	%r1765, %r1733;
	mov.u32 	%r1766, %r1734;
	mov.u32 	%r1767, %r1735;
	mov.u32 	%r1768, %r1736;
	mov.u32 	%r1769, %r1737;
	mov.u32 	%r1770, %r1738;
	mov.u32 	%r1771, %r1739;
	mov.u32 	%r1772, %r1740;
	mov.u32 	%r1773, %r1741;
	mov.u32 	%r1774, %r1742;
	mov.u32 	%r1775, %r1743;
	mov.u32 	%r1776, %r1744;
	mov.u32 	%r1777, %r1745;
	mov.u32 	%r1778, %r1746;
	mov.u32 	%r1779, %r1747;
	mov.u32 	%r1780, %r1748;
	mov.u32 	%r1781, %r1749;
	mov.u32 	%r1782, %r1750;
$L__BB6_111:
	mul.hi.u32 	%r548, %r1, 357913942;
	add.s32 	%r549, %r548, %r1;
	shl.b32 	%r550, %r549, 2;
	mov.u32 	%r551, _ZZN3cub18CUB_300001_SM_10006detail10radix_sort29DeviceRadixSortOnesweepKernelINS1_5radix10policy_hubIiNS0_8NullTypeEyE10Policy1000ELNS0_9SortOrderE0EiS6_yiiNS1_21identity_decomposer_tEEEvPT5_SC_PT3_PKSD_PT1_PKSH_PT2_PKSL_T4_iiT6_E1s;
	add.s32 	%r552, %r551, %r550;
	add.s32 	%r162, %r552, 13328;
	st.shared.u32 	[%r552+13328], %r1759;
	bar.sync 	0;
	setp.gt.u32 	%p70, %r1, 31;
	@%p70 bra 	$L__BB6_113;
	mad.lo.s32 	%r584, %r1, 52, %r551;
	ld.shared.u32 	%r585, [%r584+13328];
	ld.shared.u32 	%r586, [%r584+13332];
	ld.shared.u32 	%r587, [%r584+13336];
	ld.shared.u32 	%r588, [%r584+13340];
	ld.shared.u32 	%r589, [%r584+13344];
	ld.shared.u32 	%r590, [%r584+13348];
	ld.shared.u32 	%r591, [%r584+13352];
	ld.shared.u32 	%r592, [%r584+13356];
	ld.shared.u32 	%r593, [%r584+13360];
	ld.shared.u32 	%r594, [%r584+13364];
	ld.shared.u32 	%r595, [%r584+13368];
	ld.shared.u32 	%r596, [%r584+13372];
	add.s32 	%r597, %r586, %r585;
	add.s32 	%r598, %r597, %r587;
	add.s32 	%r599, %r598, %r588;
	add.s32 	%r600, %r599, %r589;
	add.s32 	%r601, %r600, %r590;
	add.s32 	%r602, %r601, %r591;
	add.s32 	%r603, %r602, %r592;
	add.s32 	%r604, %r603, %r593;
	add.s32 	%r605, %r604, %r594;
	add.s32 	%r606, %r605, %r595;
	add.s32 	%r557, %r606, %r596;
	mov.b32 	%r555, 1;
	mov.b32 	%r580, 0;
	mov.b32 	%r582, -1;
	// begin inline asm
	{  .reg .s32 r0;  .reg .pred p;  shfl.sync.up.b32 r0|p, %r557, %r555, %r580, %r582;  @p add.s32 r0, r0, %r557;  mov.s32 %r553, r0;}
	// end inline asm
	mov.b32 	%r561, 2;
	// begin inline asm
	{  .reg .s32 r0;  .reg .pred p;  shfl.sync.up.b32 r0|p, %r553, %r561, %r580, %r582;  @p add.s32 r0, r0, %r553;  mov.s32 %r559, r0;}
	// end inline asm
	mov.b32 	%r567, 4;
	// begin inline asm
	{  .reg .s32 r0;  .reg .pred p;  shfl.sync.up.b32 r0|p, %r559, %r567, %r580, %r582;  @p add.s32 r0, r0, %r559;  mov.s32 %r565, r0;}
	// end inline asm
	mov.b32 	%r573, 8;
	// begin inline asm
	{  .reg .s32 r0;  .reg .pred p;  shfl.sync.up.b32 r0|p, %r565, %r573, %r580, %r582;  @p add.s32 r0, r0, %r565;  mov.s32 %r571, r0;}
	// end inline asm
	mov.b32 	%r579, 16;
	// begin inline asm
	{  .reg .s32 r0;  .reg .pred p;  shfl.sync.up.b32 r0|p, %r571, %r579, %r580, %r582;  @p add.s32 r0, r0, %r571;  mov.s32 %r577, r0;}
	// end inline asm
	sub.s32 	%r607, %r577, %r557;
	add.s32 	%r608, %r585, %r607;
	add.s32 	%r609, %r586, %r608;
	add.s32 	%r610, %r587, %r609;
	add.s32 	%r611, %r588, %r610;
	add.s32 	%r612, %r589, %r611;
	add.s32 	%r613, %r590, %r612;
	add.s32 	%r614, %r591, %r613;
	add.s32 	%r615, %r592, %r614;
	add.s32 	%r616, %r593, %r615;
	add.s32 	%r617, %r594, %r616;
	add.s32 	%r618, %r595, %r617;
	st.shared.u32 	[%r584+13328], %r607;
	st.shared.u32 	[%r584+13332], %r608;
	st.shared.u32 	[%r584+13336], %r609;
	st.shared.u32 	[%r584+13340], %r610;
	st.shared.u32 	[%r584+13344], %r611;
	st.shared.u32 	[%r584+13348], %r612;
	st.shared.u32 	[%r584+13352], %r613;
	st.shared.u32 	[%r584+13356], %r614;
	st.shared.u32 	[%r584+13360], %r615;
	st.shared.u32 	[%r584+13364], %r616;
	st.shared.u32 	[%r584+13368], %r617;
	st.shared.u32 	[%r584+13372], %r618;
$L__BB6_113:
	setp.gt.u32 	%p71, %r1, 255;
	bar.sync 	0;
	ld.shared.u32 	%r163, [%r162];
	@%p71 bra 	$L__BB6_115;
	shl.b32 	%r619, %r1, 2;
	add.s32 	%r621, %r551, %r619;
	ld.shared.u32 	%r622, [%r621];
	add.s32 	%r623, %r622, %r163;
	st.shared.u32 	[%r621], %r623;
	ld.shared.u32 	%r624, [%r621+1024];
	add.s32 	%r625, %r624, %r163;
	st.shared.u32 	[%r621+1024], %r625;
	ld.shared.u32 	%r626, [%r621+2048];
	add.s32 	%r627, %r626, %r163;
	st.shared.u32 	[%r621+2048], %r627;
	ld.shared.u32 	%r628, [%r621+3072];
	add.s32 	%r629, %r628, %r163;
	st.shared.u32 	[%r621+3072], %r629;
	ld.shared.u32 	%r630, [%r621+4096];
	add.s32 	%r631, %r630, %r163;
	st.shared.u32 	[%r621+4096], %r631;
	ld.shared.u32 	%r632, [%r621+5120];
	add.s32 	%r633, %r632, %r163;
	st.shared.u32 	[%r621+5120], %r633;
	ld.shared.u32 	%r634, [%r621+6144];
	add.s32 	%r635, %r634, %r163;
	st.shared.u32 	[%r621+6144], %r635;
	ld.shared.u32 	%r636, [%r621+7168];
	add.s32 	%r637, %r636, %r163;
	st.shared.u32 	[%r621+7168], %r637;
	ld.shared.u32 	%r638, [%r621+8192];
	add.s32 	%r639, %r638, %r163;
	st.shared.u32 	[%r621+8192], %r639;
	ld.shared.u32 	%r640, [%r621+9216];
	add.s32 	%r641, %r640, %r163;
	st.shared.u32 	[%r621+9216], %r641;
	ld.shared.u32 	%r642, [%r621+10240];
	add.s32 	%r643, %r642, %r163;
	st.shared.u32 	[%r621+10240], %r643;
	ld.shared.u32 	%r644, [%r621+11264];
	add.s32 	%r645, %r644, %r163;
	st.shared.u32 	[%r621+11264], %r645;
$L__BB6_115:
	shl.b32 	%r672, %r1, 5;
	and.b32  	%r673, %r672, 31744;
	add.s32 	%r164, %r551, %r673;
	bar.sync 	0;
	// begin inline asm
	mov.u32 %r646, %lanemask_le;
	// end inline asm
	shr.u32 	%r675, %r1764, %r293;
	and.b32  	%r669, %r675, %r82;
	mov.b32 	%r649, 1;
	// begin inline asm
	{
    .reg .pred p;
    and.b32 %r647, %r669, %r649;    setp.ne.u32 p, %r647, 0;
    vote.ballot.sync.b32 %r647, p, 0xffffffff;
    @!p not.b32 %r647, %r647;
}

	// end inline asm
	mov.b32 	%r652, 2;
	// begin inline asm
	{
    .reg .pred p;
    and.b32 %r650, %r669, %r652;    setp.ne.u32 p, %r650, 0;
    vote.ballot.sync.b32 %r650, p, 0xffffffff;
    @!p not.b32 %r650, %r650;
}

	// end inline asm
	and.b32  	%r676, %r650, %r647;
	mov.b32 	%r655, 4;
	// begin inline asm
	{
    .reg .pred p;
    and.b32 %r653, %r669, %r655;    setp.ne.u32 p, %r653, 0;
    vote.ballot.sync.b32 %r653, p, 0xffffffff;
    @!p not.b32 %r653, %r653;
}

	// end inline asm
	and.b32  	%r677, %r653, %r676;
	mov.b32 	%r658, 8;
	// begin inline asm
	{
    .reg .pred p;
    and.b32 %r656, %r669, %r658;    setp.ne.u32 p, %r656, 0;
    vote.ballot.sync.b32 %r656, p, 0xffffffff;
    @!p not.b32 %r656, %r656;
}

	// end inline asm
	and.b32  	%r678, %r656, %r677;
	mov.b32 	%r661, 16;
	// begin inline asm
	{
    .reg .pred p;
    and.b32 %r659, %r669, %r661;    setp.ne.u32 p, %r659, 0;
    vote.ballot.sync.b32 %r659, p, 0xffffffff;
    @!p not.b32 %r659, %r659;
}

	// end inline asm
	and.b32  	%r679, %r659, %r678;
	mov.b32 	%r664, 32;
	// begin inline asm
	{
    .reg .pred p;
    and.b32 %r662, %r669, %r664;    setp.ne.u32 p, %r662, 0;
    vote.ballot.sync.b32 %r662, p, 0xffffffff;
    @!p not.b32 %r662, %r662;
}

	// end inline asm
	and.b32  	%r680, %r662, %r679;
	mov.b32 	%r667, 64;
	// begin inline asm
	{
    .reg .pred p;
    and.b32 %r665, %r669, %r667;    setp.ne.u32 p, %r665, 0;
    vote.ballot.sync.b32 %r665, p, 0xffffffff;
    @!p not.b32 %r665, %r665;
}

	// end inline asm
	and.b32  	%r681, %r665, %r680;
	mov.b32 	%r670, 128;
	// begin inline asm
	{
    .reg .pred p;
    and.b32 %r668, %r669, %r670;    setp.ne.u32 p, %r668, 0;
    vote.ballot.sync.b32 %r668, p, 0xffffffff;
    @!p not.b32 %r668, %r668;
}

	// end inline asm
	and.b32  	%r682, %r668, %r681;
	clz.b32 	%r683, %r682;
	sub.s32 	%r167, 31, %r683;
	and.b32  	%r684, %r646, %r682;
	popc.b32 	%r168, %r684;
	setp.ne.s32 	%p72, %r295, %r167;
	mov.b32 	%r1783, 0;
	@%p72 bra 	$L__BB6_117;
	shl.b32 	%r685, %r669, 2;
	add.s32 	%r686, %r164, %r685;
	atom.shared.add.u32 	%r1783, [%r686], %r168;
$L__BB6_117:
	shfl.sync.idx.b32	%r712|%p73, %r1783, %r167, 31, -1;
	add.s32 	%r171, %r168, %r712;
	shr.u32 	%r713, %r1765, %r293;
	and.b32  	%r709, %r713, %r82;
	mov.b32 	%r689, 1;
	// begin inline asm
	{
    .reg .pred p;
    and.b32 %r687, %r709, %r689;    setp.ne.u32 p, %r687, 0;
    vote.ballot.sync.b32 %r687, p, 0xffffffff;
    @!p not.b32 %r687, %r687;
}

	// end inline asm
	mov.b32 	%r692, 2;
	// begin inline asm
	{
    .reg .pred p;
    and.b32 %r690, %r709, %r692;    setp.ne.u32 p, %r690, 0;
    vote.ballot.sync.b32 %r690, p, 0xffffffff;
    @!p not.b32 %r690, %r690;
}

	// end inline asm
	and.b32  	%r714, %r690, %r687;
	mov.b32 	%r695, 4;
	// begin inline asm
	{
    .reg .pred p;
    and.b32 %r693, %r709, %r695;    setp.ne.u32 p, %r693, 0;
    vote.ballot.sync.b32 %r693, p, 0xffffffff;
    @!p not.b32 %r693, %r693;
}

	// end inline asm
	and.b32  	%r715, %r693, %r714;
	mov.b32 	%r698, 8;
	// begin inline asm
	{
    .reg .pred p;
    and.b32 %r696, %r709, %r698;    setp.ne.u32 p, %r696, 0;
    vote.ballot.sync.b32 %r696, p, 0xffffffff;
    @!p not.b32 %r696, %r696;
}

	// end inline asm
	and.b32  	%r716, %r696, %r715;
	mov.b32 	%r701, 16;
	// begin inline asm
	{
    .reg .pred p;
    and.b32 %r699, %r709, %r701;    setp.ne.u32 p, %r699, 0;
    vote.ballot.sync.b32 %r699, p, 0xffffffff;
    @!p not.b32 %r699, %r699;
}

	// end inline asm
	and.b32  	%r717, %r699, %r716;
	mov.b32 	%r704, 32;
	// begin inline asm
	{
    .reg .pred p;
    and.b32 %r702, %r709, %r704;    setp.ne.u32 p, %r702, 0;
    vote.ballot.sync.b32 %r702, p, 0xffffffff;
    @!p not.b32 %r702, %r702;
}

	// end inline asm
	and.b32  	%r718, %r702, %r717;
	mov.b32 	%r707, 64;
	// begin inline asm
	{
    .reg .pred p;
    and.b32 %r705, %r709, %r707;    setp.ne.u32 p, %r705, 0;
    vote.ballot.sync.b32 %r705, p, 0xffffffff;
    @!p not.b32 %r705, %r705;
}

	// end inline asm
	and.b32  	%r719, %r705, %r718;
	mov.b32 	%r710, 128;
	// begin inline asm
	{
    .reg .pred p;
    and.b32 %r708, %r709, %r710;    setp.ne.u32 p, %r708, 0;
    vote.ballot.sync.b32 %r708, p, 0xffffffff;
    @!p not.b32 %r708, %r708;
}

	// end inline asm
	and.b32  	%r720, %r708, %r719;
	clz.b32 	%r721, %r720;
	sub.s32 	%r173, 31, %r721;
	and.b32  	%r722, %r646, %r720;
	popc.b32 	%r174, %r722;
	setp.ne.s32 	%p74, %r295, %r173;
	mov.b32 	%r1784, 0;
	@%p74 bra 	$L__BB6_119;
	shl.b32 	%r723, %r709, 2;
	add.s32 	%r724, %r164, %r723;
	atom.shared.add.u32 	%r1784, [%r724], %r174;
$L__BB6_119:
	shfl.sync.idx.b32	%r750|%p75, %r1784, %r173, 31, -1;
	add.s32 	%r177, %r174, %r750;
	shr.u32 	%r751, %r1766, %r293;
	and.b32  	%r747, %r751, %r82;
	mov.b32 	%r727, 1;
	// begin inline asm
	{
    .reg .pred p;
    and.b32 %r725, %r747, %r727;    setp.ne.u32 p, %r725, 0;
    vote.ballot.sync.b32 %r725, p, 0xffffffff;
    @!p not.b32 %r725, %r725;
}

	// end inline asm
	mov.b32 	%r730, 2;
	// begin inline asm
	{
    .reg .pred p;
    and.b32 %r728, %r747, %r730;    setp.ne.u32 p, %r728, 0;
    vote.ballot.sync.b32 %r728, p, 0xffffffff;
    @!p not.b32 %r728, %r728;
}

	// end inline asm
	and.b32  	%r752, %r728, %r725;
	mov.b32 	%r733, 4;
	// begin inline asm
	{
    .reg .pred p;
    and.b32 %r731, %r747, %r733;    setp.ne.u32 p, %r731, 0;
    vote.ballot.sync.b32 %r731, p, 0xffffffff;
    @!p not.b32 %r731, %r731;
}

	// end inline asm
	and.b32  	%r753, %r731, %r752;
	mov.b32 	%r736, 8;
	// begin inline asm
	{
    .reg .pred p;
    and.b32 %r734, %r747, %r736;    setp.ne.u32 p, %r734, 0;
    vote.ballot.sync.b32 %r734, p, 0xffffffff;
    @!p not.b32 %r734, %r734;
}

	// end inline asm
	and.b32  	%r754, %r734, %r753;
	mov.b32 	%r739, 16;
	// begin inline asm
	{
    .reg .pred p;
    and.b32 %r737, %r747, %r739;    setp.ne.u32 p, %r737, 0;
    vote.ballot.sync.b32 %r737, p, 0xffffffff;
    @!p not.b32 %r737, %r737;
}

	// end inline asm
	and.b32  	%r755, %r737, %r754;
	mov.b32 	%r742, 32;
	// begin inline asm
	{
    .reg .pred p;
    and.b32 %r740, %r747, %r742;    setp.ne.u32 p, %r740, 0;
    vote.ballot.sync.b32 %r740, p, 0xffffffff;
    @!p not.b32 %r740, %r740;
}

	// end inline asm
	and.b32  	%r756, %r740, %r755;
	mov.b32 	%r745, 64;
	// begin inline asm
	{
    .reg .pred p;
    and.b32 %r743, %r747, %r745;    setp.ne.u32 p, %r743, 0;
    vote.ballot.sync.b32 %r743, p, 0xffffffff;
    @!p not.b32 %r743, %r743;
}

	// end inline asm
	and.b32  	%r757, %r743, %r756;
	mov.b32 	%r748, 128;
	// begin inline asm
	{
    .reg .pred p;
    and.b32 %r746, %r747, %r748;    setp.ne.u32 p, %r746, 0;
    vote.ballot.sync.b32 %r746, p, 0xffffffff;
    @!p not.b32 %r746, %r746;
}

	// end inline asm
	and.b32  	%r758, %r746, %r757;
	clz.b32 	%r759, %r758;
	sub.s32 	%r179, 31, %r759;
	and.b32  	%r760, %r646, %r758;
	popc.b32 	%r180, %r760;
	setp.ne.s32 	%p76, %r295, %r179;
	mov.b32 	%r1785, 0;
	@%p76 bra 	$L__BB6_121;
	shl.b32 	%r761, %r747, 2;
	add.s32 	%r762, %r164, %r761;
	atom.shared.add.u32 	%r1785, [%r762], %r180;
$L__BB6_121:
	shfl.sync.idx.b32	%r788|%p77, %r1785, %r179, 31, -1;
	add.s32 	%r183, %r180, %r788;
	shr.u32 	%r789, %r1767, %r293;
	and.b32  	%r785, %r789, %r82;
	mov.b32 	%r765, 1;
	// begin inline asm
	{
    .reg .pred p;
    and.b32 %r763, %r785, %r765;    setp.ne.u32 p, %r763, 0;
    vote.ballot.sync.b32 %r763, p, 0xffffffff;
    @!p not.b32 %r763, %r763;
}

	// end inline asm
	mov.b32 	%r768, 2;
	// begin inline asm
	{
    .reg .pred p;
    and.b32 %r766, %r785, %r768;    setp.ne.u32 p, %r766, 0;
    vote.ballot.sync.b32 %r766, p, 0xffffffff;
    @!p not.b32 %r766, %r766;
}

	// end inline asm
	and.b32  	%r790, %r766, %r763;
	mov.b32 	%r771, 4;
	// begin inline asm
	{
    .reg .pred p;
    and.b32 %r769, %r785, %r771;    setp.ne.u32 p, %r769, 0;
    vote.ballot.sync.b32 %r769, p, 0xffffffff;
    @!p not.b32 %r769, %r769;
}

	// end inline asm
	and.b32  	%r791, %r769, %r790;
	mov.b32 	%r774, 8;
	// begin inline asm
	{
    .reg .pred p;
    and.b32 %r772, %r785, %r774;    setp.ne.u32 p, %r772, 0;
    vote.ballot.sync.b32 %r772, p, 0xffffffff;
    @!p not.b32 %r772, %r772;
}

	// end inline asm
	and.b32  	%r792, %r772, %r791;
	mov.b32 	%r777, 16;
	// begin inline asm
	{
    .reg .pred p;
    and.b32 %r775, %r785, %r777;    setp.ne.u32 p, %r775, 0;
    vote.ballot.sync.b32 %r775, p, 0xffffffff;
    @!p not.b32 %r775, %r775;
}

	// end inline asm
	and.b32  	%r793, %r775, %r792;
	mov.b32 	%r780, 32;
	// begin inline asm
	{
    .reg .pred p;
    and.b32 %r778, %r785, %r780;    setp.ne.u32 p, %r778, 0;
    vote.ballot.sync.b32 %r778, p, 0xffffffff;
    @!p not.b32 %r778, %r778;
}

	// end inline asm
	and.b32  	%r794, %r778, %r793;
	mov.b32 	%r783, 64;
	// begin inline asm
	{
    .reg .pred p;
    and.b32 %r781, %r785, %r783;    setp.ne.u32 p, %r781, 0;
    vote.ballot.sync.b32 %r781, p, 0xffffffff;
    @!p not.b32 %r781, %r781;
}

	// end inline asm
	and.b32  	%r795, %r781, %r794;
	mov.b32 	%r786, 128;
	// begin inline asm
	{
    .reg .pred p;
    and.b32 %r784, %r785, %r786;    setp.ne.u32 p, %r784, 0;
    vote.ballot.sync.b32 %r784, p, 0xffffffff;
    @!p not.b32 %r784, %r784;
}

	// end inline asm
	and.b32  	%r796, %r784, %r795;
	clz.b32 	%r797, %r796;
	sub.s32 	%r185, 31, %r797;
	and.b32  	%r798, %r646, %r796;
	popc.b32 	%r186, %r798;
	setp.ne.s32 	%p78, %r295, %r185;
	mov.b32 	%r1786, 0;
	@%p78 bra 	$L__BB6_123;
	shl.b32 	%r799, %r785, 2;
	add.s32 	%r800, %r164, %r799;
	atom.shared.add.u32 	%r1786, [%r800], %r186;
$L__BB6_123:
	shfl.sync.idx.b32	%r826|%p79, %r1786, %r185, 31, -1;
	add.s32 	%r189, %r186, %r826;
	shr.u32 	%r827, %r1768, %r293;
	and.b32  	%r823, %r827, %r82;
	mov.b32 	%r803, 1;
	// begin inline asm
	{
    .reg .pred p;
    and.b32 %r801, %r823, %r803;    setp.ne.u32 p, %r801, 0;
    vote.ballot.sync.b32 %r801, p, 0xffffffff;
    @!p not.b32 %r801, %r801;
}

	// end inline asm
	mov.b32 	%r806, 2;
	// begin inline asm
	{
    .reg .pred p;
    and.b32 %r804, %r823, %r806;    setp.ne.u32 p, %r804, 0;
    vote.ballot.sync.b32 %r804, p, 0xffffffff;
    @!p not.b32 %r804, %r804;
}

	// end inline asm
	and.b32  	%r828, %r804, %r801;
	mov.b32 	%r809, 4;
	// begin inline asm
	{
    .reg .pred p;
    and.b32 %r807, %r823, %r809;    setp.ne.u32 p, %r807, 0;
    vote.ballot.sync.b32 %r807, p, 0xffffffff;
    @!p not.b32 %r807, %r807;
}

	// end inline asm
	and.b32  	%r829, %r807, %r828;
	mov.b32 	%r812, 8;
	// begin inline asm
	{
    .reg .pred p;
    and.b32 %r810, %r823, %r812;    setp.ne.u32 p, %r810, 0;
    vote.ballot.sync.b32 %r810, p, 0xffffffff;
    @!p not.b32 %r810, %r810;
}

	// end inline asm
	and.b32  	%r830, %r810, %r829;
	mov.b32 	%r815, 16;
	// begin inline asm
	{
    .reg .pred p;
    and.b32 %r813, %r823, %r815;    setp.ne.u32 p, %r813, 0;
    vote.ballot.sync.b32 %r813, p, 0xffffffff;
    @!p not.b32 %r813, %r813;
}

	// end inline asm
	and.b32  	%r831, %r813, %r830;
	mov.b32 	%r818, 32;
	// begin inline asm
	{
    .reg .pred p;
    and.b32 %r816, %r823, %r818;    setp.ne.u32 p, %r816, 0;
    vote.ballot.sync.b32 %r816, p, 0xffffffff;
    @!p not.b32 %r816, %r816;
}

	// end inline asm
	and.b32  	%r832, %r816, %r831;
	mov.b32 	%r821, 64;
	// begin inline asm
	{
    .reg .pred p;
    and.b32 %r819, %r823, %r821;    setp.ne.u32 p, %r819, 0;
    vote.ballot.sync.b32 %r819, p, 0xffffffff;
    @!p not.b32 %r819, %r819;
}

	// end inline asm
	and.b32  	%r833, %r819, %r832;
	mov.b32 	%r824, 128;
	// begin inline asm
	{
    .reg .pred p;
    and.b32 %r822, %r823, %r824;    setp.ne.u32 p, %r822, 0;
    vote.ballot.sync.b32 %r822, p, 0xffffffff;
    @!p not.b32 %r822, %r822;
}

	// end inline asm
	and.b32  	%r834, %r822, %r833;
	clz.b32 	%r835, %r834;
	sub.s32 	%r191, 31, %r835;
	and.b32  	%r836, %r646, %r834;
	popc.b32 	%r192, %r836;
	setp.ne.s32 	%p80, %r295, %r191;
	mov.b32 	%r1787, 0;
	@%p80 bra 	$L__BB6_125;
	shl.b32 	%r837, %r823, 2;
	add.s32 	%r838, %r164, %r837;
	atom.shared.add.u32 	%r1787, [%r838], %r192;
$L__BB6_125:
	shfl.sync.idx.b32	%r864|%p81, %r1787, %r191, 31, -1;
	add.s32 	%r195, %r192, %r864;
	shr.u32 	%r865, %r1769, %r293;
	and.b32  	%r861, %r865, %r82;
	mov.b32 	%r841, 1;
	// begin inline asm
	{
    .reg .pred p;
    and.b32 %r839, %r861, %r841;    setp.ne.u32 p, %r839, 0;
    vote.ballot.sync.b32 %r839, p, 0xffffffff;
    @!p not.b32 %r839, %r839;
}

	// end inline asm
	mov.b32 	%r844, 2;
	// begin inline asm
	{
    .reg .pred p;
    and.b32 %r842, %r861, %r844;    setp.ne.u32 p, %r842, 0;
    vote.ballot.sync.b32 %r842, p, 0xffffffff;
    @!p not.b32 %r842, %r842;
}

	// end inline asm
	and.b32  	%r866, %r842, %r839;
	mov.b32 	%r847, 4;
	// begin inline asm
	{
    .reg .pred p;
    and.b32 %r845, %r861, %r847;    setp.ne.u32 p, %r845, 0;
    vote.ballot.sync.b32 %r845, p, 0xffffffff;
    @!p not.b32 %r845, %r845;
}

	// end inline asm
	and.b32  	%r867, %r845, %r866;
	mov.b32 	%r850, 8;
	// begin inline asm
	{
    .reg .pred p;
    and.b32 %r848, %r861, %r850;    setp.ne.u32 p, %r848, 0;
    vote.ballot.sync.b32 %r848, p, 0xffffffff;
    @!p not.b32 %r848, %r848;
}

	// end inline asm
	and.b32  	%r868, %r848, %r867;
	mov.b32 	%r853, 16;
	// begin inline asm
	{
    .reg .pred p;
    and.b32 %r851, %r861, %r853;    setp.ne.u32 p, %r851, 0;
    vote.ballot.sync.b32 %r851, p, 0xffffffff;
    @!p not.b32 %r851, %r851;
}

	// end inline asm
	and.b32  	%r869, %r851, %r868;
	mov.b32 	%r856, 32;
	// begin inline asm
	{
    .reg .pred p;
    and.b32 %r854, %r861, %r856;    setp.ne.u32 p, %r854, 0;
    vote.ballot.sync.b32 %r854, p, 0xffffffff;
    @!p not.b32 %r854, %r854;
}

	// end inline asm
	and.b32  	%r870, %r854, %r869;
	mov.b32 	%r859, 64;
	// begin inline asm
	{
    .reg .pred p;
    and.b32 %r857, %r861, %r859;    setp.ne.u32 p, %r857, 0;
    vote.ballot.sync.b32 %r857, p, 0xffffffff;
    @!p not.b32 %r857, %r857;
}

	// end inline asm
	and.b32  	%r871, %r857, %r870;
	mov.b32 	%r862, 128;
	// begin inline asm
	{
    .reg .pred p;
    and.b32 %r860, %r861, %r862;    setp.ne.u32 p, %r860, 0;
    vote.ballot.sync.b32 %r860, p, 0xffffffff;
    @!p not.b32 %r860, %r860;
}

	// end inline asm
	and.b32  	%r872, %r860, %r871;
	clz.b32 	%r873, %r872;
	sub.s32 	%r197, 31, %r873;
	and.b32  	%r874, %r646, %r872;
	popc.b32 	%r198, %r874;
	setp.ne.s32 	%p82, %r295, %r197;
	mov.b32 	%r1788, 0;
	@%p82 bra 	$L__BB6_127;
	shl.b32 	%r875, %r861, 2;
	add.s32 	%r876, %r164, %r875;
	atom.shared.add.u32 	%r1788, [%r876], %r198;
$L__BB6_127:
	shfl.sync.idx.b32	%r902|%p83, %r1788, %r197, 31, -1;
	add.s32 	%r201, %r198, %r902;
	shr.u32 	%r903, %r1770, %r293;
	and.b32  	%r899, %r903, %r82;
	mov.b32 	%r879, 1;
	// begin inline asm
	{
    .reg .pred p;
    and.b32 %r877, %r899, %r879;    setp.ne.u32 p, %r877, 0;
    vote.ballot.sync.b32 %r877, p, 0xffffffff;
    @!p not.b32 %r877, %r877;
}

	// end inline asm
	mov.b32 	%r882, 2;
	// begin inline asm
	{
    .reg .pred p;
    and.b32 %r880, %r899, %r882;    setp.ne.u32 p, %r880, 0;
    vote.ballot.sync.b32 %r880, p, 0xffffffff;
    @!p not.b32 %r880, %r880;
}

	// end inline asm
	and.b32  	%r904, %r880, %r877;
	mov.b32 	%r885, 4;
	// begin inline asm
	{
    .reg .pred p;
    and.b32 %r883, %r899, %r885;    setp.ne.u32 p, %r883, 0;
    vote.ballot.sync.b32 %r883, p, 0xffffffff;
    @!p not.b32 %r883, %r883;
}

	// end inline asm
	and.b32  	%r905, %r883, %r904;
	mov.b32 	%r888, 8;
	// begin inline asm
	{
    .reg .pred p;
    and.b32 %r886, %r899, %r888;    setp.ne.u32 p, %r886, 0;
    vote.ballot.sync.b32 %r886, p, 0xffffffff;
    @!p not.b32 %r886, %r886;
}

	// end inline asm
	and.b32  	%r906, %r886, %r905;
	mov.b32 	%r891, 16;
	// begin inline asm
	{
    .reg .pred p;
    and.b32 %r889, %r899, %r891;    setp.ne.u32 p, %r889, 0;
    vote.ballot.sync.b32 %r889, p, 0xffffffff;
    @!p not.b32 %r889, %r889;
}

	// end inline asm
	and.b32  	%r907, %r889, %r906;
	mov.b32 	%r894, 32;
	// begin inline asm
	{
    .reg .pred p;
    and.b32 %r892, %r899, %r894;    setp.ne.u32 p, %r892, 0;
    vote.ballot.sync.b32 %r892, p, 0xffffffff;
    @!p not.b32 %r892, %r892;
}

	// end inline asm
	and.b32  	%r908, %r892, %r907;
	mov.b32 	%r897, 64;
	// begin inline asm
	{
    .reg .pred p;
    and.b32 %r895, %r899, %r897;    setp.ne.u32 p, %r895, 0;
    vote.ballot.sync.b32 %r895, p, 0xffffffff;
    @!p not.b32 %r895, %r895;
}

	// end inline asm
	and.b32  	%r909, %r895, %r908;
	mov.b32 	%r900, 128;
	// begin inline asm
	{
    .reg .pred p;
    and.b32 %r898, %r899, %r900;    setp.ne.u32 p, %r898, 0;
    vote.ballot.sync.b32 %r898, p, 0xffffffff;
    @!p not.b32 %r898, %r898;
}

	// end inline asm
	and.b32  	%r910, %r898, %r909;
	clz.b32 	%r911, %r910;
	sub.s32 	%r203, 31, %r911;
	and.b32  	%r912, %r646, %r910;
	popc.b32 	%r204, %r912;
	setp.ne.s32 	%p84, %r295, %r203;
	mov.b32 	%r1789, 0;
	@%p84 bra 	$L__BB6_129;
	shl.b32 	%r913, %r899, 2;
	add.s32 	%r914, %r164, %r913;
	atom.shared.add.u32 	%r1789, [%r914], %r204;
$L__BB6_129:
	shfl.sync.idx.b32	%r940|%p85, %r1789, %r203, 31, -1;
	add.s32 	%r207, %r204, %r940;
	shr.u32 	%r941, %r1771, %r293;
	and.b32  	%r937, %r941, %r82;
	mov.b32 	%r917, 1;
	// begin inline asm
	{
    .reg .pred p;
    and.b32 %r915, %r937, %r917;    setp.ne.u32 p, %r915, 0;
    vote.ballot.sync.b32 %r915, p, 0xffffffff;
    @!p not.b32 %r915, %r915;
}

	// end inline asm
	mov.b32 	%r920, 2;
	// begin inline asm
	{
    .reg .pred p;
    and.b32 %r918, %r937, %r920;    setp.ne.u32 p, %r918, 0;
    vote.ballot.sync.b32 %r918, p, 0xffffffff;
    @!p not.b32 %r918, %r918;
}

	// end inline asm
	and.b32  	%r942, %r918, %r915;
	mov.b32 	%r923, 4;
	// begin inline asm
	{
    .reg .pred p;
    and.b32 %r921, %r937, %r923;    setp.ne.u32 p, %r921, 0;
    vote.ballot.sync.b32 %r921, p, 0xffffffff;
    @!p not.b32 %r921, %r921;
}

	// end inline asm
	and.b32  	%r943, %r921, %r942;
	mov.b32 	%r926, 8;
	// begin inline asm
	{
    .reg .pred p;
    and.b32 %r924, %r937, %r926;    setp.ne.u32 p, %r924, 0;
    vote.ballot.sync.b32 %r924, p, 0xffffffff;
    @!p not.b32 %r924, %r924;
}

	// end inline asm
	and.b32  	%r944, %r924, %r943;
	mov.b32 	%r929, 16;
	// begin inline asm
	{
    .reg .pred p;
    and.b32 %r927, %r937, %r929;    setp.ne.u32 p, %r927, 0;
    vote.ballot.sync.b32 %r927, p, 0xffffffff;
    @!p not.b32 %r927, %r927;
}

	// end inline asm
	and.b32  	%r945, %r927, %r944;
	mov.b32 	%r932, 32;
	// begin inline asm
	{
    .reg .pred p;
    and.b32 %r930, %r937, %r932;    setp.ne.u32 p, %r930, 0;
    vote.ballot.sync.b32 %r930, p, 0xffffffff;
    @!p not.b32 %r930, %r930;
}

	// end inline asm
	and.b32  	%r946, %r930, %r945;
	mov.b32 	%r935, 64;
	// begin inline asm
	{
    .reg .pred p;
    and.b32 %r933, %r937, %r935;    setp.ne.u32 p, %r933, 0;
    vote.ballot.sync.b32 %r933, p, 0xffffffff;
    @!p not.b32 %r933, %r933;
}

	// end inline asm
	and.b32  	%r947, %r933, %r946;
	mov.b32 	%r938, 128;
	// begin inline asm
	{
    .reg .pred p;
    and.b32 %r936, %r937, %r938;    setp.ne.u32 p, %r936, 0;
    vote.ballot.sync.b32 %r936, p, 0xffffffff;
    @!p not.b32 %r936, %r936;
}

	// end inline asm
	and.b32  	%r948, %r936, %r947;
	clz.b32 	%r949, %r948;
	sub.s32 	%r209, 31, %r949;
	and.b32  	%r950, %r646, %r948;
	popc.b32 	%r210, %r950;
	setp.ne.s32 	%p86, %r295, %r209;
	mov.b32 	%r1790, 0;
	@%p86 bra 	$L__BB6_131;
	shl.b32 	%r951, %r937, 2;
	add.s32 	%r952, %r164, %r951;
	atom.shared.add.u32 	%r1790, [%r952], %r210;
$L__BB6_131:
	shfl.sync.idx.b32	%r978|%p87, %r1790, %r209, 31, -1;
	add.s32 	%r213, %r210, %r978;
	shr.u32 	%r979, %r1772, %r293;
	and.b32  	%r975, %r979, %r82;
	mov.b32 	%r955, 1;
	// begin inline asm
	{
    .reg .pred p;
    and.b32 %r953, %r975, %r955;    setp.ne.u32 p, %r953, 0;
    vote.ballot.sync.b32 %r953, p, 0xffffffff;
    @!p not.b32 %r953, %r953;
}

	// end inline asm
	mov.b32 	%r958, 2;
	// begin inline asm
	{
    .reg .pred p;
    and.b32 %r956, %r975, %r958;    setp.ne.u32 p, %r956, 0;
    vote.ballot.sync.b32 %r956, p, 0xffffffff;
    @!p not.b32 %r956, %r956;
}

	// end inline asm
	and.b32  	%r980, %r956, %r953;
	mov.b32 	%r961, 4;
	// begin inline asm
	{
    .reg .pred p;
    and.b32 %r959, %r975, %r961;    setp.ne.u32 p, %r959, 0;
    vote.ballot.sync.b32 %r959, p, 0xffffffff;
    @!p not.b32 %r959, %r959;
}

	// end inline asm
	and.b32  	%r981, %r959, %r980;
	mov.b32 	%r964, 8;
	// begin inline asm
	{
    .reg .pred p;
    and.b32 %r962, %r975, %r964;    setp.ne.u32 p, %r962, 0;
    vote.ballot.sync.b32 %r962, p, 0xffffffff;
    @!p not.b32 %r962, %r962;
}

	// end inline asm
	and.b32  	%r982, %r962, %r981;
	mov.b32 	%r967, 16;
	// begin inline asm
	{
    .reg .pred p;
    and.b32 %r965, %r975, %r967;    setp.ne.u32 p, %r965, 0;
    vote.ballot.sync.b32 %r965, p, 0xffffffff;
    @!p not.b32 %r965, %r965;
}

	// end inline asm
	and.b32  	%r983, %r965, %r982;
	mov.b32 	%r970, 32;
	// begin inline asm
	{
    .reg .pred p;
    and.b32 %r968, %r975, %r970;    setp.ne.u32 p, %r968, 0;
    vote.ballot.sync.b32 %r968, p, 0xffffffff;
    @!p not.b32 %r968, %r968;
}

	// end inline asm
	and.b32  	%r984, %r968, %r983;
	mov.b32 	%r973, 64;
	// begin inline asm
	{
    .reg .pred p;
    and.b32 %r971, %r975, %r973;    setp.ne.u32 p, %r971, 0;
    vote.ballot.sync.b32 %r971, p, 0xffffffff;
    @!p not.b32 %r971, %r971;
}

	// end inline asm
	and.b32  	%r985, %r971, %r984;
	mov.b32 	%r976, 128;
	// begin inline asm
	{
    .reg .pred p;
    and.b32 %r974, %r975, %r976;    setp.ne.u32 p, %r974, 0;
    vote.ballot.sync.b32 %r974, p, 0xffffffff;
    @!p not.b32 %r974, %r974;
}

	// end inline asm
	and.b32  	%r986, %r974, %r985;
	clz.b32 	%r987, %r986;
	sub.s32 	%r215, 31, %r987;
	and.b32  	%r988, %r646, %r986;
	popc.b32 	%r216, %r988;
	setp.ne.s32 	%p88, %r295, %r215;
	mov.b32 	%r1791, 0;
	@%p88 bra 	$L__BB6_133;
	shl.b32 	%r989, %r975, 2;
	add.s32 	%r990, %r164, %r989;
	atom.shared.add.u32 	%r1791, [%r990], %r216;
$L__BB6_133:
	shfl.sync.idx.b32	%r1016|%p89, %r1791, %r215, 31, -1;
	add.s32 	%r219, %r216, %r1016;
	shr.u32 	%r1017, %r1773, %r293;
	and.b32  	%r1013, %r1017, %r82;
	mov.b32 	%r993, 1;
	// begin inline asm
	{
    .reg .pred p;
    and.b32 %r991, %r1013, %r993;    setp.ne.u32 p, %r991, 0;
    vote.ballot.sync.b32 %r991, p, 0xffffffff;
    @!p not.b32 %r991, %r991;
}

	// end inline asm
	mov.b32 	%r996, 2;
	// begin inline asm
	{
    .reg .pred p;
    and.b32 %r994, %r1013, %r996;    setp.ne.u32 p, %r994, 0;
    vote.ballot.sync.b32 %r994, p, 0xffffffff;
    @!p not.b32 %r994, %r994;
}

	// end inline asm
	and.b32  	%r1018, %r994, %r991;
	mov.b32 	%r999, 4;
	// begin inline asm
	{
    .reg .pred p;
    and.b32 %r997, %r1013, %r999;    setp.ne.u32 p, %r997, 0;
    vote.ballot.sync.b32 %r997, p, 0xffffffff;
    @!p not.b32 %r997, %r997;
}

	// end inline asm
	and.b32  	%r1019, %r997, %r1018;
	mov.b32 	%r1002, 8;
	// begin inline asm
	{
    .reg .pred p;
    and.b32 %r1000, %r1013, %r1002;    setp.ne.u32 p, %r1000, 0;
    vote.ballot.sync.b32 %r1000, p, 0xffffffff;
    @!p not.b32 %r1000, %r1000;
}

	// end inline asm
	and.b32  	%r1020, %r1000, %r1019;
	mov.b32 	%r1005, 16;
	// begin inline asm
	{
    .reg .pred p;
    and.b32 %r1003, %r1013, %r1005;    setp.ne.u32 p, %r1003, 0;
    vote.ballot.sync.b32 %r1003, p, 0xffffffff;
    @!p not.b32 %r1003, %r1003;
}

	// end inline asm
	and.b32  	%r1021, %r1003, %r1020;
	mov.b32 	%r1008, 32;
	// begin inline asm
	{
    .reg .pred p;
    and.b32 %r1006, %r1013, %r1008;    setp.ne.u32 p, %r1006, 0;
    vote.ballot.sync.b32 %r1006, p, 0xffffffff;
    @!p not.b32 %r1006, %r1006;
}

	// end inline asm
	and.b32  	%r1022, %r1006, %r1021;
	mov.b32 	%r1011, 64;
	// begin inline asm
	{
    .reg .pred p;
    and.b32 %r1009, %r1013, %r1011;    setp.ne.u32 p, %r1009, 0;
    vote.ballot.sync.b32 %r1009, p, 0xffffffff;
    @!p not.b32 %r1009, %r1009;
}

	// end inline asm
	and.b32  	%r1023, %r1009, %r1022;
	mov.b32 	%r1014, 128;
	// begin inline asm
	{
    .reg .pred p;
    and.b32 %r1012, %r1013, %r1014;    setp.ne.u32 p, %r1012, 0;
    vote.ballot.sync.b32 %r1012, p, 0xffffffff;
    @!p not.b32 %r1012, %r1012;
}

	// end inline asm
	and.b32  	%r1024, %r1012, %r1023;
	clz.b32 	%r1025, %r1024;
	sub.s32 	%r221, 31, %r1025;
	and.b32  	%r1026, %r646, %r1024;
	popc.b32 	%r222, %r1026;
	setp.ne.s32 	%p90, %r295, %r221;
	mov.b32 	%r1792, 0;
	@%p90 bra 	$L__BB6_135;
	shl.b32 	%r1027, %r1013, 2;
	add.s32 	%r1028, %r164, %r1027;
	atom.shared.add.u32 	%r1792, [%r1028], %r222;
$L__BB6_135:
	shfl.sync.idx.b32	%r1054|%p91, %r1792, %r221, 31, -1;
	add.s32 	%r225, %r222, %r1054;
	shr.u32 	%r1055, %r1774, %r293;
	and.b32  	%r1051, %r1055, %r82;
	mov.b32 	%r1031, 1;
	// begin inline asm
	{
    .reg .pred p;
    and.b32 %r1029, %r1051, %r1031;    setp.ne.u32 p, %r1029, 0;
    vote.ballot.sync.b32 %r1029, p, 0xffffffff;
    @!p not.b32 %r1029, %r1029;
}

	// end inline asm
	mov.b32 	%r1034, 2;
	// begin inline asm
	{
    .reg .pred p;
    and.b32 %r1032, %r1051, %r1034;    setp.ne.u32 p, %r1032, 0;
    vote.ballot.sync.b32 %r1032, p, 0xffffffff;
    @!p not.b32 %r1032, %r1032;
}

	// end inline asm
	and.b32  	%r1056, %r1032, %r1029;
	mov.b32 	%r1037, 4;
	// begin inline asm
	{
    .reg .pred p;
    and.b32 %r1035, %r1051, %r1037;    setp.ne.u32 p, %r1035, 0;
    vote.ballot.sync.b32 %r1035, p, 0xffffffff;
    @!p not.b32 %r1035, %r1035;
}

	// end inline asm
	and.b32  	%r1057, %r1035, %r1056;
	mov.b32 	%r1040, 8;
	// begin inline asm
	{
    .reg .pred p;
    and.b32 %r1038, %r1051, %r1040;    setp.ne.u32 p, %r1038, 0;
    vote.ballot.sync.b32 %r1038, p, 0xffffffff;
    @!p not.b32 %r1038, %r1038;
}

	// end inline asm
	and.b32  	%r1058, %r1038, %r1057;
	mov.b32 	%r1043, 16;
	// begin inline asm
	{
    .reg .pred p;
    and.b32 %r1041, %r1051, %r1043;    setp.ne.u32 p, %r1041, 0;
    vote.ballot.sync.b32 %r1041, p, 0xffffffff;
    @!p not.b32 %r1041, %r1041;
}

	// end inline asm
	and.b32  	%r1059, %r1041, %r1058;
	mov.b32 	%r1046, 32;
	// begin inline asm
	{
    .reg .pred p;
    and.b32 %r1044, %r1051, %r1046;    setp.ne.u32 p, %r1044, 0;
    vote.ballot.sync.b32 %r1044, p, 0xffffffff;
    @!p not.b32 %r1044, %r1044;
}

	// end inline asm
	and.b32  	%r1060, %r1044, %r1059;
	mov.b32 	%r1049, 64;
	// begin inline asm
	{
    .reg .pred p;
    and.b32 %r1047, %r1051, %r1049;    setp.ne.u32 p, %r1047, 0;
    vote.ballot.sync.b32 %r1047, p, 0xffffffff;
    @!p not.b32 %r1047, %r1047;
}

	// end inline asm
	and.b32  	%r1061, %r1047, %r1060;
	mov.b32 	%r1052, 128;
	// begin inline asm
	{
    .reg .pred p;
    and.b32 %r1050, %r1051, %r1052;    setp.ne.u32 p, %r1050, 0;
    vote.ballot.sync.b32 %r1050, p, 0xffffffff;
    @!p not.b32 %r1050, %r1050;
}

	// end inline asm
	and.b32  	%r1062, %r1050, %r1061;
	clz.b32 	%r1063, %r1062;
	sub.s32 	%r227, 31, %r1063;
	and.b32  	%r1064, %r646, %r1062;
	popc.b32 	%r228, %r1064;
	setp.ne.s32 	%p92, %r295, %r227;
	mov.b32 	%r1793, 0;
	@%p92 bra 	$L__BB6_137;
	shl.b32 	%r1065, %r1051, 2;
	add.s32 	%r1066, %r164, %r1065;
	atom.shared.add.u32 	%r1793, [%r1066], %r228;
$L__BB6_137:
	shfl.sync.idx.b32	%r1092|%p93, %r1793, %r227, 31, -1;
	add.s32 	%r231, %r228, %r1092;
	shr.u32 	%r1093, %r1775, %r293;
	and.b32  	%r1089, %r1093, %r82;
	mov.b32 	%r1069, 1;
	// begin inline asm
	{
    .reg .pred p;
    and.b32 %r1067, %r1089, %r1069;    setp.ne.u32 p, %r1067, 0;
    vote.ballot.sync.b32 %r1067, p, 0xffffffff;
    @!p not.b32 %r1067, %r1067;
}

	// end inline asm
	mov.b32 	%r1072, 2;
	// begin inline asm
	{
    .reg .pred p;
    and.b32 %r1070, %r1089, %r1072;    setp.ne.u32 p, %r1070, 0;
    vote.ballot.sync.b32 %r1070, p, 0xffffffff;
    @!p not.b32 %r1070, %r1070;
}

	// end inline asm
	and.b32  	%r1094, %r1070, %r1067;
	mov.b32 	%r1075, 4;
	// begin inline asm
	{
    .reg .pred p;
    and.b32 %r1073, %r1089, %r1075;    setp.ne.u32 p, %r1073, 0;
    vote.ballot.sync.b32 %r1073, p, 0xffffffff;
    @!p not.b32 %r1073, %r1073;
}

	// end inline asm
	and.b32  	%r1095, %r1073, %r1094;
	mov.b32 	%r1078, 8;
	// begin inline asm
	{
    .reg .pred p;
    and.b32 %r1076, %r1089, %r1078;    setp.ne.u32 p, %r1076, 0;
    vote.ballot.sync.b32 %r1076, p, 0xffffffff;
    @!p not.b32 %r1076, %r1076;
}

	// end inline asm
	and.b32  	%r1096, %r1076, %r1095;
	mov.b32 	%r1081, 16;
	// begin inline asm
	{
    .reg .pred p;
    and.b32 %r1079, %r1089, %r1081;    setp.ne.u32 p, %r1079, 0;
    vote.ballot.sync.b32 %r1079, p, 0xffffffff;
    @!p not.b32 %r1079, %r1079;
}

	// end inline asm
	and.b32  	%r1097, %r1079, %r1096;
	mov.b32 	%r1084, 32;
	// begin inline asm
	{
    .reg .pred p;
    and.b32 %r1082, %r1089, %r1084;    setp.ne.u32 p, %r1082, 0;
    vote.ballot.sync.b32 %r1082, p, 0xffffffff;
    @!p not.b32 %r1082, %r1082;
}

	// end inline asm
	and.b32  	%r1098, %r1082, %r1097;
	mov.b32 	%r1087, 64;
	// begin inline asm
	{
    .reg .pred p;
    and.b32 %r1085, %r1089, %r1087;    setp.ne.u32 p, %r1085, 0;
    vote.ballot.sync.b32 %r1085, p, 0xffffffff;
    @!p not.b32 %r1085, %r1085;
}

	// end inline asm
	and.b32  	%r1099, %r1085, %r1098;
	mov.b32 	%r1090, 128;
	// begin inline asm
	{
    .reg .pred p;
    and.b32 %r1088, %r1089, %r1090;    setp.ne.u32 p, %r1088, 0;
    vote.ballot.sync.b32 %r1088, p, 0xffffffff;
    @!p not.b32 %r1088, %r1088;
}

	// end inline asm
	and.b32  	%r1100, %r1088, %r1099;
	clz.b32 	%r1101, %r1100;
	sub.s32 	%r233, 31, %r1101;
	and.b32  	%r1102, %r646, %r1100;
	popc.b32 	%r234, %r1102;
	setp.ne.s32 	%p94, %r295, %r233;
	mov.b32 	%r1794, 0;
	@%p94 bra 	$L__BB6_139;
	shl.b32 	%r1103, %r1089, 2;
	add.s32 	%r1104, %r164, %r1103;
	atom.shared.add.u32 	%r1794, [%r1104], %r234;
$L__BB6_139:
	shfl.sync.idx.b32	%r1130|%p95, %r1794, %r233, 31, -1;
	add.s32 	%r237, %r234, %r1130;
	shr.u32 	%r1131, %r1776, %r293;
	and.b32  	%r1127, %r1131, %r82;
	mov.b32 	%r1107, 1;
	// begin inline asm
	{
    .reg .pred p;
    and.b32 %r1105, %r1127, %r1107;    setp.ne.u32 p, %r1105, 0;
    vote.ballot.sync.b32 %r1105, p, 0xffffffff;
    @!p not.b32 %r1105, %r1105;
}

	// end inline asm
	mov.b32 	%r1110, 2;
	// begin inline asm
	{
    .reg .pred p;
    and.b32 %r1108, %r1127, %r1110;    setp.ne.u32 p, %r1108, 0;
    vote.ballot.sync.b32 %r1108, p, 0xffffffff;
    @!p not.b32 %r1108, %r1108;
}

	// end inline asm
	and.b32  	%r1132, %r1108, %r1105;
	mov.b32 	%r1113, 4;
	// begin inline asm
	{
    .reg .pred p;
    and.b32 %r1111, %r1127, %r1113;    setp.ne.u32 p, %r1111, 0;
    vote.ballot.sync.b32 %r1111, p, 0xffffffff;
    @!p not.b32 %r1111, %r1111;
}

	// end inline asm
	and.b32  	%r1133, %r1111, %r1132;
	mov.b32 	%r1116, 8;
	// begin inline asm
	{
    .reg .pred p;
    and.b32 %r1114, %r1127, %r1116;    setp.ne.u32 p, %r1114, 0;
    vote.ballot.sync.b32 %r1114, p, 0xffffffff;
    @!p not.b32 %r1114, %r1114;
}

	// end inline asm
	and.b32  	%r1134, %r1114, %r1133;
	mov.b32 	%r1119, 16;
	// begin inline asm
	{
    .reg .pred p;
    and.b32 %r1117, %r1127, %r1119;    setp.ne.u32 p, %r1117, 0;
    vote.ballot.sync.b32 %r1117, p, 0xffffffff;
    @!p not.b32 %r1117, %r1117;
}

	// end inline asm
	and.b32  	%r1135, %r1117, %r1134;
	mov.b32 	%r1122, 32;
	// begin inline asm
	{
    .reg .pred p;
    and.b32 %r1120, %r1127, %r1122;    setp.ne.u32 p, %r1120, 0;
    vote.ballot.sync.b32 %r1120, p, 0xffffffff;
    @!p not.b32 %r1120, %r1120;
}

	// end inline asm
	and.b32  	%r1136, %r1120, %r1135;
	mov.b32 	%r1125, 64;
	// begin inline asm
	{
    .reg .pred p;
    and.b32 %r1123, %r1127, %r1125;    setp.ne.u32 p, %r1123, 0;
    vote.ballot.sync.b32 %r1123, p, 0xffffffff;
    @!p not.b32 %r1123, %r1123;
}

	// end inline asm
	and.b32  	%r1137, %r1123, %r1136;
	mov.b32 	%r1128, 128;
	// begin inline asm
	{
    .reg .pred p;
    and.b32 %r1126, %r1127, %r1128;    setp.ne.u32 p, %r1126, 0;
    vote.ballot.sync.b32 %r1126, p, 0xffffffff;
    @!p not.b32 %r1126, %r1126;
}

	// end inline asm
	and.b32  	%r1138, %r1126, %r1137;
	clz.b32 	%r1139, %r1138;
	sub.s32 	%r239, 31, %r1139;
	and.b32  	%r1140, %r646, %r1138;
	popc.b32 	%r240, %r1140;
	setp.ne.s32 	%p96, %r295, %r239;
	mov.b32 	%r1795, 0;
	@%p96 bra 	$L__BB6_141;
	shl.b32 	%r1141, %r1127, 2;
	add.s32 	%r1142, %r164, %r1141;
	atom.shared.add.u32 	%r1795, [%r1142], %r240;
$L__BB6_141:
	shfl.sync.idx.b32	%r1168|%p97, %r1795, %r239, 31, -1;
	add.s32 	%r243, %r240, %r1168;
	shr.u32 	%r1169, %r1777, %r293;
	and.b32  	%r1165, %r1169, %r82;
	mov.b32 	%r1145, 1;
	// begin inline asm
	{
    .reg .pred p;
    and.b32 %r1143, %r1165, %r1145;    setp.ne.u32 p, %r1143, 0;
    vote.ballot.sync.b32 %r1143, p, 0xffffffff;
    @!p not.b32 %r1143, %r1143;
}

	// end inline asm
	mov.b32 	%r1148, 2;
	// begin inline asm
	{
    .reg .pred p;
    and.b32 %r1146, %r1165, %r1148;    setp.ne.u32 p, %r1146, 0;
    vote.ballot.sync.b32 %r1146, p, 0xffffffff;
    @!p not.b32 %r1146, %r1146;
}

	// end inline asm
	and.b32  	%r1170, %r1146, %r1143;
	mov.b32 	%r1151, 4;
	// begin inline asm
	{
    .reg .pred p;
    and.b32 %r1149, %r1165, %r1151;    setp.ne.u32 p, %r1149, 0;
    vote.ballot.sync.b32 %r1149, p, 0xffffffff;
    @!p not.b32 %r1149, %r1149;
}

	// end inline asm
	and.b32  	%r1171, %r1149, %r1170;
	mov.b32 	%r1154, 8;
	// begin inline asm
	{
    .reg .pred p;
    and.b32 %r1152, %r1165, %r1154;    setp.ne.u32 p, %r1152, 0;
    vote.ballot.sync.b32 %r1152, p, 0xffffffff;
    @!p not.b32 %r1152, %r1152;
}

	// end inline asm
	and.b32  	%r1172, %r1152, %r1171;
	mov.b32 	%r1157, 16;
	// begin inline asm
	{
    .reg .pred p;
    and.b32 %r1155, %r1165, %r1157;    setp.ne.u32 p, %r1155, 0;
    vote.ballot.sync.b32 %r1155, p, 0xffffffff;
    @!p not.b32 %r1155, %r1155;
}

	// end inline asm
	and.b32  	%r1173, %r1155, %r1172;
	mov.b32 	%r1160, 32;
	// begin inline asm
	{
    .reg .pred p;
    and.b32 %r1158, %r1165, %r1160;    setp.ne.u32 p, %r1158, 0;
    vote.ballot.sync.b32 %r1158, p, 0xffffffff;
    @!p not.b32 %r1158, %r1158;
}

	// end inline asm
	and.b32  	%r1174, %r1158, %r1173;
	mov.b32 	%r1163, 64;
	// begin inline asm
	{
    .reg .pred p;
    and.b32 %r1161, %r1165, %r1163;    setp.ne.u32 p, %r1161, 0;
    vote.ballot.sync.b32 %r1161, p, 0xffffffff;
    @!p not.b32 %r1161, %r1161;
}

	// end inline asm
	and.b32  	%r1175, %r1161, %r1174;
	mov.b32 	%r1166, 128;
	// begin inline asm
	{
    .reg .pred p;
    and.b32 %r1164, %r1165, %r1166;    setp.ne.u32 p, %r1164, 0;
    vote.ballot.sync.b32 %r1164, p, 0xffffffff;
    @!p not.b32 %r1164, %r1164;
}

	// end inline asm
	and.b32  	%r1176, %r1164, %r1175;
	clz.b32 	%r1177, %r1176;
	sub.s32 	%r245, 31, %r1177;
	and.b32  	%r1178, %r646, %r1176;
	popc.b32 	%r246, %r1178;
	setp.ne.s32 	%p98, %r295, %r245;
	mov.b32 	%r1796, 0;
	@%p98 bra 	$L__BB6_143;
	shl.b32 	%r1179, %r1165, 2;
	add.s32 	%r1180, %r164, %r1179;
	atom.shared.add.u32 	%r1796, [%r1180], %r246;
$L__BB6_143:
	shfl.sync.idx.b32	%r1206|%p99, %r1796, %r245, 31, -1;
	add.s32 	%r249, %r246, %r1206;
	shr.u32 	%r1207, %r1778, %r293;
	and.b32  	%r1203, %r1207, %r82;
	mov.b32 	%r1183, 1;
	// begin inline asm
	{
    .reg .pred p;
    and.b32 %r1181, %r1203, %r1183;    setp.ne.u32 p, %r1181, 0;
    vote.ballot.sync.b32 %r1181, p, 0xffffffff;
    @!p not.b32 %r1181, %r1181;
}

	// end inline asm
	mov.b32 	%r1186, 2;
	// begin inline asm
	{
    .reg .pred p;
    and.b32 %r1184, %r1203, %r1186;    setp.ne.u32 p, %r1184, 0;
    vote.ballot.sync.b32 %r1184, p, 0xffffffff;
    @!p not.b32 %r1184, %r1184;
}

	// end inline asm
	and.b32  	%r1208, %r1184, %r1181;
	mov.b32 	%r1189, 4;
	// begin inline asm
	{
    .reg .pred p;
    and.b32 %r1187, %r1203, %r1189;    setp.ne.u32 p, %r1187, 0;
    vote.ballot.sync.b32 %r1187, p, 0xffffffff;
    @!p not.b32 %r1187, %r1187;
}

	// end inline asm
	and.b32  	%r1209, %r1187, %r1208;
	mov.b32 	%r1192, 8;
	// begin inline asm
	{
    .reg .pred p;
    and.b32 %r1190, %r1203, %r1192;    setp.ne.u32 p, %r1190, 0;
    vote.ballot.sync.b32 %r1190, p, 0xffffffff;
    @!p not.b32 %r1190, %r1190;
}

	// end inline asm
	and.b32  	%r1210, %r1190, %r1209;
	mov.b32 	%r1195, 16;
	// begin inline asm
	{
    .reg .pred p;
    and.b32 %r1193, %r1203, %r1195;    setp.ne.u32 p, %r1193, 0;
    vote.ballot.sync.b32 %r1193, p, 0xffffffff;
    @!p not.b32 %r1193, %r1193;
}

	// end inline asm
	and.b32  	%r1211, %r1193, %r1210;
	mov.b32 	%r1198, 32;
	// begin inline asm
	{
    .reg .pred p;
    and.b32 %r1196, %r1203, %r1198;    setp.ne.u32 p, %r1196, 0;
    vote.ballot.sync.b32 %r1196, p, 0xffffffff;
    @!p not.b32 %r1196, %r1196;
}

	// end inline asm
	and.b32  	%r1212, %r1196, %r1211;
	mov.b32 	%r1201, 64;
	// begin inline asm
	{
    .reg .pred p;
    and.b32 %r1199, %r1203, %r1201;    setp.ne.u32 p, %r1199, 0;
    vote.ballot.sync.b32 %r1199, p, 0xffffffff;
    @!p not.b32 %r1199, %r1199;
}

	// end inline asm
	and.b32  	%r1213, %r1199, %r1212;
	mov.b32 	%r1204, 128;
	// begin inline asm
	{
    .reg .pred p;
    and.b32 %r1202, %r1203, %r1204;    setp.ne.u32 p, %r1202, 0;
    vote.ballot.sync.b32 %r1202, p, 0xffffffff;
    @!p not.b32 %r1202, %r1202;
}

	// end inline asm
	and.b32  	%r1214, %r1202, %r1213;
	clz.b32 	%r1215, %r1214;
	sub.s32 	%r251, 31, %r1215;
	and.b32  	%r1216, %r646, %r1214;
	popc.b32 	%r252, %r1216;
	setp.ne.s32 	%p100, %r295, %r251;
	mov.b32 	%r1797, 0;
	@%p100 bra 	$L__BB6_145;
	shl.b32 	%r1217, %r1203, 2;
	add.s32 	%r1218, %r164, %r1217;
	atom.shared.add.u32 	%r1797, [%r1218], %r252;
$L__BB6_145:
	shfl.sync.idx.b32	%r1244|%p101, %r1797, %r251, 31, -1;
	add.s32 	%r255, %r252, %r1244;
	shr.u32 	%r1245, %r1779, %r293;
	and.b32  	%r1241, %r1245, %r82;
	mov.b32 	%r1221, 1;
	// begin inline asm
	{
    .reg .pred p;
    and.b32 %r1219, %r1241, %r1221;    setp.ne.u32 p, %r1219, 0;
    vote.ballot.sync.b32 %r1219, p, 0xffffffff;
    @!p not.b32 %r1219, %r1219;
}

	// end inline asm
	mov.b32 	%r1224, 2;
	// begin inline asm
	{
    .reg .pred p;
    and.b32 %r1222, %r1241, %r1224;    setp.ne.u32 p, %r1222, 0;
    vote.ballot.sync.b32 %r1222, p, 0xffffffff;
    @!p not.b32 %r1222, %r1222;
}

	// end inline asm
	and.b32  	%r1246, %r1222, %r1219;
	mov.b32 	%r1227, 4;
	// begin inline asm
	{
    .reg .pred p;
    and.b32 %r1225, %r1241, %r1227;    setp.ne.u32 p, %r1225, 0;
    vote.ballot.sync.b32 %r1225, p, 0xffffffff;
    @!p not.b32 %r1225, %r1225;
}

	// end inline asm
	and.b32  	%r1247, %r1225, %r1246;
	mov.b32 	%r1230, 8;
	// begin inline asm
	{
    .reg .pred p;
    and.b32 %r1228, %r1241, %r1230;    setp.ne.u32 p, %r1228, 0;
    vote.ballot.sync.b32 %r1228, p, 0xffffffff;
    @!p not.b32 %r1228, %r1228;
}

	// end inline asm
	and.b32  	%r1248, %r1228, %r1247;
	mov.b32 	%r1233, 16;
	// begin inline asm
	{
    .reg .pred p;
    and.b32 %r1231, %r1241, %r1233;    setp.ne.u32 p, %r1231, 0;
    vote.ballot.sync.b32 %r1231, p, 0xffffffff;
    @!p not.b32 %r1231, %r1231;
}

	// end inline asm
	and.b32  	%r1249, %r1231, %r1248;
	mov.b32 	%r1236, 32;
	// begin inline asm
	{
    .reg .pred p;
    and.b32 %r1234, %r1241, %r1236;    setp.ne.u32 p, %r1234, 0;
    vote.ballot.sync.b32 %r1234, p, 0xffffffff;
    @!p not.b32 %r1234, %r1234;
}

	// end inline asm
	and.b32  	%r1250, %r1234, %r1249;
	mov.b32 	%r1239, 64;
	// begin inline asm
	{
    .reg .pred p;
    and.b32 %r1237, %r1241, %r1239;    setp.ne.u32 p, %r1237, 0;
    vote.ballot.sync.b32 %r1237, p, 0xffffffff;
    @!p not.b32 %r1237, %r1237;
}

	// end inline asm
	and.b32  	%r1251, %r1237, %r1250;
	mov.b32 	%r1242, 128;
	// begin inline asm
	{
    .reg .pred p;
    and.b32 %r1240, %r1241, %r1242;    setp.ne.u32 p, %r1240, 0;
    vote.ballot.sync.b32 %r1240, p, 0xffffffff;
    @!p not.b32 %r1240, %r1240;
}

	// end inline asm
	and.b32  	%r1252, %r1240, %r1251;
	clz.b32 	%r1253, %r1252;
	sub.s32 	%r257, 31, %r1253;
	and.b32  	%r1254, %r646, %r1252;
	popc.b32 	%r258, %r1254;
	setp.ne.s32 	%p102, %r295, %r257;
	mov.b32 	%r1798, 0;
	@%p102 bra 	$L__BB6_147;
	shl.b32 	%r1259, %r1241, 2;
	add.s32 	%r1260, %r164, %r1259;
	atom.shared.add.u32 	%r1798, [%r1260], %r258;
$L__BB6_147:
	shfl.sync.idx.b32	%r1286|%p103, %r1798, %r257, 31, -1;
	add.s32 	%r261, %r258, %r1286;
	shr.u32 	%r1287, %r1780, %r293;
	and.b32  	%r1283, %r1287, %r82;
	mov.b32 	%r1263, 1;
	// begin inline asm
	{
    .reg .pred p;
    and.b32 %r1261, %r1283, %r1263;    setp.ne.u32 p, %r1261, 0;
    vote.ballot.sync.b32 %r1261, p, 0xffffffff;
    @!p not.b32 %r1261, %r1261;
}

	// end inline asm
	mov.b32 	%r1266, 2;
	// begin inline asm
	{
    .reg .pred p;
    and.b32 %r1264, %r1283, %r1266;    setp.ne.u32 p, %r1264, 0;
    vote.ballot.sync.b32 %r1264, p, 0xffffffff;
    @!p not.b32 %r1264, %r1264;
}

	// end inline asm
	and.b32  	%r1288, %r1264, %r1261;
	mov.b32 	%r1269, 4;
	// begin inline asm
	{
    .reg .pred p;
    and.b32 %r1267, %r1283, %r1269;    setp.ne.u32 p, %r1267, 0;
    vote.ballot.sync.b32 %r1267, p, 0xffffffff;
    @!p not.b32 %r1267, %r1267;
}

	// end inline asm
	and.b32  	%r1289, %r1267, %r1288;
	mov.b32 	%r1272, 8;
	// begin inline asm
	{
    .reg .pred p;
    and.b32 %r1270, %r1283, %r1272;    setp.ne.u32 p, %r1270, 0;
    vote.ballot.sync.b32 %r1270, p, 0xffffffff;
    @!p not.b32 %r1270, %r1270;
}

	// end inline asm
	and.b32  	%r1290, %r1270, %r1289;
	mov.b32 	%r1275, 16;
	// begin inline asm
	{
    .reg .pred p;
    and.b32 %r1273, %r1283, %r1275;    setp.ne.u32 p, %r1273, 0;
    vote.ballot.sync.b32 %r1273, p, 0xffffffff;
    @!p not.b32 %r1273, %r1273;
}

	// end inline asm
	and.b32  	%r1291, %r1273, %r1290;
	mov.b32 	%r1278, 32;
	// begin inline asm
	{
    .reg .pred p;
    and.b32 %r1276, %r1283, %r1278;    setp.ne.u32 p, %r1276, 0;
    vote.ballot.sync.b32 %r1276, p, 0xffffffff;
    @!p not.b32 %r1276, %r1276;
}

	// end inline asm
	and.b32  	%r1292, %r1276, %r1291;
	mov.b32 	%r1281, 64;
	// begin inline asm
	{
    .reg .pred p;
    and.b32 %r1279, %r1283, %r1281;    setp.ne.u32 p, %r1279, 0;
    vote.ballot.sync.b32 %r1279, p, 0xffffffff;
    @!p not.b32 %r1279, %r1279;
}

	// end inline asm
	and.b32  	%r1293, %r1279, %r1292;
	mov.b32 	%r1284, 128;
	// begin inline asm
	{
    .reg .pred p;
    and.b32 %r1282, %r1283, %r1284;    setp.ne.u32 p, %r1282, 0;
    vote.ballot.sync.b32 %r1282, p, 0xffffffff;
    @!p not.b32 %r1282, %r1282;
}

	// end inline asm
	and.b32  	%r1294, %r1282, %r1293;
	clz.b32 	%r1295, %r1294;
	sub.s32 	%r263, 31, %r1295;
	and.b32  	%r1296, %r646, %r1294;
	popc.b32 	%r264, %r1296;
	setp.ne.s32 	%p104, %r295, %r263;
	mov.b32 	%r1799, 0;
	@%p104 bra 	$L__BB6_149;
	shl.b32 	%r1301, %r1283, 2;
	add.s32 	%r1302, %r164, %r1301;
	atom.shared.add.u32 	%r1799, [%r1302], %r264;
$L__BB6_149:
	shfl.sync.idx.b32	%r1328|%p105, %r1799, %r263, 31, -1;
	add.s32 	%r267, %r264, %r1328;
	shr.u32 	%r1329, %r1781, %r293;
	and.b32  	%r1325, %r1329, %r82;
	mov.b32 	%r1305, 1;
	// begin inline asm
	{
    .reg .pred p;
    and.b32 %r1303, %r1325, %r1305;    setp.ne.u32 p, %r1303, 0;
    vote.ballot.sync.b32 %r1303, p, 0xffffffff;
    @!p not.b32 %r1303, %r1303;
}

	// end inline asm
	mov.b32 	%r1308, 2;
	// begin inline asm
	{
    .reg .pred p;
    and.b32 %r1306, %r1325, %r1308;    setp.ne.u32 p, %r1306, 0;
    vote.ballot.sync.b32 %r1306, p, 0xffffffff;
    @!p not.b32 %r1306, %r1306;
}

	// end inline asm
	and.b32  	%r1330, %r1306, %r1303;
	mov.b32 	%r1311, 4;
	// begin inline asm
	{
    .reg .pred p;
    and.b32 %r1309, %r1325, %r1311;    setp.ne.u32 p, %r1309, 0;
    vote.ballot.sync.b32 %r1309, p, 0xffffffff;
    @!p not.b32 %r1309, %r1309;
}

	// end inline asm
	and.b32  	%r1331, %r1309, %r1330;
	mov.b32 	%r1314, 8;
	// begin inline asm
	{
    .reg .pred p;
    and.b32 %r1312, %r1325, %r1314;    setp.ne.u32 p, %r1312, 0;
    vote.ballot.sync.b32 %r1312, p, 0xffffffff;
    @!p not.b32 %r1312, %r1312;
}

	// end inline asm
	and.b32  	%r1332, %r1312, %r1331;
	mov.b32 	%r1317, 16;
	// begin inline asm
	{
    .reg .pred p;
    and.b32 %r1315, %r1325, %r1317;    setp.ne.u32 p, %r1315, 0;
    vote.ballot.sync.b32 %r1315, p, 0xffffffff;
    @!p not.b32 %r1315, %r1315;
}

	// end inline asm
	and.b32  	%r1333, %r1315, %r1332;
	mov.b32 	%r1320, 32;
	// begin inline asm
	{
    .reg .pred p;
    and.b32 %r1318, %r1325, %r1320;    setp.ne.u32 p, %r1318, 0;
    vote.ballot.sync.b32 %r1318, p, 0xffffffff;
    @!p not.b32 %r1318, %r1318;
}

	// end inline asm
	and.b32  	%r1334, %r1318, %r1333;
	mov.b32 	%r1323, 64;
	// begin inline asm
	{
    .reg .pred p;
    and.b32 %r1321, %r1325, %r1323;    setp.ne.u32 p, %r1321, 0;
    vote.ballot.sync.b32 %r1321, p, 0xffffffff;
    @!p not.b32 %r1321, %r1321;
}

	// end inline asm
	and.b32  	%r1335, %r1321, %r1334;
	mov.b32 	%r1326, 128;
	// begin inline asm
	{
    .reg .pred p;
    and.b32 %r1324, %r1325, %r1326;    setp.ne.u32 p, %r1324, 0;
    vote.ballot.sync.b32 %r1324, p, 0xffffffff;
    @!p not.b32 %r1324, %r1324;
}

	// end inline asm
	and.b32  	%r1336, %r1324, %r1335;
	clz.b32 	%r1337, %r1336;
	sub.s32 	%r269, 31, %r1337;
	and.b32  	%r1338, %r646, %r1336;
	popc.b32 	%r270, %r1338;
	setp.ne.s32 	%p106, %r295, %r269;
	mov.b32 	%r1800, 0;
	@%p106 bra 	$L__BB6_151;
	shl.b32 	%r1339, %r1, 5;
	and.b32  	%r1340, %r1339, 31744;
	add.s32 	%r1342, %r551, %r1340;
	shl.b32 	%r1343, %r1325, 2;
	add.s32 	%r1344, %r1342, %r1343;
	atom.shared.add.u32 	%r1800, [%r1344], %r270;
$L__BB6_151:
	shfl.sync.idx.b32	%r1370|%p107, %r1800, %r269, 31, -1;
	add.s32 	%r273, %r270, %r1370;
	shr.u32 	%r1371, %r1782, %r293;
	and.b32  	%r1367, %r1371, %r82;
	mov.b32 	%r1347, 1;
	// begin inline asm
	{
    .reg .pred p;
    and.b32 %r1345, %r1367, %r1347;    setp.ne.u32 p, %r1345, 0;
    vote.ballot.sync.b32 %r1345, p, 0xffffffff;
    @!p not.b32 %r1345, %r1345;
}

	// end inline asm
	mov.b32 	%r1350, 2;
	// begin inline asm
	{
    .reg .pred p;
    and.b32 %r1348, %r1367, %r1350;    setp.ne.u32 p, %r1348, 0;
    vote.ballot.sync.b32 %r1348, p, 0xffffffff;
    @!p not.b32 %r1348, %r1348;
}

	// end inline asm
	and.b32  	%r1372, %r1348, %r1345;
	mov.b32 	%r1353, 4;
	// begin inline asm
	{
    .reg .pred p;
    and.b32 %r1351, %r1367, %r1353;    setp.ne.u32 p, %r1351, 0;
    vote.ballot.sync.b32 %r1351, p, 0xffffffff;
    @!p not.b32 %r1351, %r1351;
}

	// end inline asm
	and.b32  	%r1373, %r1351, %r1372;
	mov.b32 	%r1356, 8;
	// begin inline asm
	{
    .reg .pred p;
    and.b32 %r1354, %r1367, %r1356;    setp.ne.u32 p, %r1354, 0;
    vote.ballot.sync.b32 %r1354, p, 0xffffffff;
    @!p not.b32 %r1354, %r1354;
}

	// end inline asm
	and.b32  	%r1374, %r1354, %r1373;
	mov.b32 	%r1359, 16;
	// begin inline asm
	{
    .reg .pred p;
    and.b32 %r1357, %r1367, %r1359;    setp.ne.u32 p, %r1357, 0;
    vote.ballot.sync.b32 %r1357, p, 0xffffffff;
    @!p not.b32 %r1357, %r1357;
}

	// end inline asm
	and.b32  	%r1375, %r1357, %r1374;
	mov.b32 	%r1362, 32;
	// begin inline asm
	{
    .reg .pred p;
    and.b32 %r1360, %r1367, %r1362;    setp.ne.u32 p, %r1360, 0;
    vote.ballot.sync.b32 %r1360, p, 0xffffffff;
    @!p not.b32 %r1360, %r1360;
}

	// end inline asm
	and.b32  	%r1376, %r1360, %r1375;
	mov.b32 	%r1365, 64;
	// begin inline asm
	{
    .reg .pred p;
    and.b32 %r1363, %r1367, %r1365;    setp.ne.u32 p, %r1363, 0;
    vote.ballot.sync.b32 %r1363, p, 0xffffffff;
    @!p not.b32 %r1363, %r1363;
}

	// end inline asm
	and.b32  	%r1377, %r1363, %r1376;
	mov.b32 	%r1368, 128;
	// begin inline asm
	{
    .reg .pred p;
    and.b32 %r1366, %r1367, %r1368;    setp.ne.u32 p, %r1366, 0;
    vote.ballot.sync.b32 %r1366, p, 0xffffffff;
    @!p not.b32 %r1366, %r1366;
}

	// end inline asm
	and.b32  	%r1378, %r1366, %r1377;
	clz.b32 	%r1379, %r1378;
	sub.s32 	%r275, 31, %r1379;
	and.b32  	%r1380, %r646, %r1378;
	popc.b32 	%r276, %r1380;
	setp.ne.s32 	%p108, %r295, %r275;
	mov.b32 	%r1801, 0;
	@%p108 bra 	$L__BB6_153;
	shl.b32 	%r1385, %r1367, 2;
	add.s32 	%r1386, %r164, %r1385;
	atom.shared.add.u32 	%r1801, [%r1386], %r276;
$L__BB6_153:
	setp.gt.u32 	%p109, %r1, 255;
	shfl.sync.idx.b32	%r1387|%p110, %r1801, %r275, 31, -1;
	add.s32 	%r1388, %r276, %r1387;
	bar.sync 	0;
	shl.b32 	%r1389, %r171, 2;
	add.s32 	%r1391, %r551, %r1389;
	st.shared.u32 	[%r1391+-4], %r1764;
	shl.b32 	%r1392, %r177, 2;
	add.s32 	%r1393, %r551, %r1392;
	st.shared.u32 	[%r1393+-4], %r1765;
	shl.b32 	%r1394, %r183, 2;
	add.s32 	%r1395, %r551, %r1394;
	st.shared.u32 	[%r1395+-4], %r1766;
	shl.b32 	%r1396, %r189, 2;
	add.s32 	%r1397, %r551, %r1396;
	st.shared.u32 	[%r1397+-4], %r1767;
	shl.b32 	%r1398, %r195, 2;
	add.s32 	%r1399, %r551, %r1398;
	st.shared.u32 	[%r1399+-4], %r1768;
	shl.b32 	%r1400, %r201, 2;
	add.s32 	%r1401, %r551, %r1400;
	st.shared.u32 	[%r1401+-4], %r1769;
	shl.b32 	%r1402, %r207, 2;
	add.s32 	%r1403, %r551, %r1402;
	st.shared.u32 	[%r1403+-4], %r1770;
	shl.b32 	%r1404, %r213, 2;
	add.s32 	%r1405, %r551, %r1404;
	st.shared.u32 	[%r1405+-4], %r1771;
	shl.b32 	%r1406, %r219, 2;
	add.s32 	%r1407, %r551, %r1406;
	st.shared.u32 	[%r1407+-4], %r1772;
	shl.b32 	%r1408, %r225, 2;
	add.s32 	%r1409, %r551, %r1408;
	st.shared.u32 	[%r1409+-4], %r1773;
	shl.b32 	%r1410, %r231, 2;
	add.s32 	%r1411, %r551, %r1410;
	st.shared.u32 	[%r1411+-4], %r1774;
	shl.b32 	%r1412, %r237, 2;
	add.s32 	%r1413, %r551, %r1412;
	st.shared.u32 	[%r1413+-4], %r1775;
	shl.b32 	%r1414, %r243, 2;
	add.s32 	%r1415, %r551, %r1414;
	st.shared.u32 	[%r1415+-4], %r1776;
	shl.b32 	%r1416, %r249, 2;
	add.s32 	%r1417, %r551, %r1416;
	st.shared.u32 	[%r1417+-4], %r1777;
	shl.b32 	%r1418, %r255, 2;
	add.s32 	%r1419, %r551, %r1418;
	st.shared.u32 	[%r1419+-4], %r1778;
	shl.b32 	%r1420, %r261, 2;
	add.s32 	%r1421, %r551, %r1420;
	st.shared.u32 	[%r1421+-4], %r1779;
	shl.b32 	%r1422, %r267, 2;
	add.s32 	%r1423, %r551, %r1422;
	st.shared.u32 	[%r1423+-4], %r1780;
	shl.b32 	%r1424, %r273, 2;
	add.s32 	%r1425, %r551, %r1424;
	st.shared.u32 	[%r1425+-4], %r1781;
	shl.b32 	%r1426, %r1388, 2;
	add.s32 	%r1427, %r551, %r1426;
	st.shared.u32 	[%r1427+-4], %r1782;
	shl.b32 	%r1428, %r1, 3;
	add.s32 	%r1429, %r551, %r1428;
	add.s32 	%r279, %r1429, 29184;
	@%p109 bra 	$L__BB6_161;
	ld.param.u64 	%rd236, [_ZN3cub18CUB_300001_SM_10006detail10radix_sort29DeviceRadixSortOnesweepKernelINS1_5radix10policy_hubIiNS0_8NullTypeEyE10Policy1000ELNS0_9SortOrderE0EiS6_yiiNS1_21identity_decomposer_tEEEvPT5_SC_PT3_PKSD_PT1_PKSH_PT2_PKSL_T4_iiT6__param_3];
	cvta.to.global.u64 	%rd57, %rd236;
	shl.b64 	%rd58, %rd7, 3;
	add.s64 	%rd59, %rd57, %rd58;
	ld.global.u64 	%rd60, [%rd59];
	cvt.s64.s32 	%rd61, %r163;
	sub.s64 	%rd238, %rd60, %rd61;
	st.shared.u64 	[%r279], %rd238;
	setp.lt.s32 	%p111, %r3, 1;
	mov.u32 	%r1805, %r1759;
	@%p111 bra 	$L__BB6_160;
	mov.b32 	%r1803, -1;
	mov.u32 	%r1802, %r3;
	mov.u32 	%r1805, %r1759;
$L__BB6_156:
	ld.param.u64 	%rd229, [_ZN3cub18CUB_300001_SM_10006detail10radix_sort29DeviceRadixSortOnesweepKernelINS1_5radix10policy_hubIiNS0_8NullTypeEyE10Policy1000ELNS0_9SortOrderE0EiS6_yiiNS1_21identity_decomposer_tEEEvPT5_SC_PT3_PKSD_PT1_PKSH_PT2_PKSL_T4_iiT6__param_0];
	add.s32 	%r283, %r1802, -1;
	shl.b32 	%r1431, %r283, 8;
	add.s32 	%r1432, %r1431, %r1;
	cvta.to.global.u64 	%rd62, %rd229;
	mul.wide.s32 	%rd63, %r1432, 4;
	add.s64 	%rd16, %rd62, %rd63;
$L__BB6_157:
	membar.cta;
	ld.volatile.global.u32 	%r284, [%rd16];
	setp.eq.s32 	%p112, %r284, 0;
	@%p112 bra 	$L__BB6_157;
	and.b32  	%r1433, %r284, 1073741823;
	add.s32 	%r1805, %r1433, %r1805;
	setp.gt.s32 	%p113, %r284, -1;
	vote.sync.ballot.b32 	%r1803, %p113, %r1803;
	setp.gt.u32 	%p115, %r1802, 1;
	and.pred  	%p116, %p113, %p115;
	mov.u32 	%r1802, %r283;
	@%p116 bra 	$L__BB6_156;
	ld.shared.u64 	%rd238, [%r279];
$L__BB6_160:
	ld.param.u64 	%rd230, [_ZN3cub18CUB_300001_SM_10006detail10radix_sort29DeviceRadixSortOnesweepKernelINS1_5radix10policy_hubIiNS0_8NullTypeEyE10Policy1000ELNS0_9SortOrderE0EiS6_yiiNS1_21identity_decomposer_tEEEvPT5_SC_PT3_PKSD_PT1_PKSH_PT2_PKSL_T4_iiT6__param_0];
	or.b32  	%r1434, %r1805, -2147483648;
	cvta.to.global.u64 	%rd64, %rd230;
	shl.b32 	%r1435, %r3, 8;
	add.s32 	%r1436, %r1435, %r1;
	mul.wide.s32 	%rd65, %r1436, 4;
	add.s64 	%rd66, %rd64, %rd65;
	st.volatile.global.u32 	[%rd66], %r1434;
	sub.s32 	%r1437, %r1805, %r1759;
	cvt.s64.s32 	%rd67, %r1437;
	add.s64 	%rd68, %rd238, %rd67;
	st.shared.u64 	[%r279], %rd68;
$L__BB6_161:
	ld.param.u32 	%r1711, [_ZN3cub18CUB_300001_SM_10006detail10radix_sort29DeviceRadixSortOnesweepKernelINS1_5radix10policy_hubIiNS0_8NullTypeEyE10Policy1000ELNS0_9SortOrderE0EiS6_yiiNS1_21identity_decomposer_tEEEvPT5_SC_PT3_PKSD_PT1_PKSH_PT2_PKSL_T4_iiT6__param_8];
	ld.param.u64 	%rd233, [_ZN3cub18CUB_300001_SM_10006detail10radix_sort29DeviceRadixSortOnesweepKernelINS1_5radix10policy_hubIiNS0_8NullTypeEyE10Policy1000ELNS0_9SortOrderE0EiS6_yiiNS1_21identity_decomposer_tEEEvPT5_SC_PT3_PKSD_PT1_PKSH_PT2_PKSL_T4_iiT6__param_2];
	setp.gt.u32 	%p117, %r1, 255;
	mad.lo.s32 	%r288, %r3, 7296, 7296;
	setp.lt.s32 	%p118, %r288, %r1711;
	setp.eq.s64 	%p119, %rd233, 0;
	or.pred  	%p120, %p119, %p118;
	or.pred  	%p121, %p117, %p120;
	@%p121 bra 	$L__BB6_163;
	ld.param.u64 	%rd234, [_ZN3cub18CUB_300001_SM_10006detail10radix_sort29DeviceRadixSortOnesweepKernelINS1_5radix10policy_hubIiNS0_8NullTypeEyE10Policy1000ELNS0_9SortOrderE0EiS6_yiiNS1_21identity_decomposer_tEEEvPT5_SC_PT3_PKSD_PT1_PKSH_PT2_PKSL_T4_iiT6__param_2];
	ld.shared.u64 	%rd69, [%r279];
	cvt.s64.s32 	%rd70, %r1759;
	cvt.s64.s32 	%rd71, %r163;
	add.s64 	%rd72, %rd71, %rd70;
	add.s64 	%rd73, %rd72, %rd69;
	cvta.to.global.u64 	%rd74, %rd234;
	shl.b64 	%rd75, %rd7, 3;
	add.s64 	%rd76, %rd74, %rd75;
	st.global.u64 	[%rd76], %rd73;
$L__BB6_163:
	ld.param.u32 	%r1712, [_ZN3cub18CUB_300001_SM_10006detail10radix_sort29DeviceRadixSortOnesweepKernelINS1_5radix10policy_hubIiNS0_8NullTypeEyE10Policy1000ELNS0_9SortOrderE0EiS6_yiiNS1_21identity_decomposer_tEEEvPT5_SC_PT3_PKSD_PT1_PKSH_PT2_PKSL_T4_iiT6__param_8];
	shl.b32 	%r1438, %r1, 2;
	add.s32 	%r289, %r551, %r1438;
	setp.gt.s32 	%p122, %r288, %r1712;
	bar.sync 	0;
	@%p122 bra 	$L__BB6_165;
	ld.shared.u32 	%r1440, [%r289];
	shr.u32 	%r1441, %r1440, %r293;
	and.b32  	%r1442, %r1441, %r82;
	shl.b32 	%r1443, %r1442, 3;
	add.s32 	%r1445, %r551, 29184;
	add.s32 	%r1446, %r1445, %r1443;
	ld.shared.u64 	%rd77, [%r1446];
	add.s64 	%rd78, %rd77, %rd7;
	xor.b32  	%r1447, %r1440, -2147483648;
	shl.b64 	%rd79, %rd78, 2;
	add.s64 	%rd80, %rd1, %rd79;
	st.global.u32 	[%rd80], %r1447;
	bar.warp.sync 	-1;
	ld.shared.u32 	%r1448, [%r289+1536];
	shr.u32 	%r1449, %r1448, %r293;
	and.b32  	%r1450, %r1449, %r82;
	shl.b32 	%r1451, %r1450, 3;
	add.s32 	%r1452, %r1445, %r1451;
	ld.shared.u64 	%rd81, [%r1452];
	add.s64 	%rd82, %rd81, %rd7;
	xor.b32  	%r1453, %r1448, -2147483648;
	shl.b64 	%rd83, %rd82, 2;
	add.s64 	%rd84, %rd1, %rd83;
	st.global.u32 	[%rd84+1536], %r1453;
	bar.warp.sync 	-1;
	ld.shared.u32 	%r1454, [%r289+3072];
	shr.u32 	%r1455, %r1454, %r293;
	and.b32  	%r1456, %r1455, %r82;
	shl.b32 	%r1457, %r1456, 3;
	add.s32 	%r1458, %r1445, %r1457;
	ld.shared.u64 	%rd85, [%r1458];
	add.s64 	%rd86, %rd85, %rd7;
	xor.b32  	%r1459, %r1454, -2147483648;
	shl.b64 	%rd87, %rd86, 2;
	add.s64 	%rd88, %rd1, %rd87;
	st.global.u32 	[%rd88+3072], %r1459;
	bar.warp.sync 	-1;
	ld.shared.u32 	%r1460, [%r289+4608];
	shr.u32 	%r1461, %r1460, %r293;
	and.b32  	%r1462, %r1461, %r82;
	shl.b32 	%r1463, %r1462, 3;
	add.s32 	%r1464, %r1445, %r1463;
	ld.shared.u64 	%rd89, [%r1464];
	add.s64 	%rd90, %rd89, %rd7;
	xor.b32  	%r1465, %r1460, -2147483648;
	shl.b64 	%rd91, %rd90, 2;
	add.s64 	%rd92, %rd1, %rd91;
	st.global.u32 	[%rd92+4608], %r1465;
	bar.warp.sync 	-1;
	ld.shared.u32 	%r1466, [%r289+6144];
	shr.u32 	%r1467, %r1466, %r293;
	and.b32  	%r1468, %r1467, %r82;
	shl.b32 	%r1469, %r1468, 3;
	add.s32 	%r1470, %r1445, %r1469;
	ld.shared.u64 	%rd93, [%r1470];
	add.s64 	%rd94, %rd93, %rd7;
	xor.b32  	%r1471, %r1466, -2147483648;
	shl.b64 	%rd95, %rd94, 2;
	add.s64 	%rd96, %rd1, %rd95;
	st.global.u32 	[%rd96+6144], %r1471;
	bar.warp.sync 	-1;
	ld.shared.u32 	%r1472, [%r289+7680];
	shr.u32 	%r1473, %r1472, %r293;
	and.b32  	%r1474, %r1473, %r82;
	shl.b32 	%r1475, %r1474, 3;
	add.s32 	%r1476, %r1445, %r1475;
	ld.shared.u64 	%rd97, [%r1476];
	add.s64 	%rd98, %rd97, %rd7;
	xor.b32  	%r1477, %r1472, -2147483648;
	shl.b64 	%rd99, %rd98, 2;
	add.s64 	%rd100, %rd1, %rd99;
	st.global.u32 	[%rd100+7680], %r1477;
	bar.warp.sync 	-1;
	ld.shared.u32 	%r1478, [%r289+9216];
	shr.u32 	%r1479, %r1478, %r293;
	and.b32  	%r1480, %r1479, %r82;
	shl.b32 	%r1481, %r1480, 3;
	add.s32 	%r1482, %r1445, %r1481;
	ld.shared.u64 	%rd101, [%r1482];
	add.s64 	%rd102, %rd101, %rd7;
	xor.b32  	%r1483, %r1478, -2147483648;
	shl.b64 	%rd103, %rd102, 2;
	add.s64 	%rd104, %rd1, %rd103;
	st.global.u32 	[%rd104+9216], %r1483;
	bar.warp.sync 	-1;
	ld.shared.u32 	%r1484, [%r289+10752];
	shr.u32 	%r1485, %r1484, %r293;
	and.b32  	%r1486, %r1485, %r82;
	shl.b32 	%r1487, %r1486, 3;
	add.s32 	%r1488, %r1445, %r1487;
	ld.shared.u64 	%rd105, [%r1488];
	add.s64 	%rd106, %rd105, %rd7;
	xor.b32  	%r1489, %r1484, -2147483648;
	shl.b64 	%rd107, %rd106, 2;
	add.s64 	%rd108, %rd1, %rd107;
	st.global.u32 	[%rd108+10752], %r1489;
	bar.warp.sync 	-1;
	ld.shared.u32 	%r1490, [%r289+12288];
	shr.u32 	%r1491, %r1490, %r293;
	and.b32  	%r1492, %r1491, %r82;
	shl.b32 	%r1493, %r1492, 3;
	add.s32 	%r1494, %r1445, %r1493;
	ld.shared.u64 	%rd109, [%r1494];
	add.s64 	%rd110, %rd109, %rd7;
	xor.b32  	%r1495, %r1490, -2147483648;
	shl.b64 	%rd111, %rd110, 2;
	add.s64 	%rd112, %rd1, %rd111;
	st.global.u32 	[%rd112+12288], %r1495;
	bar.warp.sync 	-1;
	ld.shared.u32 	%r1496, [%r289+13824];
	shr.u32 	%r1497, %r1496, %r293;
	and.b32  	%r1498, %r1497, %r82;
	shl.b32 	%r1499, %r1498, 3;
	add.s32 	%r1500, %r1445, %r1499;
	ld.shared.u64 	%rd113, [%r1500];
	add.s64 	%rd114, %rd113, %rd7;
	xor.b32  	%r1501, %r1496, -2147483648;
	shl.b64 	%rd115, %rd114, 2;
	add.s64 	%rd116, %rd1, %rd115;
	st.global.u32 	[%rd116+13824], %r1501;
	bar.warp.sync 	-1;
	ld.shared.u32 	%r1502, [%r289+15360];
	shr.u32 	%r1503, %r1502, %r293;
	and.b32  	%r1504, %r1503, %r82;
	shl.b32 	%r1505, %r1504, 3;
	add.s32 	%r1506, %r1445, %r1505;
	ld.shared.u64 	%rd117, [%r1506];
	add.s64 	%rd118, %rd117, %rd7;
	xor.b32  	%r1507, %r1502, -2147483648;
	shl.b64 	%rd119, %rd118, 2;
	add.s64 	%rd120, %rd1, %rd119;
	st.global.u32 	[%rd120+15360], %r1507;
	bar.warp.sync 	-1;
	ld.shared.u32 	%r1508, [%r289+16896];
	shr.u32 	%r1509, %r1508, %r293;
	and.b32  	%r1510, %r1509, %r82;
	shl.b32 	%r1511, %r1510, 3;
	add.s32 	%r1512, %r1445, %r1511;
	ld.shared.u64 	%rd121, [%r1512];
	add.s64 	%rd122, %rd121, %rd7;
	xor.b32  	%r1513, %r1508, -2147483648;
	shl.b64 	%rd123, %rd122, 2;
	add.s64 	%rd124, %rd1, %rd123;
	st.global.u32 	[%rd124+16896], %r1513;
	bar.warp.sync 	-1;
	ld.shared.u32 	%r1514, [%r289+18432];
	shr.u32 	%r1515, %r1514, %r293;
	and.b32  	%r1516, %r1515, %r82;
	shl.b32 	%r1517, %r1516, 3;
	add.s32 	%r1518, %r1445, %r1517;
	ld.shared.u64 	%rd125, [%r1518];
	add.s64 	%rd126, %rd125, %rd7;
	xor.b32  	%r1519, %r1514, -2147483648;
	shl.b64 	%rd127, %rd126, 2;
	add.s64 	%rd128, %rd1, %rd127;
	st.global.u32 	[%rd128+18432], %r1519;
	bar.warp.sync 	-1;
	ld.shared.u32 	%r1520, [%r289+19968];
	shr.u32 	%r1521, %r1520, %r293;
	and.b32  	%r1522, %r1521, %r82;
	shl.b32 	%r1523, %r1522, 3;
	add.s32 	%r1524, %r1445, %r1523;
	ld.shared.u64 	%rd129, [%r1524];
	add.s64 	%rd130, %rd129, %rd7;
	xor.b32  	%r1525, %r1520, -2147483648;
	shl.b64 	%rd131, %rd130, 2;
	add.s64 	%rd132, %rd1, %rd131;
	st.global.u32 	[%rd132+19968], %r1525;
	bar.warp.sync 	-1;
	ld.shared.u32 	%r1526, [%r289+21504];
	shr.u32 	%r1527, %r1526, %r293;
	and.b32  	%r1528, %r1527, %r82;
	shl.b32 	%r1529, %r1528, 3;
	add.s32 	%r1530, %r1445, %r1529;
	ld.shared.u64 	%rd133, [%r1530];
	add.s64 	%rd134, %rd133, %rd7;
	xor.b32  	%r1531, %r1526, -2147483648;
	shl.b64 	%rd135, %rd134, 2;
	add.s64 	%rd136, %rd1, %rd135;
	st.global.u32 	[%rd136+21504], %r1531;
	bar.warp.sync 	-1;
	ld.shared.u32 	%r1532, [%r289+23040];
	shr.u32 	%r1533, %r1532, %r293;
	and.b32  	%r1534, %r1533, %r82;
	shl.b32 	%r1535, %r1534, 3;
	add.s32 	%r1536, %r1445, %r1535;
	ld.shared.u64 	%rd137, [%r1536];
	add.s64 	%rd138, %rd137, %rd7;
	xor.b32  	%r1537, %r1532, -2147483648;
	shl.b64 	%rd139, %rd138, 2;
	add.s64 	%rd140, %rd1, %rd139;
	st.global.u32 	[%rd140+23040], %r1537;
	bar.warp.sync 	-1;
	ld.shared.u32 	%r1538, [%r289+24576];
	shr.u32 	%r1539, %r1538, %r293;
	and.b32  	%r1540, %r1539, %r82;
	shl.b32 	%r1541, %r1540, 3;
	add.s32 	%r1542, %r1445, %r1541;
	ld.shared.u64 	%rd141, [%r1542];
	add.s64 	%rd142, %rd141, %rd7;
	xor.b32  	%r1543, %r1538, -2147483648;
	shl.b64 	%rd143, %rd142, 2;
	add.s64 	%rd144, %rd1, %rd143;
	st.global.u32 	[%rd144+24576], %r1543;
	bar.warp.sync 	-1;
	ld.shared.u32 	%r1544, [%r289+26112];
	shr.u32 	%r1545, %r1544, %r293;
	and.b32  	%r1546, %r1545, %r82;
	shl.b32 	%r1547, %r1546, 3;
	add.s32 	%r1548, %r1445, %r1547;
	ld.shared.u64 	%rd145, [%r1548];
	add.s64 	%rd146, %rd145, %rd7;
	xor.b32  	%r1549, %r1544, -2147483648;
	shl.b64 	%rd147, %rd146, 2;
	add.s64 	%rd148, %rd1, %rd147;
	st.global.u32 	[%rd148+26112], %r1549;
	bar.warp.sync 	-1;
	ld.shared.u32 	%r1550, [%r289+27648];
	shr.u32 	%r1551, %r1550, %r293;
	and.b32  	%r1552, %r1551, %r82;
	shl.b32 	%r1553, %r1552, 3;
	add.s32 	%r1554, %r1445, %r1553;
	ld.shared.u64 	%rd149, [%r1554];
	add.s64 	%rd150, %rd149, %rd7;
	xor.b32  	%r1555, %r1550, -2147483648;
	shl.b64 	%rd151, %rd150, 2;
	add.s64 	%rd152, %rd1, %rd151;
	st.global.u32 	[%rd152+27648], %r1555;
	bar.warp.sync 	-1;
	bra.uni 	$L__BB6_204;
$L__BB6_165:
	ld.param.u32 	%r1713, [_ZN3cub18CUB_300001_SM_10006detail10radix_sort29DeviceRadixSortOnesweepKernelINS1_5radix10policy_hubIiNS0_8NullTypeEyE10Policy1000ELNS0_9SortOrderE0EiS6_yiiNS1_21identity_decomposer_tEEEvPT5_SC_PT3_PKSD_PT1_PKSH_PT2_PKSL_T4_iiT6__param_8];
	mad.lo.s32 	%r290, %r3, -7296, %r1713;
	setp.ge.s32 	%p123, %r1, %r290;
	@%p123 bra 	$L__BB6_167;
	ld.shared.u32 	%r1556, [%r289];
	shr.u32 	%r1557, %r1556, %r293;
	and.b32  	%r1558, %r1557, %r82;
	shl.b32 	%r1559, %r1558, 3;
	add.s32 	%r1561, %r551, %r1559;
	ld.shared.u64 	%rd153, [%r1561+29184];
	xor.b32  	%r1562, %r1556, -2147483648;
	add.s64 	%rd154, %rd153, %rd7;
	shl.b64 	%rd155, %rd154, 2;
	add.s64 	%rd156, %rd1, %rd155;
	st.global.u32 	[%rd156], %r1562;
$L__BB6_167:
	bar.warp.sync 	-1;
	add.s32 	%r1563, %r1, 384;
	setp.ge.s32 	%p124, %r1563, %r290;
	@%p124 bra 	$L__BB6_169;
	ld.shared.u32 	%r1564, [%r289+1536];
	shr.u32 	%r1565, %r1564, %r293;
	and.b32  	%r1566, %r1565, %r82;
	shl.b32 	%r1567, %r1566, 3;
	add.s32 	%r1569, %r551, %r1567;
	ld.shared.u64 	%rd157, [%r1569+29184];
	xor.b32  	%r1570, %r1564, -2147483648;
	add.s64 	%rd158, %rd157, %rd7;
	shl.b64 	%rd159, %rd158, 2;
	add.s64 	%rd160, %rd1, %rd159;
	st.global.u32 	[%rd160+1536], %r1570;
$L__BB6_169:
	bar.warp.sync 	-1;
	add.s32 	%r1571, %r1, 768;
	setp.ge.s32 	%p125, %r1571, %r290;
	@%p125 bra 	$L__BB6_171;
	ld.shared.u32 	%r1572, [%r289+3072];
	shr.u32 	%r1573, %r1572, %r293;
	and.b32  	%r1574, %r1573, %r82;
	shl.b32 	%r1575, %r1574, 3;
	add.s32 	%r1577, %r551, %r1575;
	ld.shared.u64 	%rd161, [%r1577+29184];
	xor.b32  	%r1578, %r1572, -2147483648;
	add.s64 	%rd162, %rd161, %rd7;
	shl.b64 	%rd163, %rd162, 2;
	add.s64 	%rd164, %rd1, %rd163;
	st.global.u32 	[%rd164+3072], %r1578;
$L__BB6_171:
	bar.warp.sync 	-1;
	add.s32 	%r1579, %r1, 1152;
	setp.ge.s32 	%p126, %r1579, %r290;
	@%p126 bra 	$L__BB6_173;
	ld.shared.u32 	%r1580, [%r289+4608];
	shr.u32 	%r1581, %r1580, %r293;
	and.b32  	%r1582, %r1581, %r82;
	shl.b32 	%r1583, %r1582, 3;
	add.s32 	%r1585, %r551, %r1583;
	ld.shared.u64 	%rd165, [%r1585+29184];
	xor.b32  	%r1586, %r1580, -2147483648;
	add.s64 	%rd166, %rd165, %rd7;
	shl.b64 	%rd167, %rd166, 2;
	add.s64 	%rd168, %rd1, %rd167;
	st.global.u32 	[%rd168+4608], %r1586;
$L__BB6_173:
	bar.warp.sync 	-1;
	add.s32 	%r1587, %r1, 1536;
	setp.ge.s32 	%p127, %r1587, %r290;
	@%p127 bra 	$L__BB6_175;
	ld.shared.u32 	%r1588, [%r289+6144];
	shr.u32 	%r1589, %r1588, %r293;
	and.b32  	%r1590, %r1589, %r82;
	shl.b32 	%r1591, %r1590, 3;
	add.s32 	%r1593, %r551, %r1591;
	ld.shared.u64 	%rd169, [%r1593+29184];
	xor.b32  	%r1594, %r1588, -2147483648;
	add.s64 	%rd170, %rd169, %rd7;
	shl.b64 	%rd171, %rd170, 2;
	add.s64 	%rd172, %rd1, %rd171;
	st.global.u32 	[%rd172+6144], %r1594;
$L__BB6_175:
	bar.warp.sync 	-1;
	add.s32 	%r1595, %r1, 1920;
	setp.ge.s32 	%p128, %r1595, %r290;
	@%p128 bra 	$L__BB6_177;
	ld.shared.u32 	%r1596, [%r289+7680];
	shr.u32 	%r1597, %r1596, %r293;
	and.b32  	%r1598, %r1597, %r82;
	shl.b32 	%r1599, %r1598, 3;
	add.s32 	%r1601, %r551, %r1599;
	ld.shared.u64 	%rd173, [%r1601+29184];
	xor.b32  	%r1602, %r1596, -2147483648;
	add.s64 	%rd174, %rd173, %rd7;
	shl.b64 	%rd175, %rd174, 2;
	add.s64 	%rd176, %rd1, %rd175;
	st.global.u32 	[%rd176+7680], %r1602;
$L__BB6_177:
	bar.warp.sync 	-1;
	add.s32 	%r1603, %r1, 2304;
	setp.ge.s32 	%p129, %r1603, %r290;
	@%p129 bra 	$L__BB6_179;
	ld.shared.u32 	%r1604, [%r289+9216];
	shr.u32 	%r1605, %r1604, %r293;
	and.b32  	%r1606, %r1605, %r82;
	shl.b32 	%r1607, %r1606, 3;
	add.s32 	%r1609, %r551, %r1607;
	ld.shared.u64 	%rd177, [%r1609+29184];
	xor.b32  	%r1610, %r1604, -2147483648;
	add.s64 	%rd178, %rd177, %rd7;
	shl.b64 	%rd179, %rd178, 2;
	add.s64 	%rd180, %rd1, %rd179;
	st.global.u32 	[%rd180+9216], %r1610;
$L__BB6_179:
	bar.warp.sync 	-1;
	add.s32 	%r1611, %r1, 2688;
	setp.ge.s32 	%p130, %r1611, %r290;
	@%p130 bra 	$L__BB6_181;
	ld.shared.u32 	%r1612, [%r289+10752];
	shr.u32 	%r1613, %r1612, %r293;
	and.b32  	%r1614, %r1613, %r82;
	shl.b32 	%r1615, %r1614, 3;
	add.s32 	%r1617, %r551, %r1615;
	ld.shared.u64 	%rd181, [%r1617+29184];
	xor.b32  	%r1618, %r1612, -2147483648;
	add.s64 	%rd182, %rd181, %rd7;
	shl.b64 	%rd183, %rd182, 2;
	add.s64 	%rd184, %rd1, %rd183;
	st.global.u32 	[%rd184+10752], %r1618;
$L__BB6_181:
	bar.warp.sync 	-1;
	or.b32  	%r1619, %r1, 3072;
	setp.ge.s32 	%p131, %r1619, %r290;
	@%p131 bra 	$L__BB6_183;
	ld.shared.u32 	%r1620, [%r289+12288];
	shr.u32 	%r1621, %r1620, %r293;
	and.b32  	%r1622, %r1621, %r82;
	shl.b32 	%r1623, %r1622, 3;
	add.s32 	%r1625, %r551, %r1623;
	ld.shared.u64 	%rd185, [%r1625+29184];
	xor.b32  	%r1626, %r1620, -2147483648;
	add.s64 	%rd186, %rd185, %rd7;
	shl.b64 	%rd187, %rd186, 2;
	add.s64 	%rd188, %rd1, %rd187;
	st.global.u32 	[%rd188+12288], %r1626;
$L__BB6_183:
	bar.warp.sync 	-1;
	add.s32 	%r1627, %r1, 3456;
	setp.ge.s32 	%p132, %r1627, %r290;
	@%p132 bra 	$L__BB6_185;
	ld.shared.u32 	%r1628, [%r289+13824];
	shr.u32 	%r1629, %r1628, %r293;
	and.b32  	%r1630, %r1629, %r82;
	shl.b32 	%r1631, %r1630, 3;
	add.s32 	%r1633, %r551, %r1631;
	ld.shared.u64 	%rd189, [%r1633+29184];
	xor.b32  	%r1634, %r1628, -2147483648;
	add.s64 	%rd190, %rd189, %rd7;
	shl.b64 	%rd191, %rd190, 2;
	add.s64 	%rd192, %rd1, %rd191;
	st.global.u32 	[%rd192+13824], %r1634;
$L__BB6_185:
	bar.warp.sync 	-1;
	add.s32 	%r1635, %r1, 3840;
	setp.ge.s32 	%p133, %r1635, %r290;
	@%p133 bra 	$L__BB6_187;
	ld.shared.u32 	%r1636, [%r289+15360];
	shr.u32 	%r1637, %r1636, %r293;
	and.b32  	%r1638, %r1637, %r82;
	shl.b32 	%r1639, %r1638, 3;
	add.s32 	%r1641, %r551, %r1639;
	ld.shared.u64 	%rd193, [%r1641+29184];
	xor.b32  	%r1642, %r1636, -2147483648;
	add.s64 	%rd194, %rd193, %rd7;
	shl.b64 	%rd195, %rd194, 2;
	add.s64 	%rd196, %rd1, %rd195;
	st.global.u32 	[%rd196+15360], %r1642;
$L__BB6_187:
	bar.warp.sync 	-1;
	add.s32 	%r1643, %r1, 4224;
	setp.ge.s32 	%p134, %r1643, %r290;
	@%p134 bra 	$L__BB6_189;
	ld.shared.u32 	%r1644, [%r289+16896];
	shr.u32 	%r1645, %r1644, %r293;
	and.b32  	%r1646, %r1645, %r82;
	shl.b32 	%r1647, %r1646, 3;
	add.s32 	%r1649, %r551, %r1647;
	ld.shared.u64 	%rd197, [%r1649+29184];
	xor.b32  	%r1650, %r1644, -2147483648;
	add.s64 	%rd198, %rd197, %rd7;
	shl.b64 	%rd199, %rd198, 2;
	add.s64 	%rd200, %rd1, %rd199;
	st.global.u32 	[%rd200+16896], %r1650;
$L__BB6_189:
	bar.warp.sync 	-1;
	add.s32 	%r1651, %r1, 4608;
	setp.ge.s32 	%p135, %r1651, %r290;
	@%p135 bra 	$L__BB6_191;
	ld.shared.u32 	%r1652, [%r289+18432];
	shr.u32 	%r1653, %r1652, %r293;
	and.b32  	%r1654, %r1653, %r82;
	shl.b32 	%r1655, %r1654, 3;
	add.s32 	%r1657, %r551, %r1655;
	ld.shared.u64 	%rd201, [%r1657+29184];
	xor.b32  	%r1658, %r1652, -2147483648;
	add.s64 	%rd202, %rd201, %rd7;
	shl.b64 	%rd203, %rd202, 2;
	add.s64 	%rd204, %rd1, %rd203;
	st.global.u32 	[%rd204+18432], %r1658;
$L__BB6_191:
	bar.warp.sync 	-1;
	add.s32 	%r1659, %r1, 4992;
	setp.ge.s32 	%p136, %r1659, %r290;
	@%p136 bra 	$L__BB6_193;
	ld.shared.u32 	%r1660, [%r289+19968];
	shr.u32 	%r1661, %r1660, %r293;
	and.b32  	%r1662, %r1661, %r82;
	shl.b32 	%r1663, %r1662, 3;
	add.s32 	%r1665, %r551, %r1663;
	ld.shared.u64 	%rd205, [%r1665+29184];
	xor.b32  	%r1666, %r1660, -2147483648;
	add.s64 	%rd206, %rd205, %rd7;
	shl.b64 	%rd207, %rd206, 2;
	add.s64 	%rd208, %rd1, %rd207;
	st.global.u32 	[%rd208+19968], %r1666;
$L__BB6_193:
	bar.warp.sync 	-1;
	add.s32 	%r1667, %r1, 5376;
	setp.ge.s32 	%p137, %r1667, %r290;
	@%p137 bra 	$L__BB6_195;
	ld.shared.u32 	%r1668, [%r289+21504];
	shr.u32 	%r1669, %r1668, %r293;
	and.b32  	%r1670, %r1669, %r82;
	shl.b32 	%r1671, %r1670, 3;
	add.s32 	%r1673, %r551, %r1671;
	ld.shared.u64 	%rd209, [%r1673+29184];
	xor.b32  	%r1674, %r1668, -2147483648;
	add.s64 	%rd210, %rd209, %rd7;
	shl.b64 	%rd211, %rd210, 2;
	add.s64 	%rd212, %rd1, %rd211;
	st.global.u32 	[%rd212+21504], %r1674;
$L__BB6_195:
	bar.warp.sync 	-1;
	add.s32 	%r1675, %r1, 5760;
	setp.ge.s32 	%p138, %r1675, %r290;
	@%p138 bra 	$L__BB6_197;
	ld.shared.u32 	%r1676, [%r289+23040];
	shr.u32 	%r1677, %r1676, %r293;
	and.b32  	%r1678, %r1677, %r82;
	shl.b32 	%r1679, %r1678, 3;
	add.s32 	%r1681, %r551, %r1679;
	ld.shared.u64 	%rd213, [%r1681+29184];
	xor.b32  	%r1682, %r1676, -2147483648;
	add.s64 	%rd214, %rd213, %rd7;
	shl.b64 	%rd215, %rd214, 2;
	add.s64 	%rd216, %rd1, %rd215;
	st.global.u32 	[%rd216+23040], %r1682;
$L__BB6_197:
	bar.warp.sync 	-1;
	or.b32  	%r1683, %r1, 6144;
	setp.ge.s32 	%p139, %r1683, %r290;
	@%p139 bra 	$L__BB6_199;
	ld.shared.u32 	%r1684, [%r289+24576];
	shr.u32 	%r1685, %r1684, %r293;
	and.b32  	%r1686, %r1685, %r82;
	shl.b32 	%r1687, %r1686, 3;
	add.s32 	%r1689, %r551, %r1687;
	ld.shared.u64 	%rd217, [%r1689+29184];
	xor.b32  	%r1690, %r1684, -2147483648;
	add.s64 	%rd218, %rd217, %rd7;
	shl.b64 	%rd219, %rd218, 2;
	add.s64 	%rd220, %rd1, %rd219;
	st.global.u32 	[%rd220+24576], %r1690;
$L__BB6_199:
	bar.warp.sync 	-1;
	add.s32 	%r1691, %r1, 6528;
	setp.ge.s32 	%p140, %r1691, %r290;
	@%p140 bra 	$L__BB6_201;
	ld.shared.u32 	%r1692, [%r289+26112];
	shr.u32 	%r1693, %r1692, %r293;
	and.b32  	%r1694, %r1693, %r82;
	shl.b32 	%r1695, %r1694, 3;
	add.s32 	%r1697, %r551, %r1695;
	ld.shared.u64 	%rd221, [%r1697+29184];
	xor.b32  	%r1698, %r1692, -2147483648;
	add.s64 	%rd222, %rd221, %rd7;
	shl.b64 	%rd223, %rd222, 2;
	add.s64 	%rd224, %rd1, %rd223;
	st.global.u32 	[%rd224+26112], %r1698;
$L__BB6_201:
	bar.warp.sync 	-1;
	add.s32 	%r1699, %r1, 6912;
	ld.shared.u32 	%r291, [%r289+27648];
	shr.u32 	%r1700, %r291, %r293;
	and.b32  	%r1701, %r1700, %r82;
	shl.b32 	%r1702, %r1701, 3;
	add.s32 	%r1704, %r551, %r1702;
	ld.shared.u64 	%rd225, [%r1704+29184];
	add.s64 	%rd19, %rd225, %rd7;
	setp.ge.s32 	%p141, %r1699, %r290;
	@%p141 bra 	$L__BB6_203;
	xor.b32  	%r1705, %r291, -2147483648;
	shl.b64 	%rd226, %rd19, 2;
	add.s64 	%rd227, %rd1, %rd226;
	st.global.u32 	[%rd227+27648], %r1705;
$L__BB6_203:
	bar.warp.sync 	-1;
$L__BB6_204:
	ret;

}


// ===== COMPILED SASS (sm_100) =====

	.target	sm_100

	.elftype	@"ET_EXEC"


//--------------------- .note.nv.tkinfo           --------------------------
	.section	.note.nv.tkinfo,"",@"SHT_NOTE"
	.sectionflags	@"SHF_NOTE_NV_TKINFO"
	.tkinfo
        /*0018*/ 	.word	0x00000002
        /*0030*/ 	.string	""
        /*0030*/ 	.string	"ptxas"
        /*0030*/ 	.string	"Cuda compilation tools, release 13.0, V13.0.88"
        /*0030*/ 	.string	"Build cuda_13.0.r13.0/compiler.36424714_0"
        /*0030*/ 	.string	"-arch sm_100 -m 64 "



//--------------------- .note.nv.cuinfo           --------------------------
	.section	.note.nv.cuinfo,"",@"SHT_NOTE"
	.sectionflags	@"SHF_NOTE_NV_CUINFO"
        /*0018*/ 	.short	0x0002
        /*001a*/ 	.short	0x0064
        /*001c*/ 	.short	0x0082
	.zero		2


//--------------------- .nv.info                  --------------------------
	.section	.nv.info,"",@"SHT_CUDA_INFO"
	.align	4


	//----- nvinfo : EIATTR_REGCOUNT
	.align		4
        /*0000*/ 	.byte	0x04, 0x2f
        /*0002*/ 	.short	(.L_46 - .L_45)
	.align		4
.L_45:
        /*0004*/ 	.word	index@(_Z13filter_kernelPKiPii)
        /*0008*/ 	.word	0x0000000c


	//----- nvinfo : EIATTR_FRAME_SIZE
	.align		4
.L_46:
        /*000c*/ 	.byte	0x04, 0x11
        /*000e*/ 	.short	(.L_48 - .L_47)
	.align		4
.L_47:
        /*0010*/ 	.word	index@(_Z13filter_kernelPKiPii)
        /*0014*/ 	.word	0x00000000


	//----- nvinfo : EIATTR_REGCOUNT
	.align		4
.L_48:
        /*0018*/ 	.byte	0x04, 0x2f
        /*001a*/ 	.short	(.L_50 - .L_49)
	.align		4
.L_49:
        /*001c*/ 	.word	index@(_Z14compact_kernelPKiPiS1_i)
        /*0020*/ 	.word	0x0000000e


	//----- nvinfo : EIATTR_FRAME_SIZE
	.align		4
.L_50:
        /*0024*/ 	.byte	0x04, 0x11
        /*0026*/ 	.short	(.L_52 - .L_51)
	.align		4
.L_51:
        /*0028*/ 	.word	index@(_Z14compact_kernelPKiPiS1_i)
        /*002c*/ 	.word	0x00000000


	//----- nvinfo : EIATTR_REGCOUNT
	.align		4
.L_52:
        /*0030*/ 	.byte	0x04, 0x2f
        /*0032*/ 	.short	(.L_54 - .L_53)
	.align		4
.L_53:
        /*0034*/ 	.word	index@(_ZN3cub18CUB_300001_SM_10006detail11EmptyKernelIvEEvv)
        /*0038*/ 	.word	0x00000004


	//----- nvinfo : EIATTR_FRAME_SIZE
	.align		4
.L_54:
        /*003c*/ 	.byte	0x04, 0x11
        /*003e*/ 	.short	(.L_56 - .L_55)
	.align		4
.L_55:
        /*0040*/ 	.word	index@(_ZN3cub18CUB_300001_SM_10006detail11EmptyKernelIvEEvv)
        /*0044*/ 	.word	0x00000000


	//----- nvinfo : EIATTR_REGCOUNT
	.align		4
.L_56:
        /*0048*/ 	.byte	0x04, 0x2f
        /*004a*/ 	.short	(.L_58 - .L_57)
	.align		4
.L_57:
        /*004c*/ 	.word	index@(_ZN3cub18CUB_300001_SM_10006detail10radix_sort31DeviceRadixSortSingleTileKernelINS1_5radix10policy_hubIiNS0_8NullTypeEyE10Policy1000ELNS0_9SortOrderE0EiS6_yNS1_21identity_decomposer_tEEEvPKT1_PSB_PKT2_PSF_T3_iiT4_)
        /*0050*/ 	.word	0x0000007f


	//----- nvinfo : EIATTR_FRAME_SIZE
	.align		4
.L_58:
        /*0054*/ 	.byte	0x04, 0x11
        /*0056*/ 	.short	(.L_60 - .L_59)
	.align		4
.L_59:
        /*0058*/ 	.word	index@(_ZN3cub18CUB_300001_SM_10006detail10radix_sort31DeviceRadixSortSingleTileKernelINS1_5radix10policy_hubIiNS0_8NullTypeEyE10Policy1000ELNS0_9SortOrderE0EiS6_yNS1_21identity_decomposer_tEEEvPKT1_PSB_PKT2_PSF_T3_iiT4_)
        /*005c*/ 	.word	0x00000000


	//----- nvinfo : EIATTR_REGCOUNT
	.align		4
.L_60:
        /*0060*/ 	.byte	0x04, 0x2f
        /*0062*/ 	.short	(.L_62 - .L_61)
	.align		4
.L_61:
        /*0064*/ 	.word	index@(_ZN3cub18CUB_300001_SM_10006detail10radix_sort30DeviceRadixSortHistogramKernelINS1_5radix10policy_hubIiNS0_8NullTypeEyE10Policy1000ELNS0_9SortOrderE0EiyNS1_21identity_decomposer_tEEEvPT2_PKT1_SB_iiT3_)
        /*0068*/ 	.word	0x00000020


	//----- nvinfo : EIATTR_FRAME_SIZE
	.align		4
.L_62:
        /*006c*/ 	.byte	0x04, 0x11
        /*006e*/ 	.short	(.L_64 - .L_63)
	.align		4
.L_63:
        /*0070*/ 	.word	index@(_ZN3cub18CUB_300001_SM_10006detail10radix_sort30DeviceRadixSortHistogramKernelINS1_5radix10policy_hubIiNS0_8NullTypeEyE10Policy1000ELNS0_9SortOrderE0EiyNS1_21identity_decomposer_tEEEvPT2_PKT1_SB_iiT3_)
        /*0074*/ 	.word	0x00000000


	//----- nvinfo : EIATTR_REGCOUNT
	.align		4
.L_64:
        /*0078*/ 	.byte	0x04, 0x2f
        /*007a*/ 	.short	(.L_66 - .L_65)
	.align		4
.L_65:
        /*007c*/ 	.word	index@(_ZN3cub18CUB_300001_SM_10006detail10radix_sort33DeviceRadixSortExclusiveSumKernelINS1_5radix10policy_hubIiNS0_8NullTypeEyE10Policy1000EyEEvPT0_)
        /*0080*/ 	.word	0x00000020


	//----- nvinfo : EIATTR_FRAME_SIZE
	.align		4
.L_66:
        /*0084*/ 	.byte	0x04, 0x11
        /*0086*/ 	.short	(.L_68 - .L_67)
	.align		4
.L_67:
        /*0088*/ 	.word	index@(_ZN3cub18CUB_300001_SM_10006detail10radix_sort33DeviceRadixSortExclusiveSumKernelINS1_5radix10policy_hubIiNS0_8NullTypeEyE10Policy1000EyEEvPT0_)
        /*008c*/ 	.word	0x00000000


	//----- nvinfo : EIATTR_REGCOUNT
	.align		4
.L_68:
        /*0090*/ 	.byte	0x04, 0x2f
        /*0092*/ 	.short	(.L_70 - .L_69)
	.align		4
.L_69:
        /*0094*/ 	.word	index@(_ZN3cub18CUB_300001_SM_10006detail10radix_sort29DeviceRadixSortOnesweepKernelINS1_5radix10policy_hubIiNS0_8NullTypeEyE10Policy1000ELNS0_9SortOrderE0EiS6_yiiNS1_21identity_decomposer_tEEEvPT5_SC_PT3_PKSD_PT1_PKSH_PT2_PKSL_T4_iiT6_)
        /*0098*/ 	.word	0x00000038


	//----- nvinfo : EIATTR_FRAME_SIZE
	.align		4
.L_70:
        /*009c*/ 	.byte	0x04, 0x11
        /*009e*/ 	.short	(.L_72 - .L_71)
	.align		4
.L_71:
        /*00a0*/ 	.word	index@(_ZN3cub18CUB_300001_SM_10006detail10radix_sort29DeviceRadixSortOnesweepKernelINS1_5radix10policy_hubIiNS0_8NullTypeEyE10Policy1000ELNS0_9SortOrderE0EiS6_yiiNS1_21identity_decomposer_tEEEvPT5_SC_PT3_PKSD_PT1_PKSH_PT2_PKSL_T4_iiT6_)
        /*00a4*/ 	.word	0x00000000


	//----- nvinfo : EIATTR_MIN_STACK_SIZE
	.align		4
.L_72:
        /*00a8*/ 	.byte	0x04, 0x12
        /*00aa*/ 	.short	(.L_74 - .L_73)
	.align		4
.L_73:
        /*00ac*/ 	.word	index@(_ZN3cub18CUB_300001_SM_10006detail10radix_sort29DeviceRadixSortOnesweepKernelINS1_5radix10policy_hubIiNS0_8NullTypeEyE10Policy1000ELNS0_9SortOrderE0EiS6_yiiNS1_21identity_decomposer_tEEEvPT5_SC_PT3_PKSD_PT1_PKSH_PT2_PKSL_T4_iiT6_)
        /*00b0*/ 	.word	0x00000000


	//----- nvinfo : EIATTR_MIN_STACK_SIZE
	.align		4
.L_74:
        /*00b4*/ 	.byte	0x04, 0x12
        /*00b6*/ 	.short	(.L_76 - .L_75)
	.align		4
.L_75:
        /*00b8*/ 	.word	index@(_ZN3cub18CUB_300001_SM_10006detail10radix_sort33DeviceRadixSortExclusiveSumKernelINS1_5radix10policy_hubIiNS0_8NullTypeEyE10Policy1000EyEEvPT0_)
        /*00bc*/ 	.word	0x00000000


	//----- nvinfo : EIATTR_MIN_STACK_SIZE
	.align		4
.L_76:
        /*00c0*/ 	.byte	0x04, 0x12
        /*00c2*/ 	.short	(.L_78 - .L_77)
	.align		4
.L_77:
        /*00c4*/ 	.word	index@(_ZN3cub18CUB_300001_SM_10006detail10radix_sort30DeviceRadixSortHistogramKernelINS1_5radix10policy_hubIiNS0_8NullTypeEyE10Policy1000ELNS0_9SortOrderE0EiyNS1_21identity_decomposer_tEEEvPT2_PKT1_SB_iiT3_)
        /*00c8*/ 	.word	0x00000000


	//----- nvinfo : EIATTR_MIN_STACK_SIZE
	.align		4
.L_78:
        /*00cc*/ 	.byte	0x04, 0x12
        /*00ce*/ 	.short	(.L_80 - .L_79)
	.align		4
.L_79:
        /*00d0*/ 	.word	index@(_ZN3cub18CUB_300001_SM_10006detail10radix_sort31DeviceRadixSortSingleTileKernelINS1_5radix10policy_hubIiNS0_8NullTypeEyE10Policy1000ELNS0_9SortOrderE0EiS6_yNS1_21identity_decomposer_tEEEvPKT1_PSB_PKT2_PSF_T3_iiT4_)
        /*00d4*/ 	.word	0x00000000


	//----- nvinfo : EIATTR_MIN_STACK_SIZE
	.align		4
.L_80:
        /*00d8*/ 	.byte	0x04, 0x12
        /*00da*/ 	.short	(.L_82 - .L_81)
	.align		4
.L_81:
        /*00dc*/ 	.word	index@(_ZN3cub18CUB_300001_SM_10006detail11EmptyKernelIvEEvv)
        /*00e0*/ 	.word	0x00000000


	//----- nvinfo : EIATTR_MIN_STACK_SIZE
	.align		4
.L_82:
        /*00e4*/ 	.byte	0x04, 0x12
        /*00e6*/ 	.short	(.L_84 - .L_83)
	.align		4
.L_83:
        /*00e8*/ 	.word	index@(_Z14compact_kernelPKiPiS1_i)
        /*00ec*/ 	.word	0x00000000


	//----- nvinfo : EIATTR_MIN_STACK_SIZE
	.align		4
.L_84:
        /*00f0*/ 	.byte	0x04, 0x12
        /*00f2*/ 	.short	(.L_86 - .L_85)
	.align		4
.L_85:
        /*00f4*/ 	.word	index@(_Z13filter_kernelPKiPii)
        /*00f8*/ 	.word	0x00000000
.L_86:


//--------------------- .nv.compat                --------------------------
	.section	.nv.compat,"",@"SHT_CUDA_COMPAT_INFO"
	.align	4
        /*0000*/ 	.byte	0x02, 0x09, 0x00, 0x00, 0x02, 0x02, 0x01, 0x00, 0x02, 0x05, 0x05, 0x00, 0x03, 0x07, 0x01, 0x01
        /*0010*/ 	.byte	0x02, 0x03, 0x00, 0x00, 0x02, 0x06, 0x01, 0x00, 0x04, 0x0b, 0x08, 0x00, 0x09, 0x00, 0x00, 0x00
        /*0020*/ 	.byte	0x00, 0x00, 0x00, 0x00


//--------------------- .nv.info._ZN3cub18CUB_300001_SM_10006detail10radix_sort29DeviceRadixSortOnesweepKernelINS1_5radix10policy_hubIiNS0_8NullTypeEyE10Policy1000ELNS0_9SortOrderE0EiS6_yiiNS1_21identity_decomposer_tEEEvPT5_SC_PT3_PKSD_PT1_PKSH_PT2_PKSL_T4_iiT6_ --------------------------
	.section	.nv.info._ZN3cub18CUB_300001_SM_10006detail10radix_sort29DeviceRadixSortOnesweepKernelINS1_5radix10policy_hubIiNS0_8NullTypeEyE10Policy1000ELNS0_9SortOrderE0EiS6_yiiNS1_21identity_decomposer_tEEEvPT5_SC_PT3_PKSD_PT1_PKSH_PT2_PKSL_T4_iiT6_,"",@"SHT_CUDA_INFO"
	.sectionflags	@""
	.align	4


	//----- nvinfo : EIATTR_CUDA_API_VERSION
	.align		4
        /*0000*/ 	.byte	0x04, 0x37
        /*0002*/ 	.short	(.L_88 - .L_87)
.L_87:
        /*0004*/ 	.word	0x00000082


	//----- nvinfo : EIATTR_KPARAM_INFO
	.align		4
.L_88:
        /*0008*/ 	.byte	0x04, 0x17
        /*000a*/ 	.short	(.L_90 - .L_89)
.L_89:
        /*000c*/ 	.word	0x00000000
        /*0010*/ 	.short	0x000b
        /*0012*/ 	.short	0x004c
        /*0014*/ 	.byte	0x00, 0xf0, 0x05, 0x00


	//----- nvinfo : EIATTR_KPARAM_INFO
	.align		4
.L_90:
        /*0018*/ 	.byte	0x04, 0x17
        /*001a*/ 	.short	(.L_92 - .L_91)
.L_91:
        /*001c*/ 	.word	0x00000000
        /*0020*/ 	.short	0x000a
        /*0022*/ 	.short	0x0048
        /*0024*/ 	.byte	0x00, 0xf0, 0x11, 0x00


	//----- nvinfo : EIATTR_KPARAM_INFO
	.align		4
.L_92:
        /*0028*/ 	.byte	0x04, 0x17
        /*002a*/ 	.short	(.L_94 - .L_93)
.L_93:
        /*002c*/ 	.word	0x00000000
        /*0030*/ 	.short	0x0009
        /*0032*/ 	.short	0x0044
        /*0034*/ 	.byte	0x00, 0xf0, 0x11, 0x00


	//----- nvinfo : EIATTR_KPARAM_INFO
	.align		4
.L_94:
        /*0038*/ 	.byte	0x04, 0x17
        /*003a*/ 	.short	(.L_96 - .L_95)
.L_95:
        /*003c*/ 	.word	0x00000000
        /*0040*/ 	.short	0x0008
        /*0042*/ 	.short	0x0040
        /*0044*/ 	.byte	0x00, 0xf0, 0x11, 0x00


	//----- nvinfo : EIATTR_KPARAM_INFO
	.align		4
.L_96:
        /*0048*/ 	.byte	0x04, 0x17
        /*004a*/ 	.short	(.L_98 - .L_97)
.L_97:
        /*004c*/ 	.word	0x00000000
        /*0050*/ 	.short	0x0007
        /*0052*/ 	.short	0x0038
        /*0054*/ 	.byte	0x00, 0xf5, 0x21, 0x00


	//----- nvinfo : EIATTR_KPARAM_INFO
	.align		4
.L_98:
        /*0058*/ 	.byte	0x04, 0x17
        /*005a*/ 	.short	(.L_100 - .L_99)
.L_99:
        /*005c*/ 	.word	0x00000000
        /*0060*/ 	.short	0x0006
        /*0062*/ 	.short	0x0030
        /*0064*/ 	.byte	0x00, 0xf5, 0x21, 0x00


	//----- nvinfo : EIATTR_KPARAM_INFO
	.align		4
.L_100:
        /*0068*/ 	.byte	0x04, 0x17
        /*006a*/ 	.short	(.L_102 - .L_101)
.L_101:
        /*006c*/ 	.word	0x00000000
        /*0070*/ 	.short	0x0005
        /*0072*/ 	.short	0x0028
        /*0074*/ 	.byte	0x00, 0xf5, 0x21, 0x00


	//----- nvinfo : EIATTR_KPARAM_INFO
	.align		4
.L_102:
        /*0078*/ 	.byte	0x04, 0x17
        /*007a*/ 	.short	(.L_104 - .L_103)
.L_103:
        /*007c*/ 	.word	0x00000000
        /*0080*/ 	.short	0x0004
        /*0082*/ 	.short	0x0020
        /*0084*/ 	.byte	0x00, 0xf5, 0x21, 0x00


	//----- nvinfo : EIATTR_KPARAM_INFO
	.align		4
.L_104:
        /*0088*/ 	.byte	0x04, 0x17
        /*008a*/ 	.short	(.L_106 - .L_105)
.L_105:
        /*008c*/ 	.word	0x00000000
        /*0090*/ 	.short	0x0003
        /*0092*/ 	.short	0x0018
        /*0094*/ 	.byte	0x00, 0xf5, 0x21, 0x00


	//----- nvinfo : EIATTR_KPARAM_INFO
	.align		4
.L_106:
        /*0098*/ 	.byte	0x04, 0x17
        /*009a*/ 	.short	(.L_108 - .L_107)
.L_107:
        /*009c*/ 	.word	0x00000000
        /*00a0*/ 	.short	0x0002
        /*00a2*/ 	.short	0x0010
        /*00a4*/ 	.byte	0x00, 0xf5, 0x21, 0x00


	//----- nvinfo : EIATTR_KPARAM_INFO
	.align		4
.L_108:
        /*00a8*/ 	.byte	0x04, 0x17
        /*00aa*/ 	.short	(.L_110 - .L_109)
.L_109:
        /*00ac*/ 	.word	0x00000000
        /*00b0*/ 	.short	0x0001
        /*00b2*/ 	.short	0x0008
        /*00b4*/ 	.byte	0x00, 0xf5, 0x21, 0x00


	//----- nvinfo : EIATTR_KPARAM_INFO
	.align		4
.L_110:
        /*00b8*/ 	.byte	0x04, 0x17
        /*00ba*/ 	.short	(.L_112 - .L_111)
.L_111:
        /*00bc*/ 	.word	0x00000000
        /*00c0*/ 	.short	0x0000
        /*00c2*/ 	.short	0x0000
        /*00c4*/ 	.byte	0x00, 0xf5, 0x21, 0x00


	//----- nvinfo : EIATTR_SPARSE_MMA_MASK
	.align		4
.L_112:
        /*00c8*/ 	.byte	0x03, 0x50
        /*00ca*/ 	.short	0x0000


	//----- nvinfo : EIATTR_MAXREG_COUNT
	.align		4
        /*00cc*/ 	.byte	0x03, 0x1b
        /*00ce*/ 	.short	0x00a8


	//----- nvinfo : EIATTR_NUM_BARRIERS
	.align		4
        /*00d0*/ 	.byte	0x02, 0x4c
        /*00d2*/ 	.byte	0x01
	.zero		1


	//----- nvinfo : EIATTR_MERCURY_ISA_VERSION
	.align		4
        /*00d4*/ 	.byte	0x03, 0x5f
        /*00d6*/ 	.short	0x0101


	//----- nvinfo : EIATTR_COOP_GROUP_MASK_REGIDS
	.align		4
        /*00d8*/ 	.byte	0x04, 0x29
        /*00da*/ 	.short	(.L_114 - .L_113)


	//   ....[0]....
.L_113:
        /*00dc*/ 	.word	0xffffffff


	//   ....[1]....
        /*00e0*/ 	.word	0x05000019


	//   ....[2]....
        /*00e4*/ 	.word	0xffffffff


	//   ....[3]....
        /*00e8*/ 	.word	0xffffffff


	//   ....[4]....
        /*00ec*/ 	.word	0xffffffff


	//   ....[5]....
        /*00f0*/ 	.word	0xffffffff


	//   ....[6]....
        /*00f4*/ 	.word	0xffffffff


	//   ....[7]....
        /*00f8*/ 	.word	0xffffffff


	//   ....[8]....
        /*00fc*/ 	.word	0xffffffff


	//   ....[9]....
        /*0100*/ 	.word	0xffffffff


	//   ....[10]....
        /*0104*/ 	.word	0xffffffff


	//   ....[11]....
        /*0108*/ 	.word	0xffffffff


	//   ....[12]....
        /*010c*/ 	.word	0xffffffff


	//   ....[13]....
        /*0110*/ 	.word	0xffffffff


	//   ....[14]....
        /*0114*/ 	.word	0xffffffff


	//   ....[15]....
        /*0118*/ 	.word	0xffffffff


	//   ....[16]....
        /*011c*/ 	.word	0xffffffff


	//   ....[17]....
        /*0120*/ 	.word	0xffffffff


	//   ....[18]....
        /*0124*/ 	.word	0xffffffff


	//   ....[19]....
        /*0128*/ 	.word	0xffffffff


	//   ....[20]....
        /*012c*/ 	.word	0xffffffff


	//   ....[21]....
        /*0130*/ 	.word	0xffffffff


	//   ....[22]....
        /*0134*/ 	.word	0xffffffff


	//   ....[23]....
        /*0138*/ 	.word	0xffffffff


	//   ....[24]....
        /*013c*/ 	.word	0xffffffff


	//   ....[25]....
        /*0140*/ 	.word	0xffffffff


	//   ....[26]....
        /*0144*/ 	.word	0xffffffff


	//   ....[27]....
        /*0148*/ 	.word	0xffffffff


	//   ....[28]....
        /*014c*/ 	.word	0xffffffff


	//   ....[29]....
        /*0150*/ 	.word	0xffffffff


	//   ....[30]....
        /*0154*/ 	.word	0xffffffff


	//   ....[31]....
        /*0158*/ 	.word	0xffffffff


	//   ....[32]....
        /*015c*/ 	.word	0xffffffff


	//   ....[33]....
        /*0160*/ 	.word	0xffffffff


	//   ....[34]....
        /*0164*/ 	.word	0xffffffff


	//   ....[35]....
        /*0168*/ 	.word	0xffffffff


	//   ....[36]....
        /*016c*/ 	.word	0xffffffff


	//   ....[37]....
        /*0170*/ 	.word	0xffffffff


	//   ....[38]....
        /*0174*/ 	.word	0xffffffff


	//   ....[39]....
        /*0178*/ 	.word	0xffffffff


	//   ....[40]....
        /*017c*/ 	.word	0xffffffff


	//   ....[41]....
        /*0180*/ 	.word	0xffffffff


	//   ....[42]....
        /*0184*/ 	.word	0xffffffff


	//   ....[43]....
        /*0188*/ 	.word	0xffffffff


	//   ....[44]....
        /*018c*/ 	.word	0xffffffff


	//   ....[45]....
        /*0190*/ 	.word	0xffffffff


	//   ....[46]....
        /*0194*/ 	.word	0xffffffff


	//   ....[47]....
        /*0198*/ 	.word	0xffffffff


	//   ....[48]....
        /*019c*/ 	.word	0xffffffff


	//   ....[49]....
        /*01a0*/ 	.word	0xffffffff


	//   ....[50]....
        /*01a4*/ 	.word	0xffffffff


	//   ....[51]....
        /*01a8*/ 	.word	0xffffffff


	//   ....[52]....
        /*01ac*/ 	.word	0xffffffff


	//   ....[53]....
        /*01b0*/ 	.word	0xffffffff


	//   ....[54]....
        /*01b4*/ 	.word	0xffffffff


	//   ....[55]....
        /*01b8*/ 	.word	0xffffffff


	//   ....[56]....
        /*01bc*/ 	.word	0xffffffff


	//   ....[57]....
        /*01c0*/ 	.word	0xffffffff


	//   ....[58]....
        /*01c4*/ 	.word	0xffffffff


	//   ....[59]....
        /*01c8*/ 	.word	0xffffffff


	//   ....[60]....
        /*01cc*/ 	.word	0xffffffff


	//   ....[61]....
        /*01d0*/ 	.word	0xffffffff


	//   ....[62]....
        /*01d4*/ 	.word	0xffffffff


	//   ....[63]....
        /*01d8*/ 	.word	0xffffffff


	//   ....[64]....
        /*01dc*/ 	.word	0xffffffff


	//   ....[65]....
        /*01e0*/ 	.word	0xffffffff


	//   ....[66]....
        /*01e4*/ 	.word	0xffffffff


	//   ....[67]....
        /*01e8*/ 	.word	0xffffffff


	//   ....[68]....
        /*01ec*/ 	.word	0xffffffff


	//   ....[69]....
        /*01f0*/ 	.word	0xffffffff


	//   ....[70]....
        /*01f4*/ 	.word	0xffffffff


	//   ....[71]....
        /*01f8*/ 	.word	0xffffffff


	//   ....[72]....
        /*01fc*/ 	.word	0xffffffff


	//   ....[73]....
        /*0200*/ 	.word	0xffffffff


	//   ....[74]....
        /*0204*/ 	.word	0xffffffff


	//   ....[75]....
        /*0208*/ 	.word	0xffffffff


	//   ....[76]....
        /*020c*/ 	.word	0xffffffff


	//   ....[77]....
        /*0210*/ 	.word	0xffffffff


	//   ....[78]....
        /*0214*/ 	.word	0xffffffff


	//   ....[79]....
        /*0218*/ 	.word	0xffffffff


	//   ....[80]....
        /*021c*/ 	.word	0xffffffff


	//   ....[81]....
        /*0220*/ 	.word	0xffffffff


	//   ....[82]....
        /*0224*/ 	.word	0xffffffff


	//   ....[83]....
        /*0228*/ 	.word	0xffffffff


	//   ....[84]....
        /*022c*/ 	.word	0xffffffff


	//   ....[85]....
        /*0230*/ 	.word	0xffffffff


	//   ....[86]....
        /*0234*/ 	.word	0xffffffff


	//   ....[87]....
        /*0238*/ 	.word	0xffffffff


	//   ....[88]....
        /*023c*/ 	.word	0xffffffff


	//   ....[89]....
        /*0240*/ 	.word	0xffffffff


	//   ....[90]....
        /*0244*/ 	.word	0xffffffff


	//   ....[91]....
        /*0248*/ 	.word	0xffffffff


	//   ....[92]....
        /*024c*/ 	.word	0xffffffff


	//   ....[93]....
        /*0250*/ 	.word	0xffffffff


	//   ....[94]....
        /*0254*/ 	.word	0xffffffff


	//   ....[95]....
        /*0258*/ 	.word	0xffffffff


	//   ....[96]....
        /*025c*/ 	.word	0xffffffff


	//   ....[97]....
        /*0260*/ 	.word	0xffffffff


	//   ....[98]....
        /*0264*/ 	.word	0xffffffff


	//   ....[99]....
        /*0268*/ 	.word	0xffffffff


	//   ....[100]....
        /*026c*/ 	.word	0xffffffff


	//   ....[101]....
        /*0270*/ 	.word	0xffffffff


	//   ....[102]....
        /*0274*/ 	.word	0xffffffff


	//   ....[103]....
        /*0278*/ 	.word	0xffffffff


	//   ....[104]....
        /*027c*/ 	.word	0xffffffff


	//   ....[105]....
        /*0280*/ 	.word	0xffffffff


	//   ....[106]....
        /*0284*/ 	.word	0xffffffff


	//   ....[107]....
        /*0288*/ 	.word	0xffffffff


	//   ....[108]....
        /*028c*/ 	.word	0xffffffff


	//   ....[109]....
        /*0290*/ 	.word	0xffffffff


	//   ....[110]....
        /*0294*/ 	.word	0xffffffff


	//   ....[111]....
        /*0298*/ 	.word	0xffffffff


	//   ....[112]....
        /*029c*/ 	.word	0xffffffff


	//   ....[113]....
        /*02a0*/ 	.word	0xffffffff


	//   ....[114]....
        /*02a4*/ 	.word	0xffffffff


	//   ....[115]....
        /*02a8*/ 	.word	0xffffffff


	//   ....[116]....
        /*02ac*/ 	.word	0xffffffff


	//   ....[117]....
        /*02b0*/ 	.word	0xffffffff


	//   ....[118]....
        /*02b4*/ 	.word	0xffffffff


	//   ....[119]....
        /*02b8*/ 	.word	0xffffffff


	//   ....[120]....
        /*02bc*/ 	.word	0xffffffff


	//   ....[121]....
        /*02c0*/ 	.word	0xffffffff


	//   ....[122]....
        /*02c4*/ 	.word	0xffffffff


	//   ....[123]....
        /*02c8*/ 	.word	0xffffffff


	//   ....[124]....
        /*02cc*/ 	.word	0xffffffff


	//   ....[125]....
        /*02d0*/ 	.word	0xffffffff


	//   ....[126]....
        /*02d4*/ 	.word	0xffffffff


	//   ....[127]....
        /*02d8*/ 	.word	0xffffffff


	//   ....[128]....
        /*02dc*/ 	.word	0xffffffff


	//   ....[129]....
        /*02e0*/ 	.word	0xffffffff


	//   ....[130]....
        /*02e4*/ 	.word	0xffffffff


	//   ....[131]....
        /*02e8*/ 	.word	0xffffffff


	//   ....[132]....
        /*02ec*/ 	.word	0xffffffff


	//   ....[133]....
        /*02f0*/ 	.word	0xffffffff


	//   ....[134]....
        /*02f4*/ 	.word	0xffffffff


	//   ....[135]....
        /*02f8*/ 	.word	0xffffffff


	//   ....[136]....
        /*02fc*/ 	.word	0xffffffff


	//   ....[137]....
        /*0300*/ 	.word	0xffffffff


	//   ....[138]....
        /*0304*/ 	.word	0xffffffff


	//   ....[139]....
        /*0308*/ 	.word	0xffffffff


	//   ....[140]....
        /*030c*/ 	.word	0xffffffff


	//   ....[141]....
        /*0310*/ 	.word	0xffffffff


	//   ....[142]....
        /*0314*/ 	.word	0xffffffff


	//   ....[143]....
        /*0318*/ 	.word	0xffffffff


	//   ....[144]....
        /*031c*/ 	.word	0xffffffff


	//   ....[145]....
        /*0320*/ 	.word	0xffffffff


	//   ....[146]....
        /*0324*/ 	.word	0xffffffff


	//   ....[147]....
        /*0328*/ 	.word	0xffffffff


	//   ....[148]....
        /*032c*/ 	.word	0xffffffff


	//   ....[149]....
        /*0330*/ 	.word	0xffffffff


	//   ....[150]....
        /*0334*/ 	.word	0xffffffff


	//   ....[151]....
        /*0338*/ 	.word	0xffffffff


	//   ....[152]....
        /*033c*/ 	.word	0xffffffff


	//   ....[153]....
        /*0340*/ 	.word	0xffffffff


	//   ....[154]....
        /*0344*/ 	.word	0xffffffff


	//   ....[155]....
        /*0348*/ 	.word	0xffffffff


	//   ....[156]....
        /*034c*/ 	.word	0xffffffff


	//   ....[157]....
        /*0350*/ 	.word	0xffffffff


	//   ....[158]....
        /*0354*/ 	.word	0xffffffff


	//   ....[159]....
        /*0358*/ 	.word	0xffffffff


	//   ....[160]....
        /*035c*/ 	.word	0xffffffff


	//   ....[161]....
        /*0360*/ 	.word	0xffffffff


	//   ....[162]....
        /*0364*/ 	.word	0xffffffff


	//   ....[163]....
        /*0368*/ 	.word	0xffffffff


	//   ....[164]....
        /*036c*/ 	.word	0xffffffff


	//   ....[165]....
        /*0370*/ 	.word	0xffffffff


	//   ....[166]....
        /*0374*/ 	.word	0xffffffff


	//   ....[167]....
        /*0378*/ 	.word	0xffffffff


	//   ....[168]....
        /*037c*/ 	.word	0xffffffff


	//   ....[169]....
        /*0380*/ 	.word	0xffffffff


	//   ....[170]....
        /*0384*/ 	.word	0xffffffff


	//   ....[171]....
        /*0388*/ 	.word	0xffffffff


	//   ....[172]....
        /*038c*/ 	.word	0xffffffff


	//   ....[173]....
        /*0390*/ 	.word	0xffffffff


	//   ....[174]....
        /*0394*/ 	.word	0xffffffff


	//   ....[175]....
        /*0398*/ 	.word	0xffffffff


	//   ....[176]....
        /*039c*/ 	.word	0xffffffff


	//   ....[177]....
        /*03a0*/ 	.word	0xffffffff


	//   ....[178]....
        /*03a4*/ 	.word	0x05000006


	//   ....[179]....
        /*03a8*/ 	.word	0xffffffff


	//   ....[180]....
        /*03ac*/ 	.word	0xffffffff


	//   ....[181]....
        /*03b0*/ 	.word	0xffffffff


	//   ....[182]....
        /*03b4*/ 	.word	0xffffffff


	//   ....[183]....
        /*03b8*/ 	.word	0xffffffff


	//   ....[184]....
        /*03bc*/ 	.word	0xffffffff


	//   ....[185]....
        /*03c0*/ 	.word	0xffffffff


	//   ....[186]....
        /*03c4*/ 	.word	0xffffffff


	//   ....[187]....
        /*03c8*/ 	.word	0xffffffff


	//   ....[188]....
        /*03cc*/ 	.word	0xffffffff


	//   ....[189]....
        /*03d0*/ 	.word	0xffffffff


	//   ....[190]....
        /*03d4*/ 	.word	0xffffffff


	//   ....[191]....
        /*03d8*/ 	.word	0xffffffff


	//   ....[192]....
        /*03dc*/ 	.word	0xffffffff


	//   ....[193]....
        /*03e0*/ 	.word	0xffffffff


	//   ....[194]....
        /*03e4*/ 	.word	0xffffffff


	//   ....[195]....
        /*03e8*/ 	.word	0xffffffff


	//   ....[196]....
        /*03ec*/ 	.word	0xffffffff


	//   ....[197]....
        /*03f0*/ 	.word	0xffffffff


	//   ....[198]....
        /*03f4*/ 	.word	0xffffffff


	//   ....[199]....
        /*03f8*/ 	.word	0xffffffff


	//   ....[200]....
        /*03fc*/ 	.word	0xffffffff


	//   ....[201]....
        /*0400*/ 	.word	0xffffffff


	//   ....[202]....
        /*0404*/ 	.word	0xffffffff


	//   ....[203]....
        /*0408*/ 	.word	0xffffffff


	//   ....[204]....
        /*040c*/ 	.word	0xffffffff


	//   ....[205]....
        /*0410*/ 	.word	0xffffffff


	//   ....[206]....
        /*0414*/ 	.word	0xffffffff


	//   ....[207]....
        /*0418*/ 	.word	0xffffffff


	//   ....[208]....
        /*041c*/ 	.word	0xffffffff


	//   ....[209]....
        /*0420*/ 	.word	0xffffffff


	//   ....[210]....
        /*0424*/ 	.word	0xffffffff


	//   ....[211]....
        /*0428*/ 	.word	0xffffffff


	//   ....[212]....
        /*042c*/ 	.word	0xffffffff


	//   ....[213]....
        /*0430*/ 	.word	0xffffffff


	//   ....[214]....
        /*0434*/ 	.word	0xffffffff


	//   ....[215]....
        /*0438*/ 	.word	0xffffffff


	//   ....[216]....
        /*043c*/ 	.word	0xffffffff


	//   ....[217]....
        /*0440*/ 	.word	0x0500002f


	//   ....[218]....
        /*0444*/ 	.word	0x0500002f


	//   ....[219]....
        /*0448*/ 	.word	0x0500002f


	//   ....[220]....
        /*044c*/ 	.word	0x0500002f


	//   ....[221]....
        /*0450*/ 	.word	0x0500002f


	//----- nvinfo : EIATTR_COOP_GROUP_INSTR_OFFSETS
	.align		4
.L_114:
        /*0454*/ 	.byte	0x04, 0x28
        /*0456*/ 	.short	(.L_116 - .L_115)


	//   ....[0]....
.L_115:
        /*0458*/ 	.word	0x00000ee0


	//   ....[1]....
        /*045c*/ 	.word	0x00001970


	//   ....[2]....
        /*0460*/ 	.word	0x00002370


	//   ....[3]....
        /*0464*/ 	.word	0x00002390


	//   ....[4]....
        /*0468*/ 	.word	0x000023b0


	//   ....[5]....
        /*046c*/ 	.word	0x000023d0


	//   ....[6]....
        /*0470*/ 	.word	0x000023f0


	//   ....[7]....
        /*0474*/ 	.word	0x000028c0


	//   ....[8]....
        /*0478*/ 	.word	0x000028d0


	//   ....[9]....
        /*047c*/ 	.word	0x000028f0


	//   ....[10]....
        /*0480*/ 	.word	0x00002910


	//   ....[11]....
        /*0484*/ 	.word	0x00002960


	//   ....[12]....
        /*0488*/ 	.word	0x00002990


	//   ....[13]....
        /*048c*/ 	.word	0x000029d0


	//   ....[14]....
        /*0490*/ 	.word	0x000029f0


	//   ....[15]....
        /*0494*/ 	.word	0x00002b20


	//   ....[16]....
        /*0498*/ 	.word	0x00002b50


	//   ....[17]....
        /*049c*/ 	.word	0x00002b60


	//   ....[18]....
        /*04a0*/ 	.word	0x00002b80


	//   ....[19]....
        /*04a4*/ 	.word	0x00002bc0


	//   ....[20]....
        /*04a8*/ 	.word	0x00002bf0


	//   ....[21]....
        /*04ac*/ 	.word	0x00002c30


	//   ....[22]....
        /*04b0*/ 	.word	0x00002c50


	//   ....[23]....
        /*04b4*/ 	.word	0x00002c70


	//   ....[24]....
        /*04b8*/ 	.word	0x00002d80


	//   ....[25]....
        /*04bc*/ 	.word	0x00002da0


	//   ....[26]....
        /*04c0*/ 	.word	0x00002db0


	//   ....[27]....
        /*04c4*/ 	.word	0x00002dd0


	//   ....[28]....
        /*04c8*/ 	.word	0x00002e10


	//   ....[29]....
        /*04cc*/ 	.word	0x00002e40


	//   ....[30]....
        /*04d0*/ 	.word	0x00002e80


	//   ....[31]....
        /*04d4*/ 	.word	0x00002ea0


	//   ....[32]....
        /*04d8*/ 	.word	0x00002ec0


	//   ....[33]....
        /*04dc*/ 	.word	0x00002fe0


	//   ....[34]....
        /*04e0*/ 	.word	0x00003000


	//   ....[35]....
        /*04e4*/ 	.word	0x00003010


	//   ....[36]....
        /*04e8*/ 	.word	0x00003030


	//   ....[37]....
        /*04ec*/ 	.word	0x00003070


	//   ....[38]....
        /*04f0*/ 	.word	0x000030a0


	//   ....[39]....
        /*04f4*/ 	.word	0x000030e0


	//   ....[40]....
        /*04f8*/ 	.word	0x00003100


	//   ....[41]....
        /*04fc*/ 	.word	0x00003120


	//   ....[42]....
        /*0500*/ 	.word	0x00003240


	//   ....[43]....
        /*0504*/ 	.word	0x00003270


	//   ....[44]....
        /*0508*/ 	.word	0x00003280


	//   ....[45]....
        /*050c*/ 	.word	0x000032a0


	//   ....[46]....
        /*0510*/ 	.word	0x000032e0


	//   ....[47]....
        /*0514*/ 	.word	0x00003310


	//   ....[48]....
        /*0518*/ 	.word	0x00003350


	//   ....[49]....
        /*051c*/ 	.word	0x00003370


	//   ....[50]....
        /*0520*/ 	.word	0x00003390


	//   ....[51]....
        /*0524*/ 	.word	0x000034a0


	//   ....[52]....
        /*0528*/ 	.word	0x000034c0


	//   ....[53]....
        /*052c*/ 	.word	0x000034d0


	//   ....[54]....
        /*0530*/ 	.word	0x000034f0


	//   ....[55]....
        /*0534*/ 	.word	0x00003530


	//   ....[56]....
        /*0538*/ 	.word	0x00003560


	//   ....[57]....
        /*053c*/ 	.word	0x000035a0


	//   ....[58]....
        /*0540*/ 	.word	0x000035c0


	//   ....[59]....
        /*0544*/ 	.word	0x000035e0


	//   ....[60]....
        /*0548*/ 	.word	0x00003700


	//   ....[61]....
        /*054c*/ 	.word	0x00003720


	//   ....[62]....
        /*0550*/ 	.word	0x00003730


	//   ....[63]....
        /*0554*/ 	.word	0x00003750


	//   ....[64]....
        /*0558*/ 	.word	0x00003790


	//   ....[65]....
        /*055c*/ 	.word	0x000037c0


	//   ....[66]....
        /*0560*/ 	.word	0x00003800


	//   ....[67]....
        /*0564*/ 	.word	0x00003820


	//   ....[68]....
        /*0568*/ 	.word	0x00003840


	//   ....[69]....
        /*056c*/ 	.word	0x00003940


	//   ....[70]....
        /*0570*/ 	.word	0x00003970


	//   ....[71]....
        /*0574*/ 	.word	0x00003980


	//   ....[72]....
        /*0578*/ 	.word	0x000039a0


	//   ....[73]....
        /*057c*/ 	.word	0x000039e0


	//   ....[74]....
        /*0580*/ 	.word	0x00003a10


	//   ....[75]....
        /*0584*/ 	.word	0x00003a50


	//   ....[76]....
        /*0588*/ 	.word	0x00003a70


	//   ....[77]....
        /*058c*/ 	.word	0x00003a90


	//   ....[78]....
        /*0590*/ 	.word	0x00003b80


	//   ....[79]....
        /*0594*/ 	.word	0x00003bb0


	//   ....[80]....
        /*0598*/ 	.word	0x00003bc0


	//   ....[81]....
        /*059c*/ 	.word	0x00003bf0


	//   ....[82]....
        /*05a0*/ 	.word	0x00003c10


	//   ....[83]....
        /*05a4*/ 	.word	0x00003c60


	//   ....[84]....
        /*05a8*/ 	.word	0x00003c80


	//   ....[85]....
        /*05ac*/ 	.word	0x00003cc0


	//   ....[86]....
        /*05b0*/ 	.word	0x00003ce0


	//   ....[87]....
        /*05b4*/ 	.word	0x00003de0


	//   ....[88]....
        /*05b8*/ 	.word	0x00003e30


	//   ....[89]....
        /*05bc*/ 	.word	0x00003e40


	//   ....[90]....
        /*05c0*/ 	.word	0x00003e90


	//   ....[91]....
        /*05c4*/ 	.word	0x00003ec0


	//   ....[92]....
        /*05c8*/ 	.word	0x00003ef0


	//   ....[93]....
        /*05cc*/ 	.word	0x00003f20


	//   ....[94]....
        /*05d0*/ 	.word	0x00003f50


	//   ....[95]....
        /*05d4*/ 	.word	0x00003f80


	//   ....[96]....
        /*05d8*/ 	.word	0x00004040


	//   ....[97]....
        /*05dc*/ 	.word	0x00004060


	//   ....[98]....
        /*05e0*/ 	.word	0x00004070


	//   ....[99]....
        /*05e4*/ 	.word	0x000040c0


	//   ....[100]....
        /*05e8*/ 	.word	0x000040f0


	//   ....[101]....
        /*05ec*/ 	.word	0x00004120


	//   ....[102]....
        /*05f0*/ 	.word	0x00004150


	//   ....[103]....
        /*05f4*/ 	.word	0x00004180


	//   ....[104]....
        /*05f8*/ 	.word	0x000041b0


	//   ....[105]....
        /*05fc*/ 	.word	0x000042d0


	//   ....[106]....
        /*0600*/ 	.word	0x000042e0


	//   ....[107]....
        /*0604*/ 	.word	0x000042f0


	//   ....[108]....
        /*0608*/ 	.word	0x00004350


	//   ....[109]....
        /*060c*/ 	.word	0x00004380


	//   ....[110]....
        /*0610*/ 	.word	0x000043b0


	//   ....[111]....
        /*0614*/ 	.word	0x000043e0


	//   ....[112]....
        /*0618*/ 	.word	0x00004410


	//   ....[113]....
        /*061c*/ 	.word	0x00004440


	//   ....[114]....
        /*0620*/ 	.word	0x00004530


	//   ....[115]....
        /*0624*/ 	.word	0x00004570


	//   ....[116]....
        /*0628*/ 	.word	0x00004580


	//   ....[117]....
        /*062c*/ 	.word	0x000045d0


	//   ....[118]....
        /*0630*/ 	.word	0x00004600


	//   ....[119]....
        /*0634*/ 	.word	0x00004630


	//   ....[120]....
        /*0638*/ 	.word	0x00004660


	//   ....[121]....
        /*063c*/ 	.word	0x00004690


	//   ....[122]....
        /*0640*/ 	.word	0x000046c0


	//   ....[123]....
        /*0644*/ 	.word	0x000047b0


	//   ....[124]....
        /*0648*/ 	.word	0x00004800


	//   ....[125]....
        /*064c*/ 	.word	0x00004810


	//   ....[126]....
        /*0650*/ 	.word	0x00004860


	//   ....[127]....
        /*0654*/ 	.word	0x00004890


	//   ....[128]....
        /*0658*/ 	.word	0x000048a0


	//   ....[129]....
        /*065c*/ 	.word	0x000048e0


	//   ....[130]....
        /*0660*/ 	.word	0x00004910


	//   ....[131]....
        /*0664*/ 	.word	0x00004940


	//   ....[132]....
        /*0668*/ 	.word	0x00004a30


	//   ....[133]....
        /*066c*/ 	.word	0x00004a90


	//   ....[134]....
        /*0670*/ 	.word	0x00004aa0


	//   ....[135]....
        /*0674*/ 	.word	0x00004af0


	//   ....[136]....
        /*0678*/ 	.word	0x00004b20


	//   ....[137]....
        /*067c*/ 	.word	0x00004b30


	//   ....[138]....
        /*0680*/ 	.word	0x00004b70


	//   ....[139]....
        /*0684*/ 	.word	0x00004ba0


	//   ....[140]....
        /*0688*/ 	.word	0x00004bd0


	//   ....[141]....
        /*068c*/ 	.word	0x00004cb0


	//   ....[142]....
        /*0690*/ 	.word	0x00004d10


	//   ....[143]....
        /*0694*/ 	.word	0x00004d20


	//   ....[144]....
        /*0698*/ 	.word	0x00004d70


	//   ....[145]....
        /*069c*/ 	.word	0x00004da0


	//   ....[146]....
        /*06a0*/ 	.word	0x00004db0


	//   ....[147]....
        /*06a4*/ 	.word	0x00004df0


	//   ....[148]....
        /*06a8*/ 	.word	0x00004e20


	//   ....[149]....
        /*06ac*/ 	.word	0x00004e50


	//   ....[150]....
        /*06b0*/ 	.word	0x00004f30


	//   ....[151]....
        /*06b4*/ 	.word	0x00004f90


	//   ....[152]....
        /*06b8*/ 	.word	0x00004fa0


	//   ....[153]....
        /*06bc*/ 	.word	0x00004ff0


	//   ....[154]....
        /*06c0*/ 	.word	0x00005020


	//   ....[155]....
        /*06c4*/ 	.word	0x00005050


	//   ....[156]....
        /*06c8*/ 	.word	0x00005080


	//   ....[157]....
        /*06cc*/ 	.word	0x000050b0


	//   ....[158]....
        /*06d0*/ 	.word	0x000050e0


	//   ....[159]....
        /*06d4*/ 	.word	0x000051b0


	//   ....[160]....
        /*06d8*/ 	.word	0x00005200


	//   ....[161]....
        /*06dc*/ 	.word	0x00005210


	//   ....[162]....
        /*06e0*/ 	.word	0x00005260


	//   ....[163]....
        /*06e4*/ 	.word	0x00005290


	//   ....[164]....
        /*06e8*/ 	.word	0x000052a0


	//   ....[165]....
        /*06ec*/ 	.word	0x000052e0


	//   ....[166]....
        /*06f0*/ 	.word	0x00005310


	//   ....[167]....
        /*06f4*/ 	.word	0x00005340


	//   ....[168]....
        /*06f8*/ 	.word	0x00005420


	//   ....[169]....
        /*06fc*/ 	.word	0x00005440


	//   ....[170]....
        /*0700*/ 	.word	0x00005450


	//   ....[171]....
        /*0704*/ 	.word	0x00005480


	//   ....[172]....
        /*0708*/ 	.word	0x000054a0


	//   ....[173]....
        /*070c*/ 	.word	0x000054f0


	//   ....[174]....
        /*0710*/ 	.word	0x00005520


	//   ....[175]....
        /*0714*/ 	.word	0x00005560


	//   ....[176]....
        /*0718*/ 	.word	0x00005590


	//   ....[177]....
        /*071c*/ 	.word	0x00005650


	//   ....[178]....
        /*0720*/ 	.word	0x00005b80


	//   ....[179]....
        /*0724*/ 	.word	0x00005ee0


	//   ....[180]....
        /*0728*/ 	.word	0x00005fa0


	//   ....[181]....
        /*072c*/ 	.word	0x00006060


	//   ....[182]....
        /*0730*/ 	.word	0x00006120


	//   ....[183]....
        /*0734*/ 	.word	0x000061e0


	//   ....[184]....
        /*0738*/ 	.word	0x000062a0


	//   ....[185]....
        /*073c*/ 	.word	0x00006360


	//   ....[186]....
        /*0740*/ 	.word	0x00006420


	//   ....[187]....
        /*0744*/ 	.word	0x000064e0


	//   ....[188]....
        /*0748*/ 	.word	0x000065a0


	//   ....[189]....
        /*074c*/ 	.word	0x00006660


	//   ....[190]....
        /*0750*/ 	.word	0x00006720


	//   ....[191]....
        /*0754*/ 	.word	0x000067e0


	//   ....[192]....
        /*0758*/ 	.word	0x000068a0


	//   ....[193]....
        /*075c*/ 	.word	0x00006960


	//   ....[194]....
        /*0760*/ 	.word	0x00006a20


	//   ....[195]....
        /*0764*/ 	.word	0x00006ae0


	//   ....[196]....
        /*0768*/ 	.word	0x00006ba0


	//   ....[197]....
        /*076c*/ 	.word	0x00006c60


	//   ....[198]....
        /*0770*/ 	.word	0x00006e80


	//   ....[199]....
        /*0774*/ 	.word	0x00006fb0


	//   ....[200]....
        /*0778*/ 	.word	0x000070e0


	//   ....[201]....
        /*077c*/ 	.word	0x00007210


	//   ....[202]....
        /*0780*/ 	.word	0x00007340


	//   ....[203]....
        /*0784*/ 	.word	0x00007470


	//   ....[204]....
        /*0788*/ 	.word	0x000075a0


	//   ....[205]....
        /*078c*/ 	.word	0x000076d0


	//   ....[206]....
        /*0790*/ 	.word	0x00007800


	//   ....[207]....
        /*0794*/ 	.word	0x00007930


	//   ....[208]....
        /*0798*/ 	.word	0x00007a60


	//   ....[209]....
        /*079c*/ 	.word	0x00007b80


	//   ....[210]....
        /*07a0*/ 	.word	0x00007c90


	//   ....[211]....
        /*07a4*/ 	.word	0x00007da0


	//   ....[212]....
        /*07a8*/ 	.word	0x00007eb0


	//   ....[213]....
        /*07ac*/ 	.word	0x00007fc0


	//   ....[214]....
        /*07b0*/ 	.word	0x000080d0


	//   ....[215]....
        /*07b4*/ 	.word	0x000081e0


	//   ....[216]....
        /*07b8*/ 	.word	0x000082e0


	//   ....[217]....
        /*07bc*/ 	.word	0x00008350


	//   ....[218]....
        /*07c0*/ 	.word	0x000083c0


	//   ....[219]....
        /*07c4*/ 	.word	0x00008430


	//   ....[220]....
        /*07c8*/ 	.word	0x000084a0


	//   ....[221]....
        /*07cc*/ 	.word	0x00008510


	//----- nvinfo : EIATTR_VRC_CTA_INIT_COUNT
	.align		4
.L_116:
        /*07d0*/ 	.byte	0x02, 0x4a
	.zero		1
	.zero		1


	//----- nvinfo : EIATTR_EXIT_INSTR_OFFSETS
	.align		4
        /*07d4*/ 	.byte	0x04, 0x1c
        /*07d6*/ 	.short	(.L_118 - .L_117)


	//   ....[0]....
.L_117:
        /*07d8*/ 	.word	0x00001d40


	//   ....[1]....
        /*07dc*/ 	.word	0x00002160


	//   ....[2]....
        /*07e0*/ 	.word	0x00002180


	//   ....[3]....
        /*07e4*/ 	.word	0x00006c70


	//   ....[4]....
        /*07e8*/ 	.word	0x000082f0


	//----- nvinfo : EIATTR_MAX_THREADS
	.align		4
.L_118:
        /*07ec*/ 	.byte	0x04, 0x05
        /*07ee*/ 	.short	(.L_120 - .L_119)
.L_119:
        /*07f0*/ 	.word	0x00000180
        /*07f4*/ 	.word	0x00000001
        /*07f8*/ 	.word	0x00000001


	//----- nvinfo : EIATTR_CRS_STACK_SIZE
	.align		4
.L_120:
        /*07fc*/ 	.byte	0x04, 0x1e
        /*07fe*/ 	.short	(.L_122 - .L_121)
.L_121:
        /*0800*/ 	.word	0x00000000


	//----- nvinfo : EIATTR_CBANK_PARAM_SIZE
	.align		4
.L_122:
        /*0804*/ 	.byte	0x03, 0x19
        /*0806*/ 	.short	0x004d


	//----- nvinfo : EIATTR_PARAM_CBANK
	.align		4
        /*0808*/ 	.byte	0x04, 0x0a
        /*080a*/ 	.short	(.L_124 - .L_123)
	.align		4
.L_123:
        /*080c*/ 	.word	index@(.nv.constant0._ZN3cub18CUB_300001_SM_10006detail10radix_sort29DeviceRadixSortOnesweepKernelINS1_5radix10policy_hubIiNS0_8NullTypeEyE10Policy1000ELNS0_9SortOrderE0EiS6_yiiNS1_21identity_decomposer_tEEEvPT5_SC_PT3_PKSD_PT1_PKSH_PT2_PKSL_T4_iiT6_)
        /*0810*/ 	.short	0x0380
        /*0812*/ 	.short	0x004d


	//----- nvinfo : EIATTR_SW_WAR
	.align		4
.L_124:
        /*0814*/ 	.byte	0x04, 0x36
        /*0816*/ 	.short	(.L_126 - .L_125)
.L_125:
        /*0818*/ 	.word	0x00000008
.L_126:


//--------------------- .nv.info._ZN3cub18CUB_300001_SM_10006detail10radix_sort33DeviceRadixSortExclusiveSumKernelINS1_5radix10policy_hubIiNS0_8NullTypeEyE10Policy1000EyEEvPT0_ --------------------------
	.section	.nv.info._ZN3cub18CUB_300001_SM_10006detail10radix_sort33DeviceRadixSortExclusiveSumKernelINS1_5radix10policy_hubIiNS0_8NullTypeEyE10Policy1000EyEEvPT0_,"",@"SHT_CUDA_INFO"
	.sectionflags	@""
	.align	4


	//----- nvinfo : EIATTR_CUDA_API_VERSION
	.align		4
        /*0000*/ 	.byte	0x04, 0x37
        /*0002*/ 	.short	(.L_128 - .L_127)
.L_127:
        /*0004*/ 	.word	0x00000082


	//----- nvinfo : EIATTR_KPARAM_INFO
	.align		4
.L_128:
        /*0008*/ 	.byte	0x04, 0x17
        /*000a*/ 	.short	(.L_130 - .L_129)
.L_129:
        /*000c*/ 	.word	0x00000000
        /*0010*/ 	.short	0x0000
        /*0012*/ 	.short	0x0000
        /*0014*/ 	.byte	0x00, 0xf5, 0x21, 0x00


	//----- nvinfo : EIATTR_SPARSE_MMA_MASK
	.align		4
.L_130:
        /*0018*/ 	.byte	0x03, 0x50
        /*001a*/ 	.short	0x0000


	//----- nvinfo : EIATTR_MAXREG_COUNT
	.align		4
        /*001c*/ 	.byte	0x03, 0x1b
        /*001e*/ 	.short	0x00ff


	//----- nvinfo : EIATTR_NUM_BARRIERS
	.align		4
        /*0020*/ 	.byte	0x02, 0x4c
        /*0022*/ 	.byte	0x01
	.zero		1


	//----- nvinfo : EIATTR_MERCURY_ISA_VERSION
	.align		4
        /*0024*/ 	.byte	0x03, 0x5f
        /*0026*/ 	.short	0x0101


	//----- nvinfo : EIATTR_COOP_GROUP_MASK_REGIDS
	.align		4
        /*0028*/ 	.byte	0x04, 0x29
        /*002a*/ 	.short	(.L_132 - .L_131)


	//   ....[0]....
.L_131:
        /*002c*/ 	.word	0xffffffff


	//   ....[1]....
        /*0030*/ 	.word	0xffffffff


	//   ....[2]....
        /*0034*/ 	.word	0xffffffff


	//   ....[3]....
        /*0038*/ 	.word	0xffffffff


	//   ....[4]....
        /*003c*/ 	.word	0xffffffff


	//   ....[5]....
        /*0040*/ 	.word	0xffffffff


	//   ....[6]....
        /*0044*/ 	.word	0xffffffff


	//   ....[7]....
        /*0048*/ 	.word	0xffffffff


	//   ....[8]....
        /*004c*/ 	.word	0xffffffff


	//   ....[9]....
        /*0050*/ 	.word	0xffffffff


	//   ....[10]....
        /*0054*/ 	.word	0x05000015


	//   ....[11]....
        /*0058*/ 	.word	0x05000015


	//   ....[12]....
        /*005c*/ 	.word	0x05000015


	//   ....[13]....
        /*0060*/ 	.word	0x05000015


	//   ....[14]....
        /*0064*/ 	.word	0x05000015


	//   ....[15]....
        /*0068*/ 	.word	0x05000015


	//   ....[16]....
        /*006c*/ 	.word	0x05000015


	//   ....[17]....
        /*0070*/ 	.word	0x05000015


	//   ....[18]....
        /*0074*/ 	.word	0x05000015


	//   ....[19]....
        /*0078*/ 	.word	0x05000015


	//----- nvinfo : EIATTR_COOP_GROUP_INSTR_OFFSETS
	.align		4
.L_132:
        /*007c*/ 	.byte	0x04, 0x28
        /*007e*/ 	.short	(.L_134 - .L_133)


	//   ....[0]....
.L_133:
        /*0080*/ 	.word	0x00000250


	//   ....[1]....
        /*0084*/ 	.word	0x00000260


	//   ....[2]....
        /*0088*/ 	.word	0x000002a0


	//   ....[3]....
        /*008c*/ 	.word	0x000002c0


	//   ....[4]....
        /*0090*/ 	.word	0x00000310


	//   ....[5]....
        /*0094*/ 	.word	0x00000320


	//   ....[6]....
        /*0098*/ 	.word	0x00000360


	//   ....[7]....
        /*009c*/ 	.word	0x00000380


	//   ....[8]....
        /*00a0*/ 	.word	0x000003d0


	//   ....[9]....
        /*00a4*/ 	.word	0x000003e0


	//   ....[10]....
        /*00a8*/ 	.word	0x00000660


	//   ....[11]....
        /*00ac*/ 	.word	0x000006b0


	//   ....[12]....
        /*00b0*/ 	.word	0x00000740


	//   ....[13]....
        /*00b4*/ 	.word	0x00000790


	//   ....[14]....
        /*00b8*/ 	.word	0x00000820


	//   ....[15]....
        /*00bc*/ 	.word	0x00000870


	//   ....[16]....
        /*00c0*/ 	.word	0x00000900


	//   ....[17]....
        /*00c4*/ 	.word	0x00000950


	//   ....[18]....
        /*00c8*/ 	.word	0x000009e0


	//   ....[19]....
        /*00cc*/ 	.word	0x00000a30


	//----- nvinfo : EIATTR_VRC_CTA_INIT_COUNT
	.align		4
.L_134:
        /*00d0*/ 	.byte	0x02, 0x4a
	.zero		1
	.zero		1


	//----- nvinfo : EIATTR_EXIT_INSTR_OFFSETS
	.align		4
        /*00d4*/ 	.byte	0x04, 0x1c
        /*00d6*/ 	.short	(.L_136 - .L_135)


	//   ....[0]....
.L_135:
        /*00d8*/ 	.word	0x000005d0


	//   ....[1]....
        /*00dc*/ 	.word	0x00000600


	//----- nvinfo : EIATTR_CRS_STACK_SIZE
	.align		4
.L_136:
        /*00e0*/ 	.byte	0x04, 0x1e
        /*00e2*/ 	.short	(.L_138 - .L_137)
.L_137:
        /*00e4*/ 	.word	0x00000000


	//----- nvinfo : EIATTR_CBANK_PARAM_SIZE
	.align		4
.L_138:
        /*00e8*/ 	.byte	0x03, 0x19
        /*00ea*/ 	.short	0x0008


	//----- nvinfo : EIATTR_PARAM_CBANK
	.align		4
        /*00ec*/ 	.byte	0x04, 0x0a
        /*00ee*/ 	.short	(.L_140 - .L_139)
	.align		4
.L_139:
        /*00f0*/ 	.word	index@(.nv.constant0._ZN3cub18CUB_300001_SM_10006detail10radix_sort33DeviceRadixSortExclusiveSumKernelINS1_5radix10policy_hubIiNS0_8NullTypeEyE10Policy1000EyEEvPT0_)
        /*00f4*/ 	.short	0x0380
        /*00f6*/ 	.short	0x0008


	//----- nvinfo : EIATTR_SW_WAR
	.align		4
.L_140:
        /*00f8*/ 	.byte	0x04, 0x36
        /*00fa*/ 	.short	(.L_142 - .L_141)
.L_141:
        /*00fc*/ 	.word	0x00000008
.L_142:


//--------------------- .nv.info._ZN3cub18CUB_300001_SM_10006detail10radix_sort30DeviceRadixSortHistogramKernelINS1_5radix10policy_hubIiNS0_8NullTypeEyE10Policy1000ELNS0_9SortOrderE0EiyNS1_21identity_decomposer_tEEEvPT2_PKT1_SB_iiT3_ --------------------------
	.section	.nv.info._ZN3cub18CUB_300001_SM_10006detail10radix_sort30DeviceRadixSortHistogramKernelINS1_5radix10policy_hubIiNS0_8NullTypeEyE10Policy1000ELNS0_9SortOrderE0EiyNS1_21identity_decomposer_tEEEvPT2_PKT1_SB_iiT3_,"",@"SHT_CUDA_INFO"
	.sectionflags	@""
	.align	4


	//----- nvinfo : EIATTR_CUDA_API_VERSION
	.align		4
        /*0000*/ 	.byte	0x04, 0x37
        /*0002*/ 	.short	(.L_144 - .L_143)
.L_143:
        /*0004*/ 	.word	0x00000082


	//----- nvinfo : EIATTR_KPARAM_INFO
	.align		4
.L_144:
        /*0008*/ 	.byte	0x04, 0x17
        /*000a*/ 	.short	(.L_146 - .L_145)
.L_145:
        /*000c*/ 	.word	0x00000000
        /*0010*/ 	.short	0x0005
        /*0012*/ 	.short	0x0020
        /*0014*/ 	.byte	0x00, 0xf0, 0x05, 0x00


	//----- nvinfo : EIATTR_KPARAM_INFO
	.align		4
.L_146:
        /*0018*/ 	.byte	0x04, 0x17
        /*001a*/ 	.short	(.L_148 - .L_147)
.L_147:
        /*001c*/ 	.word	0x00000000
        /*0020*/ 	.short	0x0004
        /*0022*/ 	.short	0x001c
        /*0024*/ 	.byte	0x00, 0xf0, 0x11, 0x00


	//----- nvinfo : EIATTR_KPARAM_INFO
	.align		4
.L_148:
        /*0028*/ 	.byte	0x04, 0x17
        /*002a*/ 	.short	(.L_150 - .L_149)
.L_149:
        /*002c*/ 	.word	0x00000000
        /*0030*/ 	.short	0x0003
        /*0032*/ 	.short	0x0018
        /*0034*/ 	.byte	0x00, 0xf0, 0x11, 0x00


	//----- nvinfo : EIATTR_KPARAM_INFO
	.align		4
.L_150:
        /*0038*/ 	.byte	0x04, 0x17
        /*003a*/ 	.short	(.L_152 - .L_151)
.L_151:
        /*003c*/ 	.word	0x00000000
        /*0040*/ 	.short	0x0002
        /*0042*/ 	.short	0x0010
        /*0044*/ 	.byte	0x00, 0xf0, 0x21, 0x00


	//----- nvinfo : EIATTR_KPARAM_INFO
	.align		4
.L_152:
        /*0048*/ 	.byte	0x04, 0x17
        /*004a*/ 	.short	(.L_154 - .L_153)
.L_153:
        /*004c*/ 	.word	0x00000000
        /*0050*/ 	.short	0x0001
        /*0052*/ 	.short	0x0008
        /*0054*/ 	.byte	0x00, 0xf5, 0x21, 0x00


	//----- nvinfo : EIATTR_KPARAM_INFO
	.align		4
.L_154:
        /*0058*/ 	.byte	0x04, 0x17
        /*005a*/ 	.short	(.L_156 - .L_155)
.L_155:
        /*005c*/ 	.word	0x00000000
        /*0060*/ 	.short	0x0000
        /*0062*/ 	.short	0x0000
        /*0064*/ 	.byte	0x00, 0xf5, 0x21, 0x00


	//----- nvinfo : EIATTR_SPARSE_MMA_MASK
	.align		4
.L_156:
        /*0068*/ 	.byte	0x03, 0x50
        /*006a*/ 	.short	0x0000


	//----- nvinfo : EIATTR_MAXREG_COUNT
	.align		4
        /*006c*/ 	.byte	0x03, 0x1b
        /*006e*/ 	.short	0x00ff


	//----- nvinfo : EIATTR_NUM_BARRIERS
	.align		4
        /*0070*/ 	.byte	0x02, 0x4c
        /*0072*/ 	.byte	0x01
	.zero		1


	//----- nvinfo : EIATTR_MERCURY_ISA_VERSION
	.align		4
        /*0074*/ 	.byte	0x03, 0x5f
        /*0076*/ 	.short	0x0101


	//----- nvinfo : EIATTR_VRC_CTA_INIT_COUNT
	.align		4
        /*0078*/ 	.byte	0x02, 0x4a
	.zero		1
	.zero		1


	//----- nvinfo : EIATTR_EXIT_INSTR_OFFSETS
	.align		4
        /*007c*/ 	.byte	0x04, 0x1c
        /*007e*/ 	.short	(.L_158 - .L_157)


	//   ....[0]....
.L_157:
        /*0080*/ 	.word	0x00000040


	//   ....[1]....
        /*0084*/ 	.word	0x00002ee0


	//----- nvinfo : EIATTR_MAX_THREADS
	.align		4
.L_158:
        /*0088*/ 	.byte	0x04, 0x05
        /*008a*/ 	.short	(.L_160 - .L_159)
.L_159:
        /*008c*/ 	.word	0x00000080
        /*0090*/ 	.word	0x00000001
        /*0094*/ 	.word	0x00000001


	//----- nvinfo : EIATTR_CRS_STACK_SIZE
	.align		4
.L_160:
        /*0098*/ 	.byte	0x04, 0x1e
        /*009a*/ 	.short	(.L_162 - .L_161)
.L_161:
        /*009c*/ 	.word	0x00000000


	//----- nvinfo : EIATTR_CBANK_PARAM_SIZE
	.align		4
.L_162:
        /*00a0*/ 	.byte	0x03, 0x19
        /*00a2*/ 	.short	0x0021


	//----- nvinfo : EIATTR_PARAM_CBANK
	.align		4
        /*00a4*/ 	.byte	0x04, 0x0a
        /*00a6*/ 	.short	(.L_164 - .L_163)
	.align		4
.L_163:
        /*00a8*/ 	.word	index@(.nv.constant0._ZN3cub18CUB_300001_SM_10006detail10radix_sort30DeviceRadixSortHistogramKernelINS1_5radix10policy_hubIiNS0_8NullTypeEyE10Policy1000ELNS0_9SortOrderE0EiyNS1_21identity_decomposer_tEEEvPT2_PKT1_SB_iiT3_)
        /*00ac*/ 	.short	0x0380
        /*00ae*/ 	.short	0x0021


	//----- nvinfo : EIATTR_SW_WAR
	.align		4
.L_164:
        /*00b0*/ 	.byte	0x04, 0x36
        /*00b2*/ 	.short	(.L_166 - .L_165)
.L_165:
        /*00b4*/ 	.word	0x00000008
.L_166:


//--------------------- .nv.info._ZN3cub18CUB_300001_SM_10006detail10radix_sort31DeviceRadixSortSingleTileKernelINS1_5radix10policy_hubIiNS0_8NullTypeEyE10Policy1000ELNS0_9SortOrderE0EiS6_yNS1_21identity_decomposer_tEEEvPKT1_PSB_PKT2_PSF_T3_iiT4_ --------------------------
	.section	.nv.info._ZN3cub18CUB_300001_SM_10006detail10radix_sort31DeviceRadixSortSingleTileKernelINS1_5radix10policy_hubIiNS0_8NullTypeEyE10Policy1000ELNS0_9SortOrderE0EiS6_yNS1_21identity_decomposer_tEEEvPKT1_PSB_PKT2_PSF_T3_iiT4_,"",@"SHT_CUDA_INFO"
	.sectionflags	@""
	.align	4


	//----- nvinfo : EIATTR_CUDA_API_VERSION
	.align		4
        /*0000*/ 	.byte	0x04, 0x37
        /*0002*/ 	.short	(.L_168 - .L_167)
.L_167:
        /*0004*/ 	.word	0x00000082


	//----- nvinfo : EIATTR_KPARAM_INFO
	.align		4
.L_168:
        /*0008*/ 	.byte	0x04, 0x17
        /*000a*/ 	.short	(.L_170 - .L_169)
.L_169:
        /*000c*/ 	.word	0x00000000
        /*0010*/ 	.short	0x0007
        /*0012*/ 	.short	0x0030
        /*0014*/ 	.byte	0x00, 0xf0, 0x05, 0x00


	//----- nvinfo : EIATTR_KPARAM_INFO
	.align		4
.L_170:
        /*0018*/ 	.byte	0x04, 0x17
        /*001a*/ 	.short	(.L_172 - .L_171)
.L_171:
        /*001c*/ 	.word	0x00000000
        /*0020*/ 	.short	0x0006
        /*0022*/ 	.short	0x002c
        /*0024*/ 	.byte	0x00, 0xf0, 0x11, 0x00


	//----- nvinfo : EIATTR_KPARAM_INFO
	.align		4
.L_172:
        /*0028*/ 	.byte	0x04, 0x17
        /*002a*/ 	.short	(.L_174 - .L_173)
.L_173:
        /*002c*/ 	.word	0x00000000
        /*0030*/ 	.short	0x0005
        /*0032*/ 	.short	0x0028
        /*0034*/ 	.byte	0x00, 0xf0, 0x11, 0x00


	//----- nvinfo : EIATTR_KPARAM_INFO
	.align		4
.L_174:
        /*0038*/ 	.byte	0x04, 0x17
        /*003a*/ 	.short	(.L_176 - .L_175)
.L_175:
        /*003c*/ 	.word	0x00000000
        /*0040*/ 	.short	0x0004
        /*0042*/ 	.short	0x0020
        /*0044*/ 	.byte	0x00, 0xf0, 0x21, 0x00


	//----- nvinfo : EIATTR_KPARAM_INFO
	.align		4
.L_176:
        /*0048*/ 	.byte	0x04, 0x17
        /*004a*/ 	.short	(.L_178 - .L_177)
.L_177:
        /*004c*/ 	.word	0x00000000
        /*0050*/ 	.short	0x0003
        /*0052*/ 	.short	0x0018
        /*0054*/ 	.byte	0x00, 0xf5, 0x21, 0x00


	//----- nvinfo : EIATTR_KPARAM_INFO
	.align		4
.L_178:
        /*0058*/ 	.byte	0x04, 0x17
        /*005a*/ 	.short	(.L_180 - .L_179)
.L_179:
        /*005c*/ 	.word	0x00000000
        /*0060*/ 	.short	0x0002
        /*0062*/ 	.short	0x0010
        /*0064*/ 	.byte	0x00, 0xf5, 0x21, 0x00


	//----- nvinfo : EIATTR_KPARAM_INFO
	.align		4
.L_180:
        /*0068*/ 	.byte	0x04, 0x17
        /*006a*/ 	.short	(.L_182 - .L_181)
.L_181:
        /*006c*/ 	.word	0x00000000
        /*0070*/ 	.short	0x0001
        /*0072*/ 	.short	0x0008
        /*0074*/ 	.byte	0x00, 0xf5, 0x21, 0x00


	//----- nvinfo : EIATTR_KPARAM_INFO
	.align		4
.L_182:
        /*0078*/ 	.byte	0x04, 0x17
        /*007a*/ 	.short	(.L_184 - .L_183)
.L_183:
        /*007c*/ 	.word	0x00000000
        /*0080*/ 	.short	0x0000
        /*0082*/ 	.short	0x0000
        /*0084*/ 	.byte	0x00, 0xf5, 0x21, 0x00


	//----- nvinfo : EIATTR_SPARSE_MMA_MASK
	.align		4
.L_184:
        /*0088*/ 	.byte	0x03, 0x50
        /*008a*/ 	.short	0x0000


	//----- nvinfo : EIATTR_MAXREG_COUNT
	.align		4
        /*008c*/ 	.byte	0x03, 0x1b
        /*008e*/ 	.short	0x00ff


	//----- nvinfo : EIATTR_NUM_BARRIERS
	.align		4
        /*0090*/ 	.byte	0x02, 0x4c
        /*0092*/ 	.byte	0x01
	.zero		1


	//----- nvinfo : EIATTR_MERCURY_ISA_VERSION
	.align		4
        /*0094*/ 	.byte	0x03, 0x5f
        /*0096*/ 	.short	0x0101


	//----- nvinfo : EIATTR_COOP_GROUP_MASK_REGIDS
	.align		4
        /*0098*/ 	.byte	0x04, 0x29
        /*009a*/ 	.short	(.L_186 - .L_185)


	//   ....[0]....
.L_185:
        /*009c*/ 	.word	0xffffffff


	//   ....[1]....
        /*00a0*/ 	.word	0xffffffff


	//   ....[2]....
        /*00a4*/ 	.word	0xffffffff


	//   ....[3]....
        /*00a8*/ 	.word	0xffffffff


	//   ....[4]....
        /*00ac*/ 	.word	0xffffffff


	//----- nvinfo : EIATTR_COOP_GROUP_INSTR_OFFSETS
	.align		4
.L_186:
        /*00b0*/ 	.byte	0x04, 0x28
        /*00b2*/ 	.short	(.L_188 - .L_187)


	//   ....[0]....
.L_187:
        /*00b4*/ 	.word	0x000019f0


	//   ....[1]....
        /*00b8*/ 	.word	0x00001a10


	//   ....[2]....
        /*00bc*/ 	.word	0x00001a30


	//   ....[3]....
        /*00c0*/ 	.word	0x00001a50


	//   ....[4]....
        /*00c4*/ 	.word	0x00001a70


	//----- nvinfo : EIATTR_VRC_CTA_INIT_COUNT
	.align		4
.L_188:
        /*00c8*/ 	.byte	0x02, 0x4a
	.zero		1
	.zero		1


	//----- nvinfo : EIATTR_EXIT_INSTR_OFFSETS
	.align		4
        /*00cc*/ 	.byte	0x04, 0x1c
        /*00ce*/ 	.short	(.L_190 - .L_189)


	//   ....[0]....
.L_189:
        /*00d0*/ 	.word	0x000030e0


	//   ....[1]....
        /*00d4*/ 	.word	0x00003120


	//----- nvinfo : EIATTR_MAX_THREADS
	.align		4
.L_190:
        /*00d8*/ 	.byte	0x04, 0x05
        /*00da*/ 	.short	(.L_192 - .L_191)
.L_191:
        /*00dc*/ 	.word	0x00000100
        /*00e0*/ 	.word	0x00000001
        /*00e4*/ 	.word	0x00000001


	//----- nvinfo : EIATTR_CBANK_PARAM_SIZE
	.align		4
.L_192:
        /*00e8*/ 	.byte	0x03, 0x19
        /*00ea*/ 	.short	0x0031


	//----- nvinfo : EIATTR_PARAM_CBANK
	.align		4
        /*00ec*/ 	.byte	0x04, 0x0a
        /*00ee*/ 	.short	(.L_194 - .L_193)
	.align		4
.L_193:
        /*00f0*/ 	.word	index@(.nv.constant0._ZN3cub18CUB_300001_SM_10006detail10radix_sort31DeviceRadixSortSingleTileKernelINS1_5radix10policy_hubIiNS0_8NullTypeEyE10Policy1000ELNS0_9SortOrderE0EiS6_yNS1_21identity_decomposer_tEEEvPKT1_PSB_PKT2_PSF_T3_iiT4_)
        /*00f4*/ 	.short	0x0380
        /*00f6*/ 	.short	0x0031


	//----- nvinfo : EIATTR_SW_WAR
	.align		4
.L_194:
        /*00f8*/ 	.byte	0x04, 0x36
        /*00fa*/ 	.short	(.L_196 - .L_195)
.L_195:
        /*00fc*/ 	.word	0x00000008
.L_196:


//--------------------- .nv.info._ZN3cub18CUB_300001_SM_10006detail11EmptyKernelIvEEvv --------------------------
	.section	.nv.info._ZN3cub18CUB_300001_SM_10006detail11EmptyKernelIvEEvv,"",@"SHT_CUDA_INFO"
	.sectionflags	@""
	.align	4


	//----- nvinfo : EIATTR_CUDA_API_VERSION
	.align		4
        /*0000*/ 	.byte	0x04, 0x37
        /*0002*/ 	.short	(.L_198 - .L_197)
.L_197:
        /*0004*/ 	.word	0x00000082


	//----- nvinfo : EIATTR_SPARSE_MMA_MASK
	.align		4
.L_198:
        /*0008*/ 	.byte	0x03, 0x50
        /*000a*/ 	.short	0x0000


	//----- nvinfo : EIATTR_MAXREG_COUNT
	.align		4
        /*000c*/ 	.byte	0x03, 0x1b
        /*000e*/ 	.short	0x00ff


	//----- nvinfo : EIATTR_MERCURY_ISA_VERSION
	.align		4
        /*0010*/ 	.byte	0x03, 0x5f
        /*0012*/ 	.short	0x0101


	//----- nvinfo : EIATTR_VRC_CTA_INIT_COUNT
	.align		4
        /*0014*/ 	.byte	0x02, 0x4a
	.zero		1
	.zero		1


	//----- nvinfo : EIATTR_EXIT_INSTR_OFFSETS
	.align		4
        /*0018*/ 	.byte	0x04, 0x1c
        /*001a*/ 	.short	(.L_200 - .L_199)


	//   ....[0]....
.L_199:
        /*001c*/ 	.word	0x00000010


	//----- nvinfo : EIATTR_SW_WAR
	.align		4
.L_200:
        /*0020*/ 	.byte	0x04, 0x36
        /*0022*/ 	.short	(.L_202 - .L_201)
.L_201:
        /*0024*/ 	.word	0x00000008
.L_202:


//--------------------- .nv.info._Z14compact_kernelPKiPiS1_i --------------------------
	.section	.nv.info._Z14compact_kernelPKiPiS1_i,"",@"SHT_CUDA_INFO"
	.sectionflags	@""
	.align	4


	//----- nvinfo : EIATTR_CUDA_API_VERSION
	.align		4
        /*0000*/ 	.byte	0x04, 0x37
        /*0002*/ 	.short	(.L_204 - .L_203)
.L_203:
        /*0004*/ 	.word	0x00000082


	//----- nvinfo : EIATTR_KPARAM_INFO
	.align		4
.L_204:
        /*0008*/ 	.byte	0x04, 0x17
        /*000a*/ 	.short	(.L_206 - .L_205)
.L_205:
        /*000c*/ 	.word	0x00000000
        /*0010*/ 	.short	0x0003
        /*0012*/ 	.short	0x0018
        /*0014*/ 	.byte	0x00, 0xf0, 0x11, 0x00


	//----- nvinfo : EIATTR_KPARAM_INFO
	.align		4
.L_206:
        /*0018*/ 	.byte	0x04, 0x17
        /*001a*/ 	.short	(.L_208 - .L_207)
.L_207:
        /*001c*/ 	.word	0x00000000
        /*0020*/ 	.short	0x0002
        /*0022*/ 	.short	0x0010
        /*0024*/ 	.byte	0x00, 0xf5, 0x21, 0x00


	//----- nvinfo : EIATTR_KPARAM_INFO
	.align		4
.L_208:
        /*0028*/ 	.byte	0x04, 0x17
        /*002a*/ 	.short	(.L_210 - .L_209)
.L_209:
        /*002c*/ 	.word	0x00000000
        /*0030*/ 	.short	0x0001
        /*0032*/ 	.short	0x0008
        /*0034*/ 	.byte	0x00, 0xf5, 0x21, 0x00


	//----- nvinfo : EIATTR_KPARAM_INFO
	.align		4
.L_210:
        /*0038*/ 	.byte	0x04, 0x17
        /*003a*/ 	.short	(.L_212 - .L_211)
.L_211:
        /*003c*/ 	.word	0x00000000
        /*0040*/ 	.short	0x0000
        /*0042*/ 	.short	0x0000
        /*0044*/ 	.byte	0x00, 0xf5, 0x21, 0x00


	//----- nvinfo : EIATTR_SPARSE_MMA_MASK
	.align		4
.L_212:
        /*0048*/ 	.byte	0x03, 0x50
        /*004a*/ 	.short	0x0000


	//----- nvinfo : EIATTR_MAXREG_COUNT
	.align		4
        /*004c*/ 	.byte	0x03, 0x1b
        /*004e*/ 	.short	0x00ff


	//----- nvinfo : EIATTR_NUM_BARRIERS
	.align		4
        /*0050*/ 	.byte	0x02, 0x4c
        /*0052*/ 	.byte	0x01
	.zero		1


	//----- nvinfo : EIATTR_MERCURY_ISA_VERSION
	.align		4
        /*0054*/ 	.byte	0x03, 0x5f
        /*0056*/ 	.short	0x0101


	//----- nvinfo : EIATTR_INT_WARP_WIDE_INSTR_OFFSETS
	.align		4
        /*0058*/ 	.byte	0x04, 0x31
        /*005a*/ 	.short	(.L_214 - .L_213)


	//   ....[0]....
.L_213:
        /*005c*/ 	.word	0x00000170


	//   ....[1]....
        /*0060*/ 	.word	0x00000230


	//   ....[2]....
        /*0064*/ 	.word	0x00000300


	//   ....[3]....
        /*0068*/ 	.word	0x000003c0


	//----- nvinfo : EIATTR_VRC_CTA_INIT_COUNT
	.align		4
.L_214:
        /*006c*/ 	.byte	0x02, 0x4a
	.zero		1
	.zero		1


	//----- nvinfo : EIATTR_EXIT_INSTR_OFFSETS
	.align		4
        /*0070*/ 	.byte	0x04, 0x1c
        /*0072*/ 	.short	(.L_216 - .L_215)


	//   ....[0]....
.L_215:
        /*0074*/ 	.word	0x000002e0


	//   ....[1]....
        /*0078*/ 	.word	0x00000400


	//----- nvinfo : EIATTR_CRS_STACK_SIZE
	.align		4
.L_216:
        /*007c*/ 	.byte	0x04, 0x1e
        /*007e*/ 	.short	(.L_218 - .L_217)
.L_217:
        /*0080*/ 	.word	0x00000000


	//----- nvinfo : EIATTR_CBANK_PARAM_SIZE
	.align		4
.L_218:
        /*0084*/ 	.byte	0x03, 0x19
        /*0086*/ 	.short	0x001c


	//----- nvinfo : EIATTR_PARAM_CBANK
	.align		4
        /*0088*/ 	.byte	0x04, 0x0a
        /*008a*/ 	.short	(.L_220 - .L_219)
	.align		4
.L_219:
        /*008c*/ 	.word	index@(.nv.constant0._Z14compact_kernelPKiPiS1_i)
        /*0090*/ 	.short	0x0380
        /*0092*/ 	.short	0x001c


	//----- nvinfo : EIATTR_SW_WAR
	.align		4
.L_220:
        /*0094*/ 	.byte	0x04, 0x36
        /*0096*/ 	.short	(.L_222 - .L_221)
.L_221:
        /*0098*/ 	.word	0x00000008
.L_222:


//--------------------- .nv.info._Z13filter_kernelPKiPii --------------------------
	.section	.nv.info._Z13filter_kernelPKiPii,"",@"SHT_CUDA_INFO"
	.sectionflags	@""
	.align	4


	//----- nvinfo : EIATTR_CUDA_API_VERSION
	.align		4
        /*0000*/ 	.byte	0x04, 0x37
        /*0002*/ 	.short	(.L_224 - .L_223)
.L_223:
        /*0004*/ 	.word	0x00000082


	//----- nvinfo : EIATTR_KPARAM_INFO
	.align		4
.L_224:
        /*0008*/ 	.byte	0x04, 0x17
        /*000a*/ 	.short	(.L_226 - .L_225)
.L_225:
        /*000c*/ 	.word	0x00000000
        /*0010*/ 	.short	0x0002
        /*0012*/ 	.short	0x0010
        /*0014*/ 	.byte	0x00, 0xf0, 0x11, 0x00


	//----- nvinfo : EIATTR_KPARAM_INFO
	.align		4
.L_226:
        /*0018*/ 	.byte	0x04, 0x17
        /*001a*/ 	.short	(.L_228 - .L_227)
.L_227:
        /*001c*/ 	.word	0x00000000
        /*0020*/ 	.short	0x0001
        /*0022*/ 	.short	0x0008
        /*0024*/ 	.byte	0x00, 0xf5, 0x21, 0x00


	//----- nvinfo : EIATTR_KPARAM_INFO
	.align		4
.L_228:
        /*0028*/ 	.byte	0x04, 0x17
        /*002a*/ 	.short	(.L_230 - .L_229)
.L_229:
        /*002c*/ 	.word	0x00000000
        /*0030*/ 	.short	0x0000
        /*0032*/ 	.short	0x0000
        /*0034*/ 	.byte	0x00, 0xf5, 0x21, 0x00


	//----- nvinfo : EIATTR_SPARSE_MMA_MASK
	.align		4
.L_230:
        /*0038*/ 	.byte	0x03, 0x50
        /*003a*/ 	.short	0x0000


	//----- nvinfo : EIATTR_MAXREG_COUNT
	.align		4
        /*003c*/ 	.byte	0x03, 0x1b
        /*003e*/ 	.short	0x00ff


	//----- nvinfo : EIATTR_NUM_BARRIERS
	.align		4
        /*0040*/ 	.byte	0x02, 0x4c
        /*0042*/ 	.byte	0x01
	.zero		1


	//----- nvinfo : EIATTR_MERCURY_ISA_VERSION
	.align		4
        /*0044*/ 	.byte	0x03, 0x5f
        /*0046*/ 	.short	0x0101


	//----- nvinfo : EIATTR_VRC_CTA_INIT_COUNT
	.align		4
        /*0048*/ 	.byte	0x02, 0x4a
	.zero		1
	.zero		1


	//----- nvinfo : EIATTR_EXIT_INSTR_OFFSETS
	.align		4
        /*004c*/ 	.byte	0x04, 0x1c
        /*004e*/ 	.short	(.L_232 - .L_231)


	//   ....[0]....
.L_231:
        /*0050*/ 	.word	0x00000070


	//   ....[1]....
        /*0054*/ 	.word	0x000001a0


	//   ....[2]....
        /*0058*/ 	.word	0x000001f0


	//----- nvinfo : EIATTR_CBANK_PARAM_SIZE
	.align		4
.L_232:
        /*005c*/ 	.byte	0x03, 0x19
        /*005e*/ 	.short	0x0014


	//----- nvinfo : EIATTR_PARAM_CBANK
	.align		4
        /*0060*/ 	.byte	0x04, 0x0a
        /*0062*/ 	.short	(.L_234 - .L_233)
	.align		4
.L_233:
        /*0064*/ 	.word	index@(.nv.constant0._Z13filter_kernelPKiPii)
        /*0068*/ 	.short	0x0380
        /*006a*/ 	.short	0x0014


	//----- nvinfo : EIATTR_SW_WAR
	.align		4
.L_234:
        /*006c*/ 	.byte	0x04, 0x36
        /*006e*/ 	.short	(.L_236 - .L_235)
.L_235:
        /*0070*/ 	.word	0x00000008
.L_236:


//--------------------- .nv.callgraph             --------------------------
	.section	.nv.callgraph,"",@"SHT_CUDA_CALLGRAPH"
	.align	4
	.sectionentsize	8
	.align		4
        /*0000*/ 	.word	0x00000000
	.align		4
        /*0004*/ 	.word	0xffffffff
	.align		4
        /*0008*/ 	.word	0x00000000
	.align		4
        /*000c*/ 	.word	0xfffffffe
	.align		4
        /*0010*/ 	.word	0x00000000
	.align		4
        /*0014*/ 	.word	0xfffffffd
	.align		4
        /*0018*/ 	.word	0x00000000
	.align		4
        /*001c*/ 	.word	0xfffffffc


//--------------------- .nv.constant4             --------------------------
	.section	.nv.constant4,"a",@progbits
	.align	8
	.align		8
.nv.constant4:
        /*0000*/ 	.dword	_ZN34_INTERNAL_f40d82ee_4_k_cu_0d0b11144cuda3std3__45__cpo5beginE
	.align		8
        /*0008*/ 	.dword	_ZN34_INTERNAL_f40d82ee_4_k_cu_0d0b11144cuda3std3__45__cpo3endE
	.align		8
        /*0010*/ 	.dword	_ZN34_INTERNAL_f40d82ee_4_k_cu_0d0b11144cuda3std3__45__cpo6cbeginE
	.align		8
        /*0018*/ 	.dword	_ZN34_INTERNAL_f40d82ee_4_k_cu_0d0b11144cuda3std3__45__cpo4cendE
	.align		8
        /*0020*/ 	.dword	_ZN34_INTERNAL_f40d82ee_4_k_cu_0d0b11144cuda3std3__45__cpo6rbeginE
	.align		8
        /*0028*/ 	.dword	_ZN34_INTERNAL_f40d82ee_4_k_cu_0d0b11144cuda3std3__45__cpo4rendE
	.align		8
        /*0030*/ 	.dword	_ZN34_INTERNAL_f40d82ee_4_k_cu_0d0b11144cuda3std3__45__cpo7crbeginE
	.align		8
        /*0038*/ 	.dword	_ZN34_INTERNAL_f40d82ee_4_k_cu_0d0b11144cuda3std3__45__cpo5crendE
	.align		8
        /*0040*/ 	.dword	_ZN34_INTERNAL_f40d82ee_4_k_cu_0d0b11144cuda3std3__436_GLOBAL__N__f40d82ee_4_k_cu_0d0b11146ignoreE
	.align		8
        /*0048*/ 	.dword	_ZN34_INTERNAL_f40d82ee_4_k_cu_0d0b11144cuda3std3__419piecewise_constructE
	.align		8
        /*0050*/ 	.dword	_ZN34_INTERNAL_f40d82ee_4_k_cu_0d0b11144cuda3std3__48in_placeE
	.align		8
        /*0058*/ 	.dword	_ZN34_INTERNAL_f40d82ee_4_k_cu_0d0b11144cuda3std3__420unreachable_sentinelE
	.align		8
        /*0060*/ 	.dword	_ZN34_INTERNAL_f40d82ee_4_k_cu_0d0b11144cuda3std3__47nulloptE
	.align		8
        /*0068*/ 	.dword	_ZN34_INTERNAL_f40d82ee_4_k_cu_0d0b11144cuda3std3__48unexpectE
	.align		8
        /*0070*/ 	.dword	_ZN34_INTERNAL_f40d82ee_4_k_cu_0d0b11144cuda3std6ranges3__45__cpo4swapE
	.align		8
        /*0078*/ 	.dword	_ZN34_INTERNAL_f40d82ee_4_k_cu_0d0b11144cuda3std6ranges3__45__cpo9iter_moveE
	.align		8
        /*0080*/ 	.dword	_ZN34_INTERNAL_f40d82ee_4_k_cu_0d0b11144cuda3std6ranges3__45__cpo5beginE
	.align		8
        /*0088*/ 	.dword	_ZN34_INTERNAL_f40d82ee_4_k_cu_0d0b11144cuda3std6ranges3__45__cpo3endE
	.align		8
        /*0090*/ 	.dword	_ZN34_INTERNAL_f40d82ee_4_k_cu_0d0b11144cuda3std6ranges3__45__cpo6cbeginE
	.align		8
        /*0098*/ 	.dword	_ZN34_INTERNAL_f40d82ee_4_k_cu_0d0b11144cuda3std6ranges3__45__cpo4cendE
	.align		8
        /*00a0*/ 	.dword	_ZN34_INTERNAL_f40d82ee_4_k_cu_0d0b11144cuda3std6ranges3__45__cpo7advanceE
	.align		8
        /*00a8*/ 	.dword	_ZN34_INTERNAL_f40d82ee_4_k_cu_0d0b11144cuda3std6ranges3__45__cpo9iter_swapE
	.align		8
        /*00b0*/ 	.dword	_ZN34_INTERNAL_f40d82ee_4_k_cu_0d0b11144cuda3std6ranges3__45__cpo4nextE
	.align		8
        /*00b8*/ 	.dword	_ZN34_INTERNAL_f40d82ee_4_k_cu_0d0b11144cuda3std6ranges3__45__cpo4prevE
	.align		8
        /*00c0*/ 	.dword	_ZN34_INTERNAL_f40d82ee_4_k_cu_0d0b11144cuda3std6ranges3__45__cpo4dataE
	.align		8
        /*00c8*/ 	.dword	_ZN34_INTERNAL_f40d82ee_4_k_cu_0d0b11144cuda3std6ranges3__45__cpo5cdataE
	.align		8
        /*00d0*/ 	.dword	_ZN34_INTERNAL_f40d82ee_4_k_cu_0d0b11144cuda3std6ranges3__45__cpo4sizeE
	.align		8
        /*00d8*/ 	.dword	_ZN34_INTERNAL_f40d82ee_4_k_cu_0d0b11144cuda3std6ranges3__45__cpo5ssizeE
	.align		8
        /*00e0*/ 	.dword	_ZN34_INTERNAL_f40d82ee_4_k_cu_0d0b11144cuda3std6ranges3__45__cpo8distanceE
	.align		8
        /*00e8*/ 	.dword	_ZN34_INTERNAL_f40d82ee_4_k_cu_0d0b11146thrust24THRUST_300001_SM_1000_NS8cuda_cub3parE
	.align		8
        /*00f0*/ 	.dword	_ZN34_INTERNAL_f40d82ee_4_k_cu_0d0b11146thrust24THRUST_300001_SM_1000_NS8cuda_cub10par_nosyncE
	.align		8
        /*00f8*/ 	.dword	_ZN34_INTERNAL_f40d82ee_4_k_cu_0d0b11146thrust24THRUST_300001_SM_1000_NS6system6detail10sequential3seqE
	.align		8
        /*0100*/ 	.dword	_ZN34_INTERNAL_f40d82ee_4_k_cu_0d0b11146thrust24THRUST_300001_SM_1000_NS6system3cpp3parE
	.align		8
        /*0108*/ 	.dword	_ZN34_INTERNAL_f40d82ee_4_k_cu_0d0b11146thrust24THRUST_300001_SM_1000_NS12placeholders2_1E
	.align		8
        /*0110*/ 	.dword	_ZN34_INTERNAL_f40d82ee_4_k_cu_0d0b11146thrust24THRUST_300001_SM_1000_NS12placeholders2_2E
	.align		8
        /*0118*/ 	.dword	_ZN34_INTERNAL_f40d82ee_4_k_cu_0d0b11146thrust24THRUST_300001_SM_1000_NS12placeholders2_3E
	.align		8
        /*0120*/ 	.dword	_ZN34_INTERNAL_f40d82ee_4_k_cu_0d0b11146thrust24THRUST_300001_SM_1000_NS12placeholders2_4E
	.align		8
        /*0128*/ 	.dword	_ZN34_INTERNAL_f40d82ee_4_k_cu_0d0b11146thrust24THRUST_300001_SM_1000_NS12placeholders2_5E
	.align		8
        /*0130*/ 	.dword	_ZN34_INTERNAL_f40d82ee_4_k_cu_0d0b11146thrust24THRUST_300001_SM_1000_NS12placeholders2_6E
	.align		8
        /*0138*/ 	.dword	_ZN34_INTERNAL_f40d82ee_4_k_cu_0d0b11146thrust24THRUST_300001_SM_1000_NS12placeholders2_7E
	.align		8
        /*0140*/ 	.dword	_ZN34_INTERNAL_f40d82ee_4_k_cu_0d0b11146thrust24THRUST_300001_SM_1000_NS12placeholders2_8E
	.align		8
        /*0148*/ 	.dword	_ZN34_INTERNAL_f40d82ee_4_k_cu_0d0b11146thrust24THRUST_300001_SM_1000_NS12placeholders2_9E
	.align		8
        /*0150*/ 	.dword	_ZN34_INTERNAL_f40d82ee_4_k_cu_0d0b11146thrust24THRUST_300001_SM_1000_NS12placeholders3_10E
	.align		8
        /*0158*/ 	.dword	_ZN34_INTERNAL_f40d82ee_4_k_cu_0d0b11146thrust24THRUST_300001_SM_1000_NS3seqE
	.align		8
        /*0160*/ 	.dword	_ZN34_INTERNAL_f40d82ee_4_k_cu_0d0b11146thrust24THRUST_300001_SM_1000_NS6deviceE


//--------------------- .text._ZN3cub18CUB_300001_SM_10006detail10radix_sort29DeviceRadixSortOnesweepKernelINS1_5radix10policy_hubIiNS0_8NullTypeEyE10Policy1000ELNS0_9SortOrderE0EiS6_yiiNS1_21identity_decomposer_tEEEvPT5_SC_PT3_PKSD_PT1_PKSH_PT2_PKSL_T4_iiT6_ --------------------------
	.section	.text._ZN3cub18CUB_300001_SM_10006detail10radix_sort29DeviceRadixSortOnesweepKernelINS1_5radix10policy_hubIiNS0_8NullTypeEyE10Policy1000ELNS0_9SortOrderE0EiS6_yiiNS1_21identity_decomposer_tEEEvPT5_SC_PT3_PKSD_PT1_PKSH_PT2_PKSL_T4_iiT6_,"ax",@progbits
	.align	128
        .global         _ZN3cub18CUB_300001_SM_10006detail10radix_sort29DeviceRadixSortOnesweepKernelINS1_5radix10policy_hubIiNS0_8NullTypeEyE10Policy1000ELNS0_9SortOrderE0EiS6_yiiNS1_21identity_decomposer_tEEEvPT5_SC_PT3_PKSD_PT1_PKSH_PT2_PKSL_T4_iiT6_
        .type           _ZN3cub18CUB_300001_SM_10006detail10radix_sort29DeviceRadixSortOnesweepKernelINS1_5radix10policy_hubIiNS0_8NullTypeEyE10Policy1000ELNS0_9SortOrderE0EiS6_yiiNS1_21identity_decomposer_tEEEvPT5_SC_PT3_PKSD_PT1_PKSH_PT2_PKSL_T4_iiT6_,@function
        .size           _ZN3cub18CUB_300001_SM_10006detail10radix_sort29DeviceRadixSortOnesweepKernelINS1_5radix10policy_hubIiNS0_8NullTypeEyE10Policy1000ELNS0_9SortOrderE0EiS6_yiiNS1_21identity_decomposer_tEEEvPT5_SC_PT3_PKSD_PT1_PKSH_PT2_PKSL_T4_iiT6_,(.L_x_227 - _ZN3cub18CUB_300001_SM_10006detail10radix_sort29DeviceRadixSortOnesweepKernelINS1_5radix10policy_hubIiNS0_8NullTypeEyE10Policy1000ELNS0_9SortOrderE0EiS6_yiiNS1_21identity_decomposer_tEEEvPT5_SC_PT3_PKSD_PT1_PKSH_PT2_PKSL_T4_iiT6_)
        .other          _ZN3cub18CUB_300001_SM_10006detail10radix_sort29DeviceRadixSortOnesweepKernelINS1_5radix10policy_hubIiNS0_8NullTypeEyE10Policy1000ELNS0_9SortOrderE0EiS6_yiiNS1_21identity_decomposer_tEEEvPT5_SC_PT3_PKSD_PT1_PKSH_PT2_PKSL_T4_iiT6_,@"STO_CUDA_ENTRY STV_DEFAULT"
_ZN3cub18CUB_300001_SM_10006detail10radix_sort29DeviceRadixSortOnesweepKernelINS1_5radix10policy_hubIiNS0_8NullTypeEyE10Policy1000ELNS0_9SortOrderE0EiS6_yiiNS1_21identity_decomposer_tEEEvPT5_SC_PT3_PKSD_PT1_PKSH_PT2_PKSL_T4_iiT6_:
.text._ZN3cub18CUB_300001_SM_10006detail10radix_sort29DeviceRadixSortOnesweepKernelINS1_5radix10policy_hubIiNS0_8NullTypeEyE10Policy1000ELNS0_9SortOrderE0EiS6_yiiNS1_21identity_decomposer_tEEEvPT5_SC_PT3_PKSD_PT1_PKSH_PT2_PKSL_T4_iiT6_:
[----:B------:R-:W-:Y:S01]  /*0000*/  LDC R1, c[0x0][0x37c] ;  /* 0x0000df00ff017b82 */ /* 0x000fe20000000800 */
[----:B------:R-:W0:Y:S01]  /*0010*/  S2R R3, SR_TID.X ;  /* 0x0000000000037919 */ /* 0x000e220000002100 */
[----:B------:R-:W1:Y:S01]  /*0020*/  LDCU.64 UR8, c[0x0][0x358] ;  /* 0x00006b00ff0877ac */ /* 0x000e620008000a00 */
[----:B------:R-:W-:Y:S01]  /*0030*/  BSSY.RECONVERGENT B0, `(.L_x_0) ;  /* 0x000000a000007945 */ /* 0x000fe20003800200 */
[----:B0-----:R-:W-:-:S13]  /*0040*/  ISETP.NE.AND P0, PT, R3, RZ, PT ;  /* 0x000000ff0300720c */ /* 0x001fda0003f05270 */
[----:B-1----:R-:W-:Y:S05]  /*0050*/  @P0 BRA `(.L_x_1) ;  /* 0x00000000001c0947 */ /* 0x002fea0003800000 */
[----:B------:R-:W0:Y:S01]  /*0060*/  LDC.64 R4, c[0x0][0x388] ;  /* 0x0000e200ff047b82 */ /* 0x000e220000000a00 */
[----:B------:R-:W-:-:S05]  /*0070*/  IMAD.MOV.U32 R7, RZ, RZ, 0x1 ;  /* 0x00000001ff077424 */ /* 0x000fca00078e00ff */
[----:B0-----:R-:W2:Y:S02]  /*0080*/  ATOMG.E.ADD.STRONG.GPU PT, R4, desc[UR8][R4.64], R7 ;  /* 0x80000007040479a8 */ /* 0x001ea400081ef108 */
[----:B------:R-:W0:Y:S01]  /*0090*/  S2UR UR5, SR_CgaCtaId ;  /* 0x00000000000579c3 */ /* 0x000e220000008800 */
[----:B------:R-:W-:Y:S02]  /*00a0*/  UMOV UR4, 0x400 ;  /* 0x0000040000047882 */ /* 0x000fe40000000000 */
[----:B0-----:R-:W-:-:S09]  /*00b0*/  ULEA UR4, UR5, UR4, 0x18 ;  /* 0x0000000405047291 */ /* 0x001fd2000f8ec0ff */
[----:B--2---:R0:W-:Y:S03]  /*00c0*/  STS [UR4+0x7200], R4 ;  /* 0x00720004ff007988 */ /* 0x0041e60008000804 */
.L_x_1:
[----:B------:R-:W-:Y:S05]  /*00d0*/  BSYNC.RECONVERGENT B0 ;  /* 0x0000000000007941 */ /* 0x000fea0003800200 */
.L_x_0:
[----:B------:R-:W1:Y:S08]  /*00e0*/  S2UR UR5, SR_CgaCtaId ;  /* 0x00000000000579c3 */ /* 0x000e700000008800 */
[----:B------:R-:W-:Y:S06]  /*00f0*/  BAR.SYNC.DEFER_BLOCKING 0x0 ;  /* 0x0000000000007b1d */ /* 0x000fec0000010000 */
[----:B------:R-:W-:Y:S01]  /*0100*/  UMOV UR4, 0x400 ;  /* 0x0000040000047882 */ /* 0x000fe20000000000 */
[----:B------:R-:W2:Y:S01]  /*0110*/  S2R R46, SR_LANEID ;  /* 0x00000000002e7919 */ /* 0x000ea20000000000 */
[----:B-1----:R-:W-:Y:S01]  /*0120*/  ULEA UR4, UR5, UR4, 0x18 ;  /* 0x0000000405047291 */ /* 0x002fe2000f8ec0ff */
[----:B------:R-:W1:Y:S08]  /*0130*/  LDCU UR5, c[0x0][0x3c0] ;  /* 0x00007800ff0577ac */ /* 0x000e700008000800 */
[----:B------:R-:W3:Y:S02]  /*0140*/  LDS R0, [UR4+0x7200] ;  /* 0x00720004ff007984 */ /* 0x000ee40008000800 */
[----:B---3--:R-:W-:-:S13]  /*0150*/  R2UR UR7, R0 ;  /* 0x00000000000772ca */ /* 0x008fda00000e0000 */
[----:B------:R-:W-:-:S04]  /*0160*/  UIMAD UR6, UR7, 0x1c80, URZ ;  /* 0x00001c80070678a4 */ /* 0x000fc8000f8e02ff */
[----:B------:R-:W-:Y:S02]  /*0170*/  UIADD3 UR10, UPT, UPT, UR6, 0x1c80, URZ ;  /* 0x00001c80060a7890 */ /* 0x000fe4000fffe0ff */
[----:B------:R-:W-:Y:S02]  /*0180*/  USHF.R.S32.HI UR11, URZ, 0x1f, UR6 ;  /* 0x0000001fff0b7899 */ /* 0x000fe40008011406 */
[----:B-1----:R-:W-:-:S09]  /*0190*/  UISETP.GT.AND UP0, UPT, UR10, UR5, UPT ;  /* 0x000000050a00728c */ /* 0x002fd2000bf04270 */
[----:B--2---:R-:W-:Y:S05]  /*01a0*/  BRA.U UP0, `(.L_x_2) ;  /* 0x0000000100707547 */ /* 0x004fea000b800000 */
[----:B------:R-:W0:Y:S01]  /*01b0*/  LDCU.64 UR12, c[0x0][0x3a8] ;  /* 0x00007500ff0c77ac */ /* 0x000e220008000a00 */
[C---:B------:R-:W-:Y:S02]  /*01c0*/  LOP3.LUT R0, R3.reuse, 0x1f, RZ, 0xc0, !PT ;  /* 0x0000001f03007812 */ /* 0x040fe400078ec0ff */
[----:B------:R-:W-:-:S05]  /*01d0*/  LOP3.LUT R5, R3, 0x3e0, RZ, 0xc0, !PT ;  /* 0x000003e003057812 */ /* 0x000fca00078ec0ff */
[----:B------:R-:W-:-:S05]  /*01e0*/  IMAD R0, R5, 0x13, R0 ;  /* 0x0000001305007824 */ /* 0x000fca00078e0200 */
[----:B------:R-:W-:-:S05]  /*01f0*/  IADD3 R0, P0, PT, R0, UR6, RZ ;  /* 0x0000000600007c10 */ /* 0x000fca000ff1e0ff */
[----:B------:R-:W-:Y:S01]  /*0200*/  IMAD.X R5, RZ, RZ, UR11, P0 ;  /* 0x0000000bff057e24 */ /* 0x000fe200080e06ff */
[----:B0-----:R-:W-:-:S04]  /*0210*/  LEA R4, P0, R0, UR12, 0x2 ;  /* 0x0000000c00047c11 */ /* 0x001fc8000f8010ff */
[----:B------:R-:W-:-:S05]  /*0220*/  LEA.HI.X R5, R0, UR13, R5, 0x2, P0 ;  /* 0x0000000d00057c11 */ /* 0x000fca00080f1405 */
[----:B------:R0:W5:Y:S04]  /*0230*/  LDG.E R44, desc[UR8][R4.64] ;  /* 0x00000008042c7981 */ /* 0x000168000c1e1900 */
        /* <DEDUP_REMOVED lines=17> */
[----:B------:R0:W5:Y:S01]  /*0350*/  LDG.E R24, desc[UR8][R4.64+0x900] ;  /* 0x0009000804187981 */ /* 0x000162000c1e1900 */
[----:B------:R-:W-:Y:S05]  /*0360*/  BRA `(.L_x_3) ;  /* 0x0000000400507947 */ /* 0x000fea0003800000 */
.L_x_2:
[C---:B------:R-:W-:Y:S01]  /*0370*/  LOP3.LUT R0, R3.reuse, 0x1f, RZ, 0xc0, !PT ;  /* 0x0000001f03007812 */ /* 0x040fe200078ec0ff */
[----:B------:R-:W1:Y:S01]  /*0380*/  LDCU.64 UR12, c[0x0][0x3a8] ;  /* 0x00007500ff0c77ac */ /* 0x000e620008000a00 */
[----:B------:R-:W-:Y:S01]  /*0390*/  LOP3.LUT R5, R3, 0x3e0, RZ, 0xc0, !PT ;  /* 0x000003e003057812 */ /* 0x000fe200078ec0ff */
[----:B------:R-:W-:Y:S01]  /*03a0*/  IMAD.MOV.U32 R44, RZ, RZ, 0x7fffffff ;  /* 0x7fffffffff2c7424 */ /* 0x000fe200078e00ff */
[----:B------:R-:W-:Y:S01]  /*03b0*/  UIADD3 UR5, UPT, UPT, -UR6, UR5, URZ ;  /* 0x0000000506057290 */ /* 0x000fe2000fffe1ff */
[----:B------:R-:W-:Y:S02]  /*03c0*/  IMAD.MOV.U32 R42, RZ, RZ, 0x7fffffff ;  /* 0x7fffffffff2a7424 */ /* 0x000fe400078e00ff */
[----:B------:R-:W-:Y:S02]  /*03d0*/  IMAD R7, R5, 0x13, R0 ;  /* 0x0000001305077824 */ /* 0x000fe400078e0200 */
[----:B------:R-:W-:Y:S02]  /*03e0*/  IMAD.MOV.U32 R43, RZ, RZ, 0x7fffffff ;  /* 0x7fffffffff2b7424 */ /* 0x000fe400078e00ff */
[C---:B------:R-:W-:Y:S01]  /*03f0*/  VIADD R0, R7.reuse, 0x20 ;  /* 0x0000002007007836 */ /* 0x040fe20000000000 */
[C---:B------:R-:W-:Y:S01]  /*0400*/  ISETP.GE.AND P1, PT, R7.reuse, UR5, PT ;  /* 0x0000000507007c0c */ /* 0x040fe2000bf26270 */
[----:B------:R-:W-:-:S02]  /*0410*/  VIADD R5, R7, 0x60 ;  /* 0x0000006007057836 */ /* 0x000fc40000000000 */
[C---:B0-----:R-:W-:Y:S01]  /*0420*/  VIADD R4, R7.reuse, 0x40 ;  /* 0x0000004007047836 */ /* 0x041fe20000000000 */
[----:B------:R-:W-:Y:S01]  /*0430*/  ISETP.GE.AND P2, PT, R0, UR5, PT ;  /* 0x0000000500007c0c */ /* 0x000fe2000bf46270 */
[C---:B------:R-:W-:Y:S01]  /*0440*/  VIADD R8, R7.reuse, 0xa0 ;  /* 0x000000a007087836 */ /* 0x040fe20000000000 */
[C---:B------:R-:W-:Y:S01]  /*0450*/  IADD3 R0, P0, PT, R7.reuse, UR6, RZ ;  /* 0x0000000607007c10 */ /* 0x040fe2000ff1e0ff */
[----:B------:R-:W-:Y:S01]  /*0460*/  VIADD R6, R7, 0x80 ;  /* 0x0000008007067836 */ /* 0x000fe20000000000 */
[----:B------:R-:W-:Y:S01]  /*0470*/  ISETP.GE.AND P4, PT, R5, UR5, PT ;  /* 0x0000000505007c0c */ /* 0x000fe2000bf86270 */
[----:B------:R-:W-:Y:S01]  /*0480*/  VIADD R9, R7, 0xc0 ;  /* 0x000000c007097836 */ /* 0x000fe20000000000 */
[----:B------:R-:W-:Y:S01]  /*0490*/  ISETP.GE.AND P3, PT, R4, UR5, PT ;  /* 0x0000000504007c0c */ /* 0x000fe2000bf66270 */
[----:B------:R-:W-:Y:S01]  /*04a0*/  IMAD.X R5, RZ, RZ, UR11, P0 ;  /* 0x0000000bff057e24 */ /* 0x000fe200080e06ff */
[----:B-1----:R-:W-:Y:S02]  /*04b0*/  LEA R4, P0, R0, UR12, 0x2 ;  /* 0x0000000c00047c11 */ /* 0x002fe4000f8010ff */
[----:B------:R-:W-:-:S02]  /*04c0*/  ISETP.GE.AND P6, PT, R8, UR5, PT ;  /* 0x0000000508007c0c */ /* 0x000fc4000bfc6270 */
[----:B------:R-:W-:Y:S01]  /*04d0*/  LEA.HI.X R5, R0, UR13, R5, 0x2, P0 ;  /* 0x0000000d00057c11 */ /* 0x000fe200080f1405 */
[----:B------:R-:W-:Y:S01]  /*04e0*/  VIADD R0, R7, 0xe0 ;  /* 0x000000e007007836 */ /* 0x000fe20000000000 */
[----:B------:R-:W-:Y:S01]  /*04f0*/  ISETP.GE.AND P5, PT, R6, UR5, PT ;  /* 0x0000000506007c0c */ /* 0x000fe2000bfa6270 */
[----:B------:R-:W-:Y:S01]  /*0500*/  IMAD.MOV.U32 R8, RZ, RZ, 0x7fffffff ;  /* 0x7fffffffff087424 */ /* 0x000fe200078e00ff */
[----:B------:R-:W-:Y:S01]  /*0510*/  ISETP.GE.AND P0, PT, R9, UR5, PT ;  /* 0x0000000509007c0c */ /* 0x000fe2000bf06270 */
[----:B------:R1:W5:Y:S01]  /*0520*/  @!P1 LDG.E R44, desc[UR8][R4.64] ;  /* 0x00000008042c9981 */ /* 0x000362000c1e1900 */
[----:B------:R-:W-:Y:S01]  /*0530*/  ISETP.GE.AND P1, PT, R0, UR5, PT ;  /* 0x0000000500007c0c */ /* 0x000fe2000bf26270 */
[C---:B------:R-:W-:Y:S02]  /*0540*/  VIADD R0, R7.reuse, 0x120 ;  /* 0x0000012007007836 */ /* 0x040fe40000000000 */
[----:B------:R1:W5:Y:S01]  /*0550*/  @!P3 LDG.E R42, desc[UR8][R4.64+0x100] ;  /* 0x00010008042ab981 */ /* 0x000362000c1e1900 */
[----:B------:R-:W-:-:S02]  /*0560*/  VIADD R6, R7, 0x100 ;  /* 0x0000010007067836 */ /* 0x000fc40000000000 */
[----:B------:R-:W-:Y:S01]  /*0570*/  ISETP.GE.AND P3, PT, R0, UR5, PT ;  /* 0x0000000500007c0c */ /* 0x000fe2000bf66270 */
[----:B------:R-:W-:Y:S01]  /*0580*/  VIADD R0, R7, 0x140 ;  /* 0x0000014007007836 */ /* 0x000fe20000000000 */
[----:B------:R1:W5:Y:S01]  /*0590*/  @!P4 LDG.E R8, desc[UR8][R4.64+0x180] ;  /* 0x000180080408c981 */ /* 0x000362000c1e1900 */
[----:B------:R-:W-:-:S03]  /*05a0*/  IMAD.MOV.U32 R10, RZ, RZ, 0x7fffffff ;  /* 0x7fffffffff0a7424 */ /* 0x000fc600078e00ff */
[----:B------:R-:W-:Y:S01]  /*05b0*/  ISETP.GE.AND P4, PT, R0, UR5, PT ;  /* 0x0000000500007c0c */ /* 0x000fe2000bf86270 */
[C---:B------:R-:W-:Y:S01]  /*05c0*/  VIADD R0, R7.reuse, 0x180 ;  /* 0x0000018007007836 */ /* 0x040fe20000000000 */
[----:B------:R1:W5:Y:S01]  /*05d0*/  @!P2 LDG.E R43, desc[UR8][R4.64+0x80] ;  /* 0x00008008042ba981 */ /* 0x000362000c1e1900 */
[----:B------:R-:W-:Y:S01]  /*05e0*/  ISETP.GE.AND P2, PT, R6, UR5, PT ;  /* 0x0000000506007c0c */ /* 0x000fe2000bf46270 */
[----:B------:R-:W-:Y:S02]  /*05f0*/  IMAD.MOV.U32 R12, RZ, RZ, 0x7fffffff ;  /* 0x7fffffffff0c7424 */ /* 0x000fe400078e00ff */
[----:B------:R1:W5:Y:S01]  /*0600*/  @!P6 LDG.E R10, desc[UR8][R4.64+0x280] ;  /* 0x00028008040ae981 */ /* 0x000362000c1e1900 */
[----:B------:R-:W-:Y:S01]  /*0610*/  ISETP.GE.AND P6, PT, R0, UR5, PT ;  /* 0x0000000500007c0c */ /* 0x000fe2000bfc6270 */
[C---:B------:R-:W-:Y:S02]  /*0620*/  VIADD R0, R7.reuse, 0x1a0 ;  /* 0x000001a007007836 */ /* 0x040fe40000000000 */
[----:B------:R-:W-:Y:S01]  /*0630*/  IMAD.MOV.U32 R9, RZ, RZ, 0x7fffffff ;  /* 0x7fffffffff097424 */ /* 0x000fe200078e00ff */
[----:B------:R1:W5:Y:S01]  /*0640*/  @!P0 LDG.E R12, desc[UR8][R4.64+0x300] ;  /* 0x00030008040c8981 */ /* 0x000362000c1e1900 */
[----:B------:R-:W-:Y:S01]  /*0650*/  VIADD R6, R7, 0x160 ;  /* 0x0000016007067836 */ /* 0x000fe20000000000 */
[----:B------:R-:W-:Y:S01]  /*0660*/  ISETP.GE.AND P0, PT, R0, UR5, PT ;  /* 0x0000000500007c0c */ /* 0x000fe2000bf06270 */
[----:B------:R-:W-:-:S02]  /*0670*/  IMAD.MOV.U32 R14, RZ, RZ, 0x7fffffff ;  /* 0x7fffffffff0e7424 */ /* 0x000fc400078e00ff */
[C---:B------:R-:W-:Y:S01]  /*0680*/  VIADD R0, R7.reuse, 0x1e0 ;  /* 0x000001e007007836 */ /* 0x040fe20000000000 */
[----:B------:R1:W5:Y:S01]  /*0690*/  @!P5 LDG.E R9, desc[UR8][R4.64+0x200] ;  /* 0x000200080409d981 */ /* 0x000362000c1e1900 */
[----:B------:R-:W-:Y:S01]  /*06a0*/  ISETP.GE.AND P5, PT, R6, UR5, PT ;  /* 0x0000000506007c0c */ /* 0x000fe2000bfa6270 */
[----:B------:R-:W-:Y:S02]  /*06b0*/  IMAD.MOV.U32 R13, RZ, RZ, 0x7fffffff ;  /* 0x7fffffffff0d7424 */ /* 0x000fe400078e00ff */
[----:B------:R1:W5:Y:S01]  /*06c0*/  @!P2 LDG.E R14, desc[UR8][R4.64+0x400] ;  /* 0x00040008040ea981 */ /* 0x000362000c1e1900 */
[----:B------:R-:W-:Y:S01]  /*06d0*/  IMAD.MOV.U32 R15, RZ, RZ, 0x7fffffff ;  /* 0x7fffffffff0f7424 */ /* 0x000fe200078e00ff */
[----:B------:R-:W-:Y:S01]  /*06e0*/  ISETP.GE.AND P2, PT, R0, UR5, PT ;  /* 0x0000000500007c0c */ /* 0x000fe2000bf46270 */
[C---:B------:R-:W-:Y:S01]  /*06f0*/  VIADD R6, R7.reuse, 0x1c0 ;  /* 0x000001c007067836 */ /* 0x040fe20000000000 */
[----:B------:R1:W5:Y:S01]  /*0700*/  @!P1 LDG.E R13, desc[UR8][R4.64+0x380] ;  /* 0x00038008040d9981 */ /* 0x000362000c1e1900 */
[----:B------:R-:W-:-:S02]  /*0710*/  VIADD R0, R7, 0x200 ;  /* 0x0000020007007836 */ /* 0x000fc40000000000 */
[----:B------:R-:W-:Y:S01]  /*0720*/  IMAD.MOV.U32 R16, RZ, RZ, 0x7fffffff ;  /* 0x7fffffffff107424 */ /* 0x000fe200078e00ff */
[----:B------:R1:W5:Y:S01]  /*0730*/  @!P3 LDG.E R15, desc[UR8][R4.64+0x480] ;  /* 0x00048008040fb981 */ /* 0x000362000c1e1900 */
[----:B------:R-:W-:Y:S01]  /*0740*/  IMAD.MOV.U32 R17, RZ, RZ, 0x7fffffff ;  /* 0x7fffffffff117424 */ /* 0x000fe200078e00ff */
[----:B------:R-:W-:Y:S01]  /*0750*/  ISETP.GE.AND P1, PT, R6, UR5, PT ;  /* 0x0000000506007c0c */ /* 0x000fe2000bf26270 */
[C---:B------:R-:W-:Y:S01]  /*0760*/  VIADD R6, R7.reuse, 0x220 ;  /* 0x0000022007067836 */ /* 0x040fe20000000000 */
[----:B------:R-:W-:Y:S01]  /*0770*/  ISETP.GE.AND P3, PT, R0, UR5, PT ;  /* 0x0000000500007c0c */ /* 0x000fe2000bf66270 */
[----:B------:R-:W-:Y:S01]  /*0780*/  VIADD R0, R7, 0x240 ;  /* 0x0000024007007836 */ /* 0x000fe20000000000 */
[----:B------:R1:W5:Y:S02]  /*0790*/  @!P4 LDG.E R16, desc[UR8][R4.64+0x500] ;  /* 0x000500080410c981 */ /* 0x000364000c1e1900 */
[----:B------:R-:W-:Y:S02]  /*07a0*/  ISETP.GE.AND P4, PT, R6, UR5, PT ;  /* 0x0000000506007c0c */ /* 0x000fe4000bf86270 */
[----:B------:R1:W5:Y:S01]  /*07b0*/  @!P5 LDG.E R17, desc[UR8][R4.64+0x580] ;  /* 0x000580080411d981 */ /* 0x000362000c1e1900 */
[----:B------:R-:W-:Y:S01]  /*07c0*/  ISETP.GE.AND P5, PT, R0, UR5, PT ;  /* 0x0000000500007c0c */ /* 0x000fe2000bfa6270 */
[----:B------:R-:W-:-:S02]  /*07d0*/  IMAD.MOV.U32 R18, RZ, RZ, 0x7fffffff ;  /* 0x7fffffffff127424 */ /* 0x000fc400078e00ff */
[----:B------:R-:W-:Y:S02]  /*07e0*/  IMAD.MOV.U32 R19, RZ, RZ, 0x7fffffff ;  /* 0x7fffffffff137424 */ /* 0x000fe400078e00ff */
[----:B------:R-:W-:Y:S02]  /*07f0*/  IMAD.MOV.U32 R20, RZ, RZ, 0x7fffffff ;  /* 0x7fffffffff147424 */ /* 0x000fe400078e00ff */
[----:B------:R-:W-:Y:S01]  /*0800*/  IMAD.MOV.U32 R21, RZ, RZ, 0x7fffffff ;  /* 0x7fffffffff157424 */ /* 0x000fe200078e00ff */
[----:B------:R1:W5:Y:S01]  /*0810*/  @!P6 LDG.E R18, desc[UR8][R4.64+0x600] ;  /* 0x000600080412e981 */ /* 0x000362000c1e1900 */
[----:B------:R-:W-:Y:S02]  /*0820*/  IMAD.MOV.U32 R22, RZ, RZ, 0x7fffffff ;  /* 0x7fffffffff167424 */ /* 0x000fe400078e00ff */
[----:B------:R-:W-:Y:S01]  /*0830*/  IMAD.MOV.U32 R23, RZ, RZ, 0x7fffffff ;  /* 0x7fffffffff177424 */ /* 0x000fe200078e00ff */
[----:B------:R1:W5:Y:S01]  /*0840*/  @!P0 LDG.E R19, desc[UR8][R4.64+0x680] ;  /* 0x0006800804138981 */ /* 0x000362000c1e1900 */
[----:B------:R-:W-:-:S03]  /*0850*/  IMAD.MOV.U32 R24, RZ, RZ, 0x7fffffff ;  /* 0x7fffffffff187424 */ /* 0x000fc600078e00ff */
[----:B------:R1:W5:Y:S04]  /*0860*/  @!P1 LDG.E R20, desc[UR8][R4.64+0x700] ;  /* 0x0007000804149981 */ /* 0x000368000c1e1900 */
[----:B------:R1:W5:Y:S04]  /*0870*/  @!P2 LDG.E R21, desc[UR8][R4.64+0x780] ;  /* 0x000780080415a981 */ /* 0x000368000c1e1900 */
[----:B------:R1:W5:Y:S04]  /*0880*/  @!P3 LDG.E R22, desc[UR8][R4.64+0x800] ;  /* 0x000800080416b981 */ /* 0x000368000c1e1900 */
[----:B------:R1:W5:Y:S04]  /*0890*/  @!P4 LDG.E R23, desc[UR8][R4.64+0x880] ;  /* 0x000880080417c981 */ /* 0x000368000c1e1900 */
[----:B------:R1:W5:Y:S02]  /*08a0*/  @!P5 LDG.E R24, desc[UR8][R4.64+0x900] ;  /* 0x000900080418d981 */ /* 0x000364000c1e1900 */
.L_x_3:
[----:B01----:R-:W-:Y:S01]  /*08b0*/  VIMNMX R5, PT, PT, R46, 0xe0, !PT ;  /* 0x000000e02e057848 */ /* 0x003fe20007fe0100 */
[----:B------:R-:W0:Y:S01]  /*08c0*/  LDCU UR5, c[0x0][0x3c8] ;  /* 0x00007900ff0577ac */ /* 0x000e220008000800 */
[----:B------:R-:W-:Y:S01]  /*08d0*/  SHF.R.U32.HI R0, RZ, 0x5, R3 ;  /* 0x00000005ff007819 */ /* 0x000fe20000011603 */
[----:B------:R-:W-:Y:S01]  /*08e0*/  BSSY.RECONVERGENT B0, `(.L_x_4) ;  /* 0x0000026000007945 */ /* 0x000fe20003800200 */
[--C-:B------:R-:W-:Y:S01]  /*08f0*/  IADD3 R5, PT, PT, R5, 0x1f, -R46.reuse ;  /* 0x0000001f05057810 */ /* 0x100fe20007ffe82e */
[----:B------:R-:W-:Y:S01]  /*0900*/  UMOV UR6, 0xffffffff ;  /* 0xffffffff00067882 */ /* 0x000fe20000000000 */
[----:B------:R-:W-:Y:S02]  /*0910*/  IMAD.MOV.U32 R7, RZ, RZ, R46 ;  /* 0x000000ffff077224 */ /* 0x000fe400078e002e */
[C---:B------:R-:W-:Y:S02]  /*0920*/  ISETP.GE.U32.AND P0, PT, R5.reuse, 0x1e0, PT ;  /* 0x000001e00500780c */ /* 0x040fe40003f06070 */
[----:B------:R-:W-:Y:S01]  /*0930*/  LEA.HI R6, R5, 0x1, RZ, 0x1b ;  /* 0x0000000105067811 */ /* 0x000fe200078fd8ff */
[----:B------:R-:W-:-:S03]  /*0940*/  IMAD.SHL.U32 R5, R0, 0x400, RZ ;  /* 0x0000040000057824 */ /* 0x000fc600078e00ff */
[----:B------:R-:W-:-:S04]  /*0950*/  LOP3.LUT R25, R6, 0xf, RZ, 0xc0, !PT ;  /* 0x0000000f06197812 */ /* 0x000fc800078ec0ff */
[----:B------:R-:W-:Y:S01]  /*0960*/  ISETP.NE.AND P1, PT, R25, RZ, PT ;  /* 0x000000ff1900720c */ /* 0x000fe20003f25270 */
[----:B0-----:R-:W-:Y:S02]  /*0970*/  USHF.L.U32 UR5, UR6, UR5, URZ ;  /* 0x0000000506057299 */ /* 0x001fe400080006ff */
[----:B------:R-:W-:Y:S10]  /*0980*/  @!P0 BRA `(.L_x_5) ;  /* 0x00000000006c8947 */ /* 0x000ff40003800000 */
[----:B------:R-:W-:Y:S01]  /*0990*/  IMAD R4, R46, 0x4, R5 ;  /* 0x000000042e047824 */ /* 0x000fe200078e0205 */
[----:B------:R-:W-:Y:S01]  /*09a0*/  LOP3.LUT R0, R6, 0xffffff0, RZ, 0xc0, !PT ;  /* 0x0ffffff006007812 */ /* 0x000fe200078ec0ff */
[----:B------:R-:W-:Y:S02]  /*09b0*/  IMAD.U32 R11, RZ, RZ, UR4 ;  /* 0x00000004ff0b7e24 */ /* 0x000fe4000f8e00ff */
[----:B------:R-:W-:Y:S02]  /*09c0*/  IMAD.MOV.U32 R7, RZ, RZ, R46 ;  /* 0x000000ffff077224 */ /* 0x000fe400078e002e */
[----:B------:R-:W-:Y:S01]  /*09d0*/  IMAD.MOV R0, RZ, RZ, -R0 ;  /* 0x000000ffff007224 */ /* 0x000fe200078e0a00 */
[----:B------:R-:W-:-:S07]  /*09e0*/  IADD3 R4, PT, PT, R4, 0x400, R11 ;  /* 0x0000040004047810 */ /* 0x000fce0007ffe00b */
.L_x_6:
[----:B------:R-:W-:Y:S01]  /*09f0*/  VIADD R0, R0, 0x10 ;  /* 0x0000001000007836 */ /* 0x000fe20000000000 */
[----:B------:R-:W-:Y:S01]  /*0a00*/  STS [R4+-0x400], RZ ;  /* 0xfffc00ff04007388 */ /* 0x000fe20000000800 */
[----:B------:R-:W-:-:S03]  /*0a10*/  VIADD R7, R7, 0x200 ;  /* 0x0000020007077836 */ /* 0x000fc60000000000 */
[----:B------:R-:W-:Y:S01]  /*0a20*/  ISETP.NE.AND P0, PT, R0, RZ, PT ;  /* 0x000000ff0000720c */ /* 0x000fe20003f05270 */
[----:B------:R-:W-:Y:S04]  /*0a30*/  STS [R4+-0x380], RZ ;  /* 0xfffc80ff04007388 */ /* 0x000fe80000000800 */
[----:B------:R-:W-:Y:S04]  /*0a40*/  STS [R4+-0x300], RZ ;  /* 0xfffd00ff04007388 */ /* 0x000fe80000000800 */
[----:B------:R-:W-:Y:S04]  /*0a50*/  STS [R4+-0x280], RZ ;  /* 0xfffd80ff04007388 */ /* 0x000fe80000000800 */
[----:B------:R-:W-:Y:S04]  /*0a60*/  STS [R4+-0x200], RZ ;  /* 0xfffe00ff04007388 */ /* 0x000fe80000000800 */
[----:B------:R-:W-:Y:S04]  /*0a70*/  STS [R4+-0x180], RZ ;  /* 0xfffe80ff04007388 */ /* 0x000fe80000000800 */
[----:B------:R-:W-:Y:S04]  /*0a80*/  STS [R4+-0x100], RZ ;  /* 0xffff00ff04007388 */ /* 0x000fe80000000800 */
[----:B------:R-:W-:Y:S04]  /*0a90*/  STS [R4+-0x80], RZ ;  /* 0xffff80ff04007388 */ /* 0x000fe80000000800 */
[----:B------:R-:W-:Y:S04]  /*0aa0*/  STS [R4], RZ ;  /* 0x000000ff04007388 */ /* 0x000fe80000000800 */
[----:B------:R-:W-:Y:S04]  /*0ab0*/  STS [R4+0x80], RZ ;  /* 0x000080ff04007388 */ /* 0x000fe80000000800 */
[----:B------:R-:W-:Y:S04]  /*0ac0*/  STS [R4+0x100], RZ ;  /* 0x000100ff04007388 */ /* 0x000fe80000000800 */
[----:B------:R-:W-:Y:S04]  /*0ad0*/  STS [R4+0x180], RZ ;  /* 0x000180ff04007388 */ /* 0x000fe80000000800 */
[----:B------:R-:W-:Y:S04]  /*0ae0*/  STS [R4+0x200], RZ ;  /* 0x000200ff04007388 */ /* 0x000fe80000000800 */
[----:B------:R-:W-:Y:S04]  /*0af0*/  STS [R4+0x280], RZ ;  /* 0x000280ff04007388 */ /* 0x000fe80000000800 */
[----:B------:R-:W-:Y:S04]  /*0b00*/  STS [R4+0x300], RZ ;  /* 0x000300ff04007388 */ /* 0x000fe80000000800 */
[----:B------:R0:W-:Y:S02]  /*0b10*/  STS [R4+0x380], RZ ;  /* 0x000380ff04007388 */ /* 0x0001e40000000800 */
[----:B0-----:R-:W-:Y:S01]  /*0b20*/  VIADD R4, R4, 0x800 ;  /* 0x0000080004047836 */ /* 0x001fe20000000000 */
[----:B------:R-:W-:Y:S06]  /*0b30*/  @P0 BRA `(.L_x_6) ;  /* 0xfffffffc00ac0947 */ /* 0x000fec000383ffff */
.L_x_5:
[----:B------:R-:W-:Y:S05]  /*0b40*/  BSYNC.RECONVERGENT B0 ;  /* 0x0000000000007941 */ /* 0x000fea0003800200 */
.L_x_4:
[----:B------:R-:W-:Y:S01]  /*0b50*/  BSSY.RECONVERGENT B0, `(.L_x_7) ;  /* 0x0000026000007945 */ /* 0x000fe20003800200 */
[----:B------:R-:W-:-:S03]  /*0b60*/  VIADD R4, R5, UR4 ;  /* 0x0000000405047c36 */ /* 0x000fc60008000000 */
[----:B------:R-:W-:Y:S05]  /*0b70*/  @!P1 BRA `(.L_x_8) ;  /* 0x00000000008c9947 */ /* 0x000fea0003800000 */
[----:B------:R-:W-:Y:S01]  /*0b80*/  ISETP.GE.U32.AND P0, PT, R25, 0x8, PT ;  /* 0x000000081900780c */ /* 0x000fe20003f06070 */
[----:B------:R-:W-:Y:S01]  /*0b90*/  BSSY.RECONVERGENT B1, `(.L_x_9) ;  /* 0x000000e000017945 */ /* 0x000fe20003800200 */
[----:B------:R-:W-:-:S04]  /*0ba0*/  LOP3.LUT R11, R6, 0x7, RZ, 0xc0, !PT ;  /* 0x00000007060b7812 */ /* 0x000fc800078ec0ff */
[----:B------:R-:W-:-:S07]  /*0bb0*/  ISETP.NE.AND P1, PT, R11, RZ, PT ;  /* 0x000000ff0b00720c */ /* 0x000fce0003f25270 */
[----:B------:R-:W-:Y:S06]  /*0bc0*/  @!P0 BRA `(.L_x_10) ;  /* 0x0000000000288947 */ /* 0x000fec0003800000 */
[C---:B------:R-:W-:Y:S02]  /*0bd0*/  IMAD R0, R7.reuse, 0x4, R4 ;  /* 0x0000000407007824 */ /* 0x040fe400078e0204 */
[----:B------:R-:W-:-:S03]  /*0be0*/  VIADD R7, R7, 0x100 ;  /* 0x0000010007077836 */ /* 0x000fc60000000000 */
[----:B------:R0:W-:Y:S04]  /*0bf0*/  STS [R0], RZ ;  /* 0x000000ff00007388 */ /* 0x0001e80000000800 */
[----:B------:R0:W-:Y:S04]  /*0c00*/  STS [R0+0x80], RZ ;  /* 0x000080ff00007388 */ /* 0x0001e80000000800 */
[----:B------:R0:W-:Y:S04]  /*0c10*/  STS [R0+0x100], RZ ;  /* 0x000100ff00007388 */ /* 0x0001e80000000800 */
[----:B------:R0:W-:Y:S04]  /*0c20*/  STS [R0+0x180], RZ ;  /* 0x000180ff00007388 */ /* 0x0001e80000000800 */
[----:B------:R0:W-:Y:S04]  /*0c30*/  STS [R0+0x200], RZ ;  /* 0x000200ff00007388 */ /* 0x0001e80000000800 */
[----:B------:R0:W-:Y:S04]  /*0c40*/  STS [R0+0x280], RZ ;  /* 0x000280ff00007388 */ /* 0x0001e80000000800 */
[----:B------:R0:W-:Y:S04]  /*0c50*/  STS [R0+0x300], RZ ;  /* 0x000300ff00007388 */ /* 0x0001e80000000800 */
[----:B------:R0:W-:Y:S02]  /*0c60*/  STS [R0+0x380], RZ ;  /* 0x000380ff00007388 */ /* 0x0001e40000000800 */
.L_x_10:
[----:B------:R-:W-:Y:S05]  /*0c70*/  BSYNC.RECONVERGENT B1 ;  /* 0x0000000000017941 */ /* 0x000fea0003800200 */
.L_x_9:
[----:B------:R-:W-:Y:S05]  /*0c80*/  @!P1 BRA `(.L_x_8) ;  /* 0x0000000000489947 */ /* 0x000fea0003800000 */
[----:B------:R-:W-:Y:S02]  /*0c90*/  ISETP.GE.U32.AND P0, PT, R11, 0x4, PT ;  /* 0x000000040b00780c */ /* 0x000fe40003f06070 */
[----:B------:R-:W-:-:S04]  /*0ca0*/  LOP3.LUT R6, R6, 0x3, RZ, 0xc0, !PT ;  /* 0x0000000306067812 */ /* 0x000fc800078ec0ff */
[----:B------:R-:W-:-:S07]  /*0cb0*/  ISETP.NE.AND P1, PT, R6, RZ, PT ;  /* 0x000000ff0600720c */ /* 0x000fce0003f25270 */
[C---:B0-----:R-:W-:Y:S02]  /*0cc0*/  @P0 IMAD R0, R7.reuse, 0x4, R4 ;  /* 0x0000000407000824 */ /* 0x041fe400078e0204 */
[----:B------:R-:W-:-:S03]  /*0cd0*/  @P0 VIADD R7, R7, 0x80 ;  /* 0x0000008007070836 */ /* 0x000fc60000000000 */
[----:B------:R1:W-:Y:S04]  /*0ce0*/  @P0 STS [R0], RZ ;  /* 0x000000ff00000388 */ /* 0x0003e80000000800 */
[----:B------:R1:W-:Y:S04]  /*0cf0*/  @P0 STS [R0+0x80], RZ ;  /* 0x000080ff00000388 */ /* 0x0003e80000000800 */
[----:B------:R1:W-:Y:S04]  /*0d00*/  @P0 STS [R0+0x100], RZ ;  /* 0x000100ff00000388 */ /* 0x0003e80000000800 */
[----:B------:R1:W-:Y:S01]  /*0d10*/  @P0 STS [R0+0x180], RZ ;  /* 0x000180ff00000388 */ /* 0x0003e20000000800 */
[----:B------:R-:W-:Y:S05]  /*0d20*/  @!P1 BRA `(.L_x_8) ;  /* 0x0000000000209947 */ /* 0x000fea0003800000 */
[----:B------:R-:W-:Y:S02]  /*0d30*/  IMAD R5, R7, 0x4, R5 ;  /* 0x0000000407057824 */ /* 0x000fe400078e0205 */
[----:B------:R-:W-:Y:S02]  /*0d40*/  IMAD.MOV R6, RZ, RZ, -R6 ;  /* 0x000000ffff067224 */ /* 0x000fe400078e0a06 */
[----:B------:R-:W-:-:S07]  /*0d50*/  VIADD R5, R5, UR4 ;  /* 0x0000000405057c36 */ /* 0x000fce0008000000 */
.L_x_11:
[----:B------:R-:W-:Y:S01]  /*0d60*/  VIADD R6, R6, 0x1 ;  /* 0x0000000106067836 */ /* 0x000fe20000000000 */
[----:B------:R0:W-:Y:S04]  /*0d70*/  STS [R5], RZ ;  /* 0x000000ff05007388 */ /* 0x0001e80000000800 */
[----:B------:R-:W-:Y:S01]  /*0d80*/  ISETP.NE.AND P0, PT, R6, RZ, PT ;  /* 0x000000ff0600720c */ /* 0x000fe20003f05270 */
[----:B0-----:R-:W-:-:S12]  /*0d90*/  VIADD R5, R5, 0x80 ;  /* 0x0000008005057836 */ /* 0x001fd80000000000 */
[----:B------:R-:W-:Y:S05]  /*0da0*/  @P0 BRA `(.L_x_11) ;  /* 0xfffffffc00ec0947 */ /* 0x000fea000383ffff */
.L_x_8:
[----:B------:R-:W-:Y:S05]  /*0db0*/  BSYNC.RECONVERGENT B0 ;  /* 0x0000000000007941 */ /* 0x000fea0003800200 */
.L_x_7:
[----:B------:R-:W2:Y:S01]  /*0dc0*/  LDCU UR6, c[0x0][0x3c4] ;  /* 0x00007880ff0677ac */ /* 0x000ea20008000800 */
[----:B-----5:R-:W-:Y:S01]  /*0dd0*/  LOP3.LUT R45, R44, 0x80000000, RZ, 0x3c, !PT ;  /* 0x800000002c2d7812 */ /* 0x020fe200078e3cff */
[----:B------:R-:W-:Y:S01]  /*0de0*/  BSSY.RECONVERGENT B0, `(.L_x_12) ;  /* 0x0000089000007945 */ /* 0x000fe20003800200 */
[----:B------:R-:W-:Y:S02]  /*0df0*/  LOP3.LUT R6, R43, 0x80000000, RZ, 0x3c, !PT ;  /* 0x800000002b067812 */ /* 0x000fe400078e3cff */
[----:B01----:R-:W-:Y:S02]  /*0e00*/  LOP3.LUT R0, R42, 0x80000000, RZ, 0x3c, !PT ;  /* 0x800000002a007812 */ /* 0x003fe400078e3cff */
[----:B------:R-:W-:Y:S02]  /*0e10*/  LOP3.LUT R41, R8, 0x80000000, RZ, 0x3c, !PT ;  /* 0x8000000008297812 */ /* 0x000fe400078e3cff */
[----:B------:R-:W-:Y:S02]  /*0e20*/  LOP3.LUT R40, R9, 0x80000000, RZ, 0x3c, !PT ;  /* 0x8000000009287812 */ /* 0x000fe400078e3cff */
[----:B------:R-:W-:-:S02]  /*0e30*/  LOP3.LUT R39, R10, 0x80000000, RZ, 0x3c, !PT ;  /* 0x800000000a277812 */ /* 0x000fc400078e3cff */
[----:B------:R-:W-:Y:S02]  /*0e40*/  LOP3.LUT R38, R13, 0x80000000, RZ, 0x3c, !PT ;  /* 0x800000000d267812 */ /* 0x000fe400078e3cff */
[----:B------:R-:W-:Y:S02]  /*0e50*/  LOP3.LUT R37, R14, 0x80000000, RZ, 0x3c, !PT ;  /* 0x800000000e257812 */ /* 0x000fe400078e3cff */
[----:B------:R-:W-:Y:S02]  /*0e60*/  LOP3.LUT R36, R15, 0x80000000, RZ, 0x3c, !PT ;  /* 0x800000000f247812 */ /* 0x000fe400078e3cff */
[----:B--2---:R-:W-:Y:S02]  /*0e70*/  SHF.R.U32.HI R47, RZ, UR6, R45 ;  /* 0x00000006ff2f7c19 */ /* 0x004fe4000801162d */
[----:B------:R-:W-:Y:S02]  /*0e80*/  SHF.R.U32.HI R7, RZ, UR6, R6 ;  /* 0x00000006ff077c19 */ /* 0x000fe40008011606 */
[----:B------:R-:W-:-:S02]  /*0e90*/  LOP3.LUT R47, R47, UR5, RZ, 0x30, !PT ;  /* 0x000000052f2f7c12 */ /* 0x000fc4000f8e30ff */
[----:B------:R-:W-:Y:S02]  /*0ea0*/  SHF.R.U32.HI R11, RZ, UR6, R0 ;  /* 0x00000006ff0b7c19 */ /* 0x000fe40008011600 */
[----:B------:R-:W-:Y:S01]  /*0eb0*/  SHF.R.U32.HI R25, RZ, UR6, R41 ;  /* 0x00000006ff197c19 */ /* 0x000fe20008011629 */
[----:B------:R-:W-:Y:S01]  /*0ec0*/  IMAD R5, R47, 0x4, R4 ;  /* 0x000000042f057824 */ /* 0x000fe200078e0204 */
[----:B------:R-:W-:Y:S01]  /*0ed0*/  LOP3.LUT R7, R7, UR5, RZ, 0x30, !PT ;  /* 0x0000000507077c12 */ /* 0x000fe2000f8e30ff */
[----:B------:R-:W-:Y:S01]  /*0ee0*/  NOP ;  /* 0x0000000000007918 */ /* 0x000fe20000000000 */
[----:B------:R-:W-:Y:S02]  /*0ef0*/  SHF.R.U32.HI R26, RZ, UR6, R40 ;  /* 0x00000006ff1a7c19 */ /* 0x000fe40008011628 */
[----:B------:R0:W-:Y:S01]  /*0f00*/  ATOMS.POPC.INC.32 RZ, [R5+URZ] ;  /* 0x0000000005ff7f8c */ /* 0x0001e2000d8000ff */
[----:B------:R-:W-:Y:S01]  /*0f10*/  LOP3.LUT R11, R11, UR5, RZ, 0x30, !PT ;  /* 0x000000050b0b7c12 */ /* 0x000fe2000f8e30ff */
[----:B------:R-:W-:Y:S01]  /*0f20*/  IMAD R7, R7, 0x4, R4 ;  /* 0x0000000407077824 */ /* 0x000fe200078e0204 */
[----:B------:R-:W-:-:S02]  /*0f30*/  SHF.R.U32.HI R27, RZ, UR6, R39 ;  /* 0x00000006ff1b7c19 */ /* 0x000fc40008011627 */
[----:B------:R-:W-:Y:S01]  /*0f40*/  LOP3.LUT R25, R25, UR5, RZ, 0x30, !PT ;  /* 0x0000000519197c12 */ /* 0x000fe2000f8e30ff */
[--C-:B------:R-:W-:Y:S01]  /*0f50*/  IMAD R11, R11, 0x4, R4.reuse ;  /* 0x000000040b0b7824 */ /* 0x100fe200078e0204 */
[----:B------:R-:W-:Y:S01]  /*0f60*/  LOP3.LUT R27, R27, UR5, RZ, 0x30, !PT ;  /* 0x000000051b1b7c12 */ /* 0x000fe2000f8e30ff */
[----:B------:R1:W-:Y:S01]  /*0f70*/  ATOMS.POPC.INC.32 RZ, [R7+URZ] ;  /* 0x0000000007ff7f8c */ /* 0x0003e2000d8000ff */
[----:B0-----:R-:W-:Y:S01]  /*0f80*/  LOP3.LUT R5, R26, UR5, RZ, 0x30, !PT ;  /* 0x000000051a057c12 */ /* 0x001fe2000f8e30ff */
[--C-:B------:R-:W-:Y:S01]  /*0f90*/  IMAD R25, R25, 0x4, R4.reuse ;  /* 0x0000000419197824 */ /* 0x100fe200078e0204 */
[----:B------:R-:W-:Y:S01]  /*0fa0*/  LOP3.LUT R26, R12, 0x80000000, RZ, 0x3c, !PT ;  /* 0x800000000c1a7812 */ /* 0x000fe200078e3cff */
[----:B------:R0:W-:Y:S01]  /*0fb0*/  ATOMS.POPC.INC.32 RZ, [R11+URZ] ;  /* 0x000000000bff7f8c */ /* 0x0001e2000d8000ff */
[----:B------:R-:W-:Y:S01]  /*0fc0*/  LOP3.LUT R35, R16, 0x80000000, RZ, 0x3c, !PT ;  /* 0x8000000010237812 */ /* 0x000fe200078e3cff */
[----:B------:R-:W-:Y:S01]  /*0fd0*/  IMAD R5, R5, 0x4, R4 ;  /* 0x0000000405057824 */ /* 0x000fe200078e0204 */
[----:B------:R-:W-:Y:S01]  /*0fe0*/  SHF.R.U32.HI R26, RZ, UR6, R26 ;  /* 0x00000006ff1a7c19 */ /* 0x000fe2000801161a */
[----:B------:R-:W-:Y:S01]  /*0ff0*/  IMAD R27, R27, 0x4, R4 ;  /* 0x000000041b1b7824 */ /* 0x000fe200078e0204 */
[----:B------:R2:W-:Y:S01]  /*1000*/  ATOMS.POPC.INC.32 RZ, [R25+URZ] ;  /* 0x0000000019ff7f8c */ /* 0x0005e2000d8000ff */
[----:B-1----:R-:W-:-:S02]  /*1010*/  SHF.R.U32.HI R7, RZ, UR6, R37 ;  /* 0x00000006ff077c19 */ /* 0x002fc40008011625 */
[----:B0-----:R-:W-:Y:S01]  /*1020*/  SHF.R.U32.HI R11, RZ, UR6, R38 ;  /* 0x00000006ff0b7c19 */ /* 0x001fe20008011626 */
[----:B------:R0:W-:Y:S01]  /*1030*/  ATOMS.POPC.INC.32 RZ, [R5+URZ] ;  /* 0x0000000005ff7f8c */ /* 0x0001e2000d8000ff */
[----:B------:R-:W-:Y:S02]  /*1040*/  SHF.R.U32.HI R28, RZ, UR6, R36 ;  /* 0x00000006ff1c7c19 */ /* 0x000fe40008011624 */
[----:B------:R-:W-:Y:S01]  /*1050*/  LOP3.LUT R11, R11, UR5, RZ, 0x30, !PT ;  /* 0x000000050b0b7c12 */ /* 0x000fe2000f8e30ff */
[----:B------:R1:W-:Y:S01]  /*1060*/  ATOMS.POPC.INC.32 RZ, [R27+URZ] ;  /* 0x000000001bff7f8c */ /* 0x0003e2000d8000ff */
[----:B--2---:R-:W-:Y:S02]  /*1070*/  LOP3.LUT R25, R26, UR5, RZ, 0x30, !PT ;  /* 0x000000051a197c12 */ /* 0x004fe4000f8e30ff */
[----:B------:R-:W-:Y:S01]  /*1080*/  SHF.R.U32.HI R26, RZ, UR6, R35 ;  /* 0x00000006ff1a7c19 */ /* 0x000fe20008011623 */
[--C-:B0-----:R-:W-:Y:S01]  /*1090*/  IMAD R5, R11, 0x4, R4.reuse ;  /* 0x000000040b057824 */ /* 0x101fe200078e0204 */
[----:B------:R-:W-:Y:S01]  /*10a0*/  LOP3.LUT R7, R7, UR5, RZ, 0x30, !PT ;  /* 0x0000000507077c12 */ /* 0x000fe2000f8e30ff */
[----:B------:R-:W-:Y:S01]  /*10b0*/  IMAD R25, R25, 0x4, R4 ;  /* 0x0000000419197824 */ /* 0x000fe200078e0204 */
[----:B------:R-:W-:-:S02]  /*10c0*/  LOP3.LUT R29, R26, UR5, RZ, 0x30, !PT ;  /* 0x000000051a1d7c12 */ /* 0x000fc4000f8e30ff */
[----:B-1----:R-:W-:Y:S01]  /*10d0*/  LOP3.LUT R27, R28, UR5, RZ, 0x30, !PT ;  /* 0x000000051c1b7c12 */ /* 0x002fe2000f8e30ff */
[--C-:B------:R-:W-:Y:S01]  /*10e0*/  IMAD R26, R7, 0x4, R4.reuse ;  /* 0x00000004071a7824 */ /* 0x100fe200078e0204 */
[----:B------:R-:W-:Y:S01]  /*10f0*/  LOP3.LUT R34, R17, 0x80000000, RZ, 0x3c, !PT ;  /* 0x8000000011227812 */ /* 0x000fe200078e3cff */
[--C-:B------:R-:W-:Y:S01]  /*1100*/  IMAD R28, R29, 0x4, R4.reuse ;  /* 0x000000041d1c7824 */ /* 0x100fe200078e0204 */
[----:B------:R-:W-:Y:S01]  /*1110*/  LOP3.LUT R48, R18, 0x80000000, RZ, 0x3c, !PT ;  /* 0x8000000012307812 */ /* 0x000fe200078e3cff */
[----:B------:R-:W-:Y:S01]  /*1120*/  IMAD R27, R27, 0x4, R4 ;  /* 0x000000041b1b7824 */ /* 0x000fe200078e0204 */
[----:B------:R-:W-:Y:S01]  /*1130*/  ATOMS.POPC.INC.32 RZ, [R25+URZ] ;  /* 0x0000000019ff7f8c */ /* 0x000fe2000d8000ff */
[----:B------:R-:W-:Y:S02]  /*1140*/  LOP3.LUT R33, R19, 0x80000000, RZ, 0x3c, !PT ;  /* 0x8000000013217812 */ /* 0x000fe400078e3cff */
[----:B------:R-:W-:Y:S01]  /*1150*/  LOP3.LUT R32, R20, 0x80000000, RZ, 0x3c, !PT ;  /* 0x8000000014207812 */ /* 0x000fe200078e3cff */
[----:B------:R-:W-:Y:S01]  /*1160*/  ATOMS.POPC.INC.32 RZ, [R5+URZ] ;  /* 0x0000000005ff7f8c */ /* 0x000fe2000d8000ff */
[----:B------:R-:W-:-:S02]  /*1170*/  LOP3.LUT R31, R21, 0x80000000, RZ, 0x3c, !PT ;  /* 0x80000000151f7812 */ /* 0x000fc400078e3cff */
[----:B------:R-:W-:Y:S01]  /*1180*/  SHF.R.U32.HI R53, RZ, UR6, R34 ;  /* 0x00000006ff357c19 */ /* 0x000fe20008011622 */
[----:B------:R-:W-:Y:S01]  /*1190*/  ATOMS.POPC.INC.32 RZ, [R26+URZ] ;  /* 0x000000001aff7f8c */ /* 0x000fe2000d8000ff */
[----:B------:R-:W-:Y:S02]  /*11a0*/  LOP3.LUT R30, R22, 0x80000000, RZ, 0x3c, !PT ;  /* 0x80000000161e7812 */ /* 0x000fe400078e3cff */
[----:B------:R-:W-:Y:S01]  /*11b0*/  SHF.R.U32.HI R48, RZ, UR6, R48 ;  /* 0x00000006ff307c19 */ /* 0x000fe20008011630 */
[----:B------:R0:W-:Y:S01]  /*11c0*/  ATOMS.POPC.INC.32 RZ, [R27+URZ] ;  /* 0x000000001bff7f8c */ /* 0x0001e2000d8000ff */
[----:B------:R-:W-:Y:S02]  /*11d0*/  LOP3.LUT R29, R23, 0x80000000, RZ, 0x3c, !PT ;  /* 0x80000000171d7812 */ /* 0x000fe400078e3cff */
[----:B------:R-:W-:Y:S01]  /*11e0*/  SHF.R.U32.HI R50, RZ, UR6, R33 ;  /* 0x00000006ff327c19 */ /* 0x000fe20008011621 */
[----:B------:R1:W-:Y:S01]  /*11f0*/  ATOMS.POPC.INC.32 RZ, [R28+URZ] ;  /* 0x000000001cff7f8c */ /* 0x0003e2000d8000ff */
[----:B------:R-:W-:-:S02]  /*1200*/  SHF.R.U32.HI R51, RZ, UR6, R32 ;  /* 0x00000006ff337c19 */ /* 0x000fc40008011620 */
[----:B------:R-:W-:Y:S02]  /*1210*/  LOP3.LUT R53, R53, UR5, RZ, 0x30, !PT ;  /* 0x0000000535357c12 */ /* 0x000fe4000f8e30ff */
[----:B0-----:R-:W-:Y:S02]  /*1220*/  SHF.R.U32.HI R27, RZ, UR6, R31 ;  /* 0x00000006ff1b7c19 */ /* 0x001fe4000801161f */
[----:B------:R-:W-:Y:S01]  /*1230*/  LOP3.LUT R48, R48, UR5, RZ, 0x30, !PT ;  /* 0x0000000530307c12 */ /* 0x000fe2000f8e30ff */
[----:B------:R-:W-:Y:S01]  /*1240*/  IMAD R26, R53, 0x4, R4 ;  /* 0x00000004351a7824 */ /* 0x000fe200078e0204 */
[----:B-1----:R-:W-:Y:S02]  /*1250*/  LOP3.LUT R28, R24, 0x80000000, RZ, 0x3c, !PT ;  /* 0x80000000181c7812 */ /* 0x002fe400078e3cff */
[----:B------:R-:W-:Y:S01]  /*1260*/  SHF.R.U32.HI R25, RZ, UR6, R30 ;  /* 0x00000006ff197c19 */ /* 0x000fe2000801161e */
[----:B------:R-:W-:Y:S01]  /*1270*/  IMAD R48, R48, 0x4, R4 ;  /* 0x0000000430307824 */ /* 0x000fe200078e0204 */
[----:B------:R-:W-:Y:S01]  /*1280*/  LOP3.LUT R50, R50, UR5, RZ, 0x30, !PT ;  /* 0x0000000532327c12 */ /* 0x000fe2000f8e30ff */
[----:B------:R0:W-:Y:S01]  /*1290*/  ATOMS.POPC.INC.32 RZ, [R26+URZ] ;  /* 0x000000001aff7f8c */ /* 0x0001e2000d8000ff */
[----:B------:R-:W-:-:S02]  /*12a0*/  SHF.R.U32.HI R5, RZ, UR6, R29 ;  /* 0x00000006ff057c19 */ /* 0x000fc4000801161d */
[----:B------:R-:W-:Y:S01]  /*12b0*/  LOP3.LUT R51, R51, UR5, RZ, 0x30, !PT ;  /* 0x0000000533337c12 */ /* 0x000fe2000f8e30ff */
[----:B------:R-:W-:Y:S01]  /*12c0*/  IMAD R50, R50, 0x4, R4 ;  /* 0x0000000432327824 */ /* 0x000fe200078e0204 */
[----:B------:R-:W-:Y:S01]  /*12d0*/  SHF.R.U32.HI R49, RZ, UR6, R28 ;  /* 0x00000006ff317c19 */ /* 0x000fe2000801161c */
[----:B------:R0:W-:Y:S01]  /*12e0*/  ATOMS.POPC.INC.32 RZ, [R48+URZ] ;  /* 0x0000000030ff7f8c */ /* 0x0001e2000d8000ff */
[----:B------:R-:W-:Y:S01]  /*12f0*/  LOP3.LUT R27, R27, UR5, RZ, 0x30, !PT ;  /* 0x000000051b1b7c12 */ /* 0x000fe2000f8e30ff */
[--C-:B------:R-:W-:Y:S01]  /*1300*/  IMAD R51, R51, 0x4, R4.reuse ;  /* 0x0000000433337824 */ /* 0x100fe200078e0204 */
[----:B------:R-:W-:Y:S01]  /*1310*/  LOP3.LUT R25, R25, UR5, RZ, 0x30, !PT ;  /* 0x0000000519197c12 */ /* 0x000fe2000f8e30ff */
[----:B------:R0:W-:Y:S01]  /*1320*/  ATOMS.POPC.INC.32 RZ, [R50+URZ] ;  /* 0x0000000032ff7f8c */ /* 0x0001e2000d8000ff */
[----:B------:R-:W-:Y:S01]  /*1330*/  LOP3.LUT R5, R5, UR5, RZ, 0x30, !PT ;  /* 0x0000000505057c12 */ /* 0x000fe2000f8e30ff */
[--C-:B------:R-:W-:Y:S01]  /*1340*/  IMAD R52, R27, 0x4, R4.reuse ;  /* 0x000000041b347824 */ /* 0x100fe200078e0204 */
[----:B------:R-:W-:Y:S01]  /*1350*/  ISETP.GT.U32.AND P1, PT, R3, 0xff, PT ;  /* 0x000000ff0300780c */ /* 0x000fe20003f24070 */
[--C-:B------:R-:W-:Y:S01]  /*1360*/  IMAD R25, R25, 0x4, R4.reuse ;  /* 0x0000000419197824 */ /* 0x100fe200078e0204 */
[----:B------:R-:W-:Y:S01]  /*1370*/  LOP3.LUT R49, R49, UR5, RZ, 0x30, !PT ;  /* 0x0000000531317c12 */ /* 0x000fe2000f8e30ff */
[----:B------:R-:W-:Y:S01]  /*1380*/  IMAD R5, R5, 0x4, R4 ;  /* 0x0000000405057824 */ /* 0x000fe200078e0204 */
[----:B------:R0:W-:Y:S01]  /*1390*/  ATOMS.POPC.INC.32 RZ, [R51+URZ] ;  /* 0x0000000033ff7f8c */ /* 0x0001e2000d8000ff */
[----:B------:R-:W-:Y:S01]  /*13a0*/  P2R R53, PR, RZ, 0x2 ;  /* 0x00000002ff357803 */ /* 0x000fe20000000000 */
[----:B------:R-:W-:-:S02]  /*13b0*/  IMAD.MOV.U32 R27, RZ, RZ, RZ ;  /* 0x000000ffff1b7224 */ /* 0x000fc400078e00ff */
[----:B------:R-:W-:Y:S01]  /*13c0*/  IMAD R49, R49, 0x4, R4 ;  /* 0x0000000431317824 */ /* 0x000fe200078e0204 */
[----:B------:R0:W-:Y:S01]  /*13d0*/  ATOMS.POPC.INC.32 RZ, [R52+URZ] ;  /* 0x0000000034ff7f8c */ /* 0x0001e2000d8000ff */
[----:B------:R-:W-:-:S03]  /*13e0*/  LEA R4, R3, UR4, 0x2 ;  /* 0x0000000403047c11 */ /* 0x000fc6000f8e10ff */
[----:B------:R0:W-:Y:S04]  /*13f0*/  ATOMS.POPC.INC.32 RZ, [R25+URZ] ;  /* 0x0000000019ff7f8c */ /* 0x0001e8000d8000ff */
[----:B------:R0:W-:Y:S04]  /*1400*/  ATOMS.POPC.INC.32 RZ, [R5+URZ] ;  /* 0x0000000005ff7f8c */ /* 0x0001e8000d8000ff */
[----:B------:R0:W-:Y:S01]  /*1410*/  ATOMS.POPC.INC.32 RZ, [R49+URZ] ;  /* 0x0000000031ff7f8c */ /* 0x0001e2000d8000ff */
[----:B------:R-:W-:Y:S06]  /*1420*/  BAR.SYNC.DEFER_BLOCKING 0x0 ;  /* 0x0000000000007b1d */ /* 0x000fec0000010000 */
[----:B------:R-:W-:Y:S05]  /*1430*/  @P1 BRA `(.L_x_13) ;  /* 0x00000000008c1947 */ /* 0x000fea0003800000 */
[----:B0-----:R-:W0:Y:S04]  /*1440*/  LDS R51, [R4] ;  /* 0x0000000004337984 */ /* 0x001e280000000800 */
[----:B------:R-:W1:Y:S04]  /*1450*/  LDS R26, [R4+0x400] ;  /* 0x00040000041a7984 */ /* 0x000e680000000800 */
[----:B------:R-:W2:Y:S04]  /*1460*/  LDS R5, [R4+0x800] ;  /* 0x0008000004057984 */ /* 0x000ea80000000800 */
[----:B------:R-:W3:Y:S04]  /*1470*/  LDS R48, [R4+0xc00] ;  /* 0x000c000004307984 */ /* 0x000ee80000000800 */
[----:B------:R-:W4:Y:S04]  /*1480*/  LDS R49, [R4+0x1000] ;  /* 0x0010000004317984 */ /* 0x000f280000000800 */
[----:B------:R-:W5:Y:S04]  /*1490*/  LDS R50, [R4+0x1400] ;  /* 0x0014000004327984 */ /* 0x000f680000000800 */
[----:B------:R-:W-:Y:S04]  /*14a0*/  LDS R27, [R4+0x2000] ;  /* 0x00200000041b7984 */ /* 0x000fe80000000800 */
[----:B------:R-:W-:Y:S04]  /*14b0*/  STS [R4], RZ ;  /* 0x000000ff04007388 */ /* 0x000fe80000000800 */
[----:B0-----:R-:W-:Y:S01]  /*14c0*/  STS [R4+0x400], R51 ;  /* 0x0004003304007388 */ /* 0x001fe20000000800 */
[----:B-1----:R-:W-:-:S03]  /*14d0*/  IMAD.IADD R52, R51, 0x1, R26 ;  /* 0x0000000133347824 */ /* 0x002fc600078e021a */
[----:B------:R-:W-:Y:S01]  /*14e0*/  LDS R26, [R4+0x2400] ;  /* 0x00240000041a7984 */ /* 0x000fe20000000800 */
[----:B--2---:R-:W-:-:S03]  /*14f0*/  IMAD.IADD R25, R52, 0x1, R5 ;  /* 0x0000000134197824 */ /* 0x004fc600078e0205 */
[----:B------:R-:W0:Y:S04]  /*1500*/  LDS R5, [R4+0x1800] ;  /* 0x0018000004057984 */ /* 0x000e280000000800 */
[----:B------:R3:W-:Y:S04]  /*1510*/  STS [R4+0x800], R52 ;  /* 0x0008003404007388 */ /* 0x0007e80000000800 */
[----:B------:R-:W-:Y:S01]  /*1520*/  STS [R4+0xc00], R25 ;  /* 0x000c001904007388 */ /* 0x000fe20000000800 */
[----:B---3--:R-:W-:-:S03]  /*1530*/  IMAD.IADD R52, R25, 0x1, R48 ;  /* 0x0000000119347824 */ /* 0x008fc600078e0230 */
[----:B------:R-:W1:Y:S01]  /*1540*/  LDS R48, [R4+0x1c00] ;  /* 0x001c000004307984 */ /* 0x000e620000000800 */
[----:B----4-:R-:W-:-:S03]  /*1550*/  IMAD.IADD R49, R52, 0x1, R49 ;  /* 0x0000000134317824 */ /* 0x010fc600078e0231 */
[----:B------:R-:W2:Y:S01]  /*1560*/  LDS R25, [R4+0x2800] ;  /* 0x0028000004197984 */ /* 0x000ea20000000800 */
[----:B-----5:R-:W-:-:S03]  /*1570*/  IMAD.IADD R51, R49, 0x1, R50 ;  /* 0x0000000131337824 */ /* 0x020fc600078e0232 */
[----:B------:R-:W3:Y:S04]  /*1580*/  LDS R50, [R4+0x2c00] ;  /* 0x002c000004327984 */ /* 0x000ee80000000800 */
[----:B------:R-:W-:Y:S04]  /*1590*/  STS [R4+0x1000], R52 ;  /* 0x0010003404007388 */ /* 0x000fe80000000800 */
[----:B------:R-:W-:Y:S04]  /*15a0*/  STS [R4+0x1400], R49 ;  /* 0x0014003104007388 */ /* 0x000fe80000000800 */
[----:B------:R-:W-:Y:S01]  /*15b0*/  STS [R4+0x1800], R51 ;  /* 0x0018003304007388 */ /* 0x000fe20000000800 */
[----:B0-----:R-:W-:-:S05]  /*15c0*/  IMAD.IADD R5, R51, 0x1, R5 ;  /* 0x0000000133057824 */ /* 0x001fca00078e0205 */
[----:B------:R-:W-:Y:S01]  /*15d0*/  STS [R4+0x1c00], R5 ;  /* 0x001c000504007388 */ /* 0x000fe20000000800 */
[----:B-1----:R-:W-:-:S04]  /*15e0*/  IMAD.IADD R48, R5, 0x1, R48 ;  /* 0x0000000105307824 */ /* 0x002fc800078e0230 */
[----:B------:R-:W-:Y:S01]  /*15f0*/  IMAD.IADD R27, R48, 0x1, R27 ;  /* 0x00000001301b7824 */ /* 0x000fe200078e021b */
[----:B------:R-:W-:Y:S03]  /*1600*/  STS [R4+0x2000], R48 ;  /* 0x0020003004007388 */ /* 0x000fe60000000800 */
[----:B------:R-:W-:Y:S01]  /*1610*/  IMAD.IADD R26, R27, 0x1, R26 ;  /* 0x000000011b1a7824 */ /* 0x000fe200078e021a */
[----:B------:R3:W-:Y:S03]  /*1620*/  STS [R4+0x2400], R27 ;  /* 0x0024001b04007388 */ /* 0x0007e60000000800 */
[----:B--2---:R-:W-:Y:S01]  /*1630*/  IMAD.IADD R25, R26, 0x1, R25 ;  /* 0x000000011a197824 */ /* 0x004fe200078e0219 */
[----:B------:R1:W-:Y:S04]  /*1640*/  STS [R4+0x2800], R26 ;  /* 0x0028001a04007388 */ /* 0x0003e80000000800 */
[----:B------:R1:W-:Y:S01]  /*1650*/  STS [R4+0x2c00], R25 ;  /* 0x002c001904007388 */ /* 0x0003e20000000800 */
[----:B---3--:R-:W-:-:S07]  /*1660*/  IMAD.IADD R27, R25, 0x1, R50 ;  /* 0x00000001191b7824 */ /* 0x008fce00078e0232 */
.L_x_13:
[----:B------:R-:W-:Y:S05]  /*1670*/  BSYNC.RECONVERGENT B0 ;  /* 0x0000000000007941 */ /* 0x000fea0003800200 */
.L_x_12:
[----:B01----:R-:W0:Y:S01]  /*1680*/  LDC.64 R4, c[0x0][0x380] ;  /* 0x0000e000ff047b82 */ /* 0x003e220000000a00 */
[C---:B------:R-:W-:Y:S01]  /*1690*/  ISETP.NE.AND P0, PT, R27.reuse, 0x1c80, PT ;  /* 0x00001c801b00780c */ /* 0x040fe20003f05270 */
[----:B------:R-:W-:Y:S01]  /*16a0*/  IMAD.U32 R25, RZ, RZ, UR7 ;  /* 0x00000007ff197e24 */ /* 0x000fe2000f8e00ff */
[----:B------:R-:W-:Y:S02]  /*16b0*/  @!P1 LOP3.LUT R49, R27, 0x40000000, RZ, 0xfc, !PT ;  /* 0x400000001b319812 */ /* 0x000fe400078efcff */
[----:B------:R-:W-:Y:S01]  /*16c0*/  ISETP.LT.U32.AND P0, PT, R3, 0x100, !P0 ;  /* 0x000001000300780c */ /* 0x000fe20004701070 */
[----:B------:R-:W-:Y:S01]  /*16d0*/  IMAD R25, R25, 0x100, R3 ;  /* 0x0000010019197824 */ /* 0x000fe200078e0203 */
[----:B------:R-:W-:-:S03]  /*16e0*/  LOP3.LUT R26, R18, 0x80000000, RZ, 0x3c, !PT ;  /* 0x80000000121a7812 */ /* 0x000fc600078e3cff */
[----:B0-----:R-:W-:Y:S01]  /*16f0*/  IMAD.WIDE R4, R25, 0x4, R4 ;  /* 0x0000000419047825 */ /* 0x001fe200078e0204 */
[----:B------:R-:W-:-:S04]  /*1700*/  LOP3.LUT R25, R12, 0x80000000, RZ, 0x3c, !PT ;  /* 0x800000000c197812 */ /* 0x000fc800078e3cff */
[----:B------:R0:W-:Y:S03]  /*1710*/  @!P1 STG.E.STRONG.SYS desc[UR8][R4.64], R49 ;  /* 0x0000003104009986 */ /* 0x0001e6000c115908 */
[----:B------:R-:W-:Y:S06]  /*1720*/  BAR.RED.OR.DEFER_BLOCKING 0x0, P0 ;  /* 0x0000000000007b1d */ /* 0x000fec0000014800 */
[----:B------:R-:W1:Y:S02]  /*1730*/  B2R.RESULT RZ, P0 ;  /* 0x0000000000ff731c */ /* 0x000e640000004000 */
[----:B01----:R-:W-:Y:S05]  /*1740*/  @!P0 BRA `(.L_x_14) ;  /* 0x0000000800908947 */ /* 0x003fea0003800000 */
[C---:B------:R-:W-:Y:S01]  /*1750*/  ISETP.GT.U32.AND P0, PT, R3.reuse, R47, PT ;  /* 0x0000002f0300720c */ /* 0x040fe20003f04070 */
[----:B------:R-:W-:Y:S01]  /*1760*/  BSSY B1, `(.L_x_15) ;  /* 0x000002e000017945 */ /* 0x000fe20003800000 */
[----:B------:R-:W-:Y:S02]  /*1770*/  LEA R11, R3, UR4, 0x3 ;  /* 0x00000004030b7c11 */ /* 0x000fe4000f8e18ff */
[----:B------:R-:W-:Y:S01]  /*1780*/  SEL R0, RZ, 0x1c80, !P0 ;  /* 0x00001c80ff007807 */ /* 0x000fe20004000000 */
[----:B------:R-:W-:Y:S08]  /*1790*/  @P1 BRA `(.L_x_16) ;  /* 0x0000000000a81947 */ /* 0x000ff00003800000 */
[----:B------:R-:W0:Y:S02]  /*17a0*/  LDC.64 R28, c[0x0][0x398] ;  /* 0x0000e600ff1c7b82 */ /* 0x000e240000000a00 */
[----:B0-----:R-:W-:-:S06]  /*17b0*/  IMAD.WIDE.U32 R28, R3, 0x8, R28 ;  /* 0x00000008031c7825 */ /* 0x001fcc00078e001c */
[----:B------:R-:W2:Y:S01]  /*17c0*/  LDG.E.64 R28, desc[UR8][R28.64] ;  /* 0x000000081c1c7981 */ /* 0x000ea2000c1e1b00 */
[----:B------:R-:W-:Y:S01]  /*17d0*/  UISETP.GE.AND UP0, UPT, UR7, 0x1, UPT ;  /* 0x000000010700788c */ /* 0x000fe2000bf06270 */
[----:B------:R-:W-:Y:S01]  /*17e0*/  IMAD.MOV.U32 R26, RZ, RZ, R27 ;  /* 0x000000ffff1a7224 */ /* 0x000fe200078e001b */
[----:B--2---:R-:W-:-:S04]  /*17f0*/  IADD3 R6, P0, PT, -R0, R28, RZ ;  /* 0x0000001c00067210 */ /* 0x004fc80007f1e1ff */
[----:B------:R-:W-:-:S05]  /*1800*/  IADD3.X R7, PT, PT, R29, -0x1, RZ, P0, !PT ;  /* 0xffffffff1d077810 */ /* 0x000fca00007fe4ff */
[----:B------:R0:W-:Y:S01]  /*1810*/  STS.64 [R11+0x7200], R6 ;  /* 0x007200060b007388 */ /* 0x0001e20000000a00 */
[----:B------:R-:W-:Y:S05]  /*1820*/  BRA.U !UP0, `(.L_x_17) ;  /* 0x00000001086c7547 */ /* 0x000fea000b800000 */
[----:B------:R-:W-:Y:S01]  /*1830*/  BSSY B0, `(.L_x_18) ;  /* 0x0000019000007945 */ /* 0x000fe20003800000 */
[----:B------:R-:W-:Y:S02]  /*1840*/  IMAD.MOV.U32 R25, RZ, RZ, -0x1 ;  /* 0xffffffffff197424 */ /* 0x000fe400078e00ff */
[----:B------:R-:W-:Y:S02]  /*1850*/  IMAD.U32 R28, RZ, RZ, UR7 ;  /* 0x00000007ff1c7e24 */ /* 0x000fe4000f8e00ff */
[----:B------:R-:W-:-:S07]  /*1860*/  IMAD.MOV.U32 R26, RZ, RZ, R27 ;  /* 0x000000ffff1a7224 */ /* 0x000fce00078e001b */
.L_x_22:
[----:B0-----:R-:W0:Y:S01]  /*1870*/  LDC.64 R6, c[0x0][0x380] ;  /* 0x0000e000ff067b82 */ /* 0x001e220000000a00 */
[----:B------:R-:W-:Y:S01]  /*1880*/  VIADD R31, R28, 0xffffffff ;  /* 0xffffffff1c1f7836 */ /* 0x000fe20000000000 */
[----:B------:R-:W-:Y:S03]  /*1890*/  BSSY B2, `(.L_x_19) ;  /* 0x0000008000027945 */ /* 0x000fe60003800000 */
[----:B------:R-:W-:-:S04]  /*18a0*/  IMAD R29, R31, 0x100, R3 ;  /* 0x000001001f1d7824 */ /* 0x000fc800078e0203 */
[----:B0-----:R-:W-:-:S07]  /*18b0*/  IMAD.WIDE R6, R29, 0x4, R6 ;  /* 0x000000041d067825 */ /* 0x001fce00078e0206 */
.L_x_20:
[----:B------:R-:W-:Y:S05]  /*18c0*/  YIELD ;  /* 0x0000000000007946 */ /* 0x000fea0003800000 */
[----:B------:R0:W-:Y:S06]  /*18d0*/  MEMBAR.SC.CTA ;  /* 0x0000000000007992 */ /* 0x0001ec0000000000 */
[----:B0-----:R-:W2:Y:S02]  /*18e0*/  LDG.E.STRONG.SYS R29, desc[UR8][R6.64] ;  /* 0x00000008061d7981 */ /* 0x001ea4000c1f5900 */
[----:B--2---:R-:W-:-:S13]  /*18f0*/  ISETP.NE.AND P0, PT, R29, RZ, PT ;  /* 0x000000ff1d00720c */ /* 0x004fda0003f05270 */
[----:B------:R-:W-:Y:S05]  /*1900*/  @!P0 BRA `(.L_x_20) ;  /* 0xfffffffc00ec8947 */ /* 0x000fea000383ffff */
[----:B------:R-:W-:Y:S05]  /*1910*/  BSYNC B2 ;  /* 0x0000000000027941 */ /* 0x000fea0003800000 */
.L_x_19:
[----:B------:R-:W-:Y:S01]  /*1920*/  BSSY.RECONVERGENT B2, `(.L_x_21) ;  /* 0x0000006000027945 */ /* 0x000fe20003800200 */
[C---:B------:R-:W-:Y:S02]  /*1930*/  ISETP.GT.AND P0, PT, R29.reuse, -0x1, PT ;  /* 0xffffffff1d00780c */ /* 0x040fe40003f04270 */
[----:B------:R-:W-:Y:S01]  /*1940*/  LOP3.LUT R29, R29, 0x3fffffff, RZ, 0xc0, !PT ;  /* 0x3fffffff1d1d7812 */ /* 0x000fe200078ec0ff */
[----:B------:R-:W-:Y:S05]  /*1950*/  WARPSYNC.EXCLUSIVE R25 ;  /* 0x0000000019007348 */ /* 0x000fea0003a00000 */
[----:B------:R-:W-:-:S05]  /*1960*/  IMAD.IADD R26, R29, 0x1, R26 ;  /* 0x000000011d1a7824 */ /* 0x000fca00078e021a */
[----:B------:R-:W-:-:S07]  /*1970*/  VOTE.ANY R25, PT, P0 ;  /* 0x0000000000197806 */ /* 0x000fce00000e0100 */
[----:B------:R-:W-:Y:S05]  /*1980*/  BSYNC.RECONVERGENT B2 ;  /* 0x0000000000027941 */ /* 0x000fea0003800200 */
.L_x_21:
[----:B------:R-:W-:Y:S01]  /*1990*/  ISETP.GT.U32.AND P1, PT, R28, 0x1, PT ;  /* 0x000000011c00780c */ /* 0x000fe20003f24070 */
[----:B------:R-:W-:-:S12]  /*19a0*/  IMAD.MOV.U32 R28, RZ, RZ, R31 ;  /* 0x000000ffff1c7224 */ /* 0x000fd800078e001f */
[----:B------:R-:W-:Y:S05]  /*19b0*/  @P0 BRA P1, `(.L_x_22) ;  /* 0xfffffffc00ac0947 */ /* 0x000fea000083ffff */
[----:B------:R-:W-:Y:S05]  /*19c0*/  BSYNC B0 ;  /* 0x0000000000007941 */ /* 0x000fea0003800000 */
.L_x_18:
[----:B------:R1:W2:Y:S02]  /*19d0*/  LDS.64 R6, [R11+0x7200] ;  /* 0x007200000b067984 */ /* 0x0002a40000000a00 */
.L_x_17:
[C---:B------:R-:W-:Y:S01]  /*19e0*/  IMAD.IADD R29, R26.reuse, 0x1, -R27 ;  /* 0x000000011a1d7824 */ /* 0x040fe200078e0a1b */
[----:B------:R-:W-:-:S04]  /*19f0*/  LOP3.LUT R25, R26, 0x80000000, RZ, 0xfc, !PT ;  /* 0x800000001a197812 */ /* 0x000fc800078efcff */
[C---:B0-2---:R-:W-:Y:S01]  /*1a00*/  IADD3 R6, P0, PT, R29.reuse, R6, RZ ;  /* 0x000000061d067210 */ /* 0x045fe20007f1e0ff */
[----:B------:R0:W-:Y:S03]  /*1a10*/  STG.E.STRONG.SYS desc[UR8][R4.64], R25 ;  /* 0x0000001904007986 */ /* 0x0001e6000c115908 */
[----:B------:R-:W-:-:S05]  /*1a20*/  LEA.HI.X.SX32 R7, R29, R7, 0x1, P0 ;  /* 0x000000071d077211 */ /* 0x000fca00000f0eff */
[----:B------:R0:W-:Y:S04]  /*1a30*/  STS.64 [R11+0x7200], R6 ;  /* 0x007200060b007388 */ /* 0x0001e80000000a00 */
.L_x_16:
[----:B------:R-:W-:Y:S05]  /*1a40*/  BSYNC B1 ;  /* 0x0000000000017941 */ /* 0x000fea0003800000 */
.L_x_15:
[----:B------:R-:W2:Y:S01]  /*1a50*/  LDC R26, c[0x0][0x3c0] ;  /* 0x0000f000ff1a7b82 */ /* 0x000ea20000000800 */
[----:B------:R-:W-:-:S07]  /*1a60*/  LEA R47, R47, UR4, 0x3 ;  /* 0x000000042f2f7c11 */ /* 0x000fce000f8e18ff */
[----:B0-----:R-:W0:Y:S01]  /*1a70*/  LDC.64 R4, c[0x0][0x390] ;  /* 0x0000e400ff047b82 */ /* 0x001e220000000a00 */
[----:B--2---:R-:W-:Y:S02]  /*1a80*/  ISETP.LE.AND P0, PT, R26, UR10, PT ;  /* 0x0000000a1a007c0c */ /* 0x004fe4000bf03270 */
[----:B0-----:R-:W-:-:S04]  /*1a90*/  ISETP.EQ.U32.AND P1, PT, R4, RZ, PT ;  /* 0x000000ff0400720c */ /* 0x001fc80003f22070 */
[----:B------:R-:W-:-:S04]  /*1aa0*/  ISETP.EQ.OR.EX P0, PT, R5, RZ, !P0, P1 ;  /* 0x000000ff0500720c */ /* 0x000fc80004702710 */
[----:B------:R-:W-:-:S13]  /*1ab0*/  ISETP.GT.U32.OR P0, PT, R3, 0xff, P0 ;  /* 0x000000ff0300780c */ /* 0x000fda0000704470 */
[----:B------:R-:W-:Y:S05]  /*1ac0*/  @P0 BRA `(.L_x_23) ;  /* 0x00000000001c0947 */ /* 0x000fea0003800000 */
[----:B------:R-:W0:Y:S01]  /*1ad0*/  LDS.64 R6, [R11+0x7200] ;  /* 0x007200000b067984 */ /* 0x000e220000000a00 */
[C---:B------:R-:W-:Y:S02]  /*1ae0*/  LEA R4, P2, R3.reuse, R4, 0x3 ;  /* 0x0000000403047211 */ /* 0x040fe400078418ff */
[--C-:B------:R-:W-:Y:S02]  /*1af0*/  SHF.R.S32.HI R25, RZ, 0x1f, R27.reuse ;  /* 0x0000001fff197819 */ /* 0x100fe4000001141b */
[----:B------:R-:W-:Y:S02]  /*1b00*/  LEA.HI.X R5, R3, R5, RZ, 0x3, P2 ;  /* 0x0000000503057211 */ /* 0x000fe400010f1cff */
[----:B0-----:R-:W-:-:S04]  /*1b10*/  IADD3 R6, P0, P1, R6, R0, R27 ;  /* 0x0000000006067210 */ /* 0x001fc8000791e01b */
[----:B------:R-:W-:-:S05]  /*1b20*/  IADD3.X R7, PT, PT, R7, RZ, R25, P0, P1 ;  /* 0x000000ff07077210 */ /* 0x000fca00007e2419 */
[----:B------:R0:W-:Y:S04]  /*1b30*/  STG.E.64 desc[UR8][R4.64], R6 ;  /* 0x0000000604007986 */ /* 0x0001e8000c101b08 */
.L_x_23:
[----:B------:R-:W-:Y:S05]  /*1b40*/  WARPSYNC.ALL ;  /* 0x0000000000007948 */ /* 0x000fea0003800000 */
[----:B------:R-:W-:Y:S01]  /*1b50*/  BAR.SYNC.DEFER_BLOCKING 0x0 ;  /* 0x0000000000007b1d */ /* 0x000fe20000010000 */
[----:B------:R-:W-:-:S05]  /*1b60*/  ISETP.LT.AND P0, PT, R26, UR10, PT ;  /* 0x0000000a1a007c0c */ /* 0x000fca000bf01270 */
[----:B0-----:R0:W2:Y:S08]  /*1b70*/  LDS.64 R4, [R47+0x7200] ;  /* 0x007200002f047984 */ /* 0x0010b00000000a00 */
[----:B0-----:R-:W-:Y:S05]  /*1b80*/  @P0 BRA `(.L_x_24) ;  /* 0x0000000000700947 */ /* 0x001fea0003800000 */
[----:B------:R-:W0:Y:S01]  /*1b90*/  LDCU.64 UR12, c[0x0][0x3a0] ;  /* 0x00007400ff0c77ac */ /* 0x000e220008000a00 */
[C---:B------:R-:W-:Y:S02]  /*1ba0*/  LOP3.LUT R7, R3.reuse, 0x3e0, RZ, 0xc0, !PT ;  /* 0x000003e003077812 */ /* 0x040fe400078ec0ff */
[----:B------:R-:W-:-:S05]  /*1bb0*/  LOP3.LUT R2, R3, 0x1f, RZ, 0xc0, !PT ;  /* 0x0000001f03027812 */ /* 0x000fca00078ec0ff */
[----:B------:R-:W-:-:S05]  /*1bc0*/  IMAD R7, R7, 0x13, R2 ;  /* 0x0000001307077824 */ /* 0x000fca00078e0202 */
[----:B--2---:R-:W-:-:S05]  /*1bd0*/  IADD3 R0, P0, PT, R7, R4, RZ ;  /* 0x0000000407007210 */ /* 0x004fca0007f1e0ff */
[----:B------:R-:W-:Y:S01]  /*1be0*/  IMAD.X R5, RZ, RZ, R5, P0 ;  /* 0x000000ffff057224 */ /* 0x000fe200000e0605 */
[----:B0-----:R-:W-:-:S04]  /*1bf0*/  LEA R2, P0, R0, UR12, 0x2 ;  /* 0x0000000c00027c11 */ /* 0x001fc8000f8010ff */
[----:B------:R-:W-:-:S05]  /*1c00*/  LEA.HI.X R3, R0, UR13, R5, 0x2, P0 ;  /* 0x0000000d00037c11 */ /* 0x000fca00080f1405 */
[----:B------:R-:W-:Y:S04]  /*1c10*/  STG.E desc[UR8][R2.64], R44 ;  /* 0x0000002c02007986 */ /* 0x000fe8000c101908 */
        /* <DEDUP_REMOVED lines=17> */
[----:B------:R-:W-:Y:S01]  /*1d30*/  STG.E desc[UR8][R2.64+0x900], R24 ;  /* 0x0009001802007986 */ /* 0x000fe2000c101908 */
[----:B------:R-:W-:Y:S05]  /*1d40*/  EXIT ;  /* 0x000000000000794d */ /* 0x000fea0003800000 */
.L_x_24:
[C---:B------:R-:W-:Y:S01]  /*1d50*/  LOP3.LUT R7, R3.reuse, 0x3e0, RZ, 0xc0, !PT ;  /* 0x000003e003077812 */ /* 0x040fe200078ec0ff */
[----:B------:R-:W0:Y:S01]  /*1d60*/  LDCU.64 UR12, c[0x0][0x3a0] ;  /* 0x00007400ff0c77ac */ /* 0x000e220008000a00 */
[----:B------:R-:W-:Y:S01]  /*1d70*/  LOP3.LUT R2, R3, 0x1f, RZ, 0xc0, !PT ;  /* 0x0000001f03027812 */ /* 0x000fe200078ec0ff */
[----:B-1----:R-:W-:-:S04]  /*1d80*/  IMAD.U32 R11, RZ, RZ, UR7 ;  /* 0x00000007ff0b7e24 */ /* 0x002fc8000f8e00ff */
[----:B------:R-:W-:Y:S02]  /*1d90*/  IMAD R7, R7, 0x13, R2 ;  /* 0x0000001307077824 */ /* 0x000fe400078e0202 */
[----:B------:R-:W-:Y:S02]  /*1da0*/  IMAD R0, R11, -0x1c80, R26 ;  /* 0xffffe3800b007824 */ /* 0x000fe400078e021a */
[C---:B------:R-:W-:Y:S01]  /*1db0*/  VIADD R11, R7.reuse, 0x20 ;  /* 0x00000020070b7836 */ /* 0x040fe20000000000 */
[C---:B--2---:R-:W-:Y:S01]  /*1dc0*/  IADD3 R3, P0, PT, R7.reuse, R4, RZ ;  /* 0x0000000407037210 */ /* 0x044fe20007f1e0ff */
[C---:B------:R-:W-:Y:S01]  /*1dd0*/  VIADD R25, R7.reuse, 0x60 ;  /* 0x0000006007197836 */ /* 0x040fe20000000000 */
[-C--:B------:R-:W-:Y:S02]  /*1de0*/  ISETP.GE.AND P1, PT, R7, R0.reuse, PT ;  /* 0x000000000700720c */ /* 0x080fe40003f26270 */
[-C--:B------:R-:W-:Y:S01]  /*1df0*/  ISETP.GE.AND P2, PT, R11, R0.reuse, PT ;  /* 0x000000000b00720c */ /* 0x080fe20003f46270 */
[----:B------:R-:W-:Y:S01]  /*1e00*/  IMAD.X R4, RZ, RZ, R5, P0 ;  /* 0x000000ffff047224 */ /* 0x000fe200000e0605 */
[----:B------:R-:W-:Y:S01]  /*1e10*/  ISETP.GE.AND P4, PT, R25, R0, PT ;  /* 0x000000001900720c */ /* 0x000fe20003f86270 */
[----:B------:R-:W-:Y:S01]  /*1e20*/  VIADD R5, R7, 0x40 ;  /* 0x0000004007057836 */ /* 0x000fe20000000000 */
[----:B0-----:R-:W-:Y:S01]  /*1e30*/  LEA R2, P0, R3, UR12, 0x2 ;  /* 0x0000000c03027c11 */ /* 0x001fe2000f8010ff */
[----:B------:R-:W-:-:S02]  /*1e40*/  VIADD R11, R7, 0xa0 ;  /* 0x000000a0070b7836 */ /* 0x000fc40000000000 */
[----:B------:R-:W-:Y:S01]  /*1e50*/  VIADD R25, R7, 0xc0 ;  /* 0x000000c007197836 */ /* 0x000fe20000000000 */
[-C--:B------:R-:W-:Y:S01]  /*1e60*/  ISETP.GE.AND P3, PT, R5, R0.reuse, PT ;  /* 0x000000000500720c */ /* 0x080fe20003f66270 */
[----:B------:R-:W-:Y:S01]  /*1e70*/  VIADD R5, R7, 0x80 ;  /* 0x0000008007057836 */ /* 0x000fe20000000000 */
[----:B------:R-:W-:Y:S02]  /*1e80*/  LEA.HI.X R3, R3, UR13, R4, 0x2, P0 ;  /* 0x0000000d03037c11 */ /* 0x000fe400080f1404 */
[-C--:B------:R-:W-:Y:S01]  /*1e90*/  ISETP.GE.AND P6, PT, R11, R0.reuse, PT ;  /* 0x000000000b00720c */ /* 0x080fe20003fc6270 */
[----:B------:R-:W-:Y:S01]  /*1ea0*/  VIADD R11, R7, 0x100 ;  /* 0x00000100070b7836 */ /* 0x000fe20000000000 */
[-C--:B------:R-:W-:Y:S01]  /*1eb0*/  ISETP.GE.AND P5, PT, R5, R0.reuse, PT ;  /* 0x000000000500720c */ /* 0x080fe20003fa6270 */
[----:B------:R-:W-:Y:S01]  /*1ec0*/  VIADD R5, R7, 0xe0 ;  /* 0x000000e007057836 */ /* 0x000fe20000000000 */
[----:B------:R-:W-:Y:S01]  /*1ed0*/  @!P1 STG.E desc[UR8][R2.64], R44 ;  /* 0x0000002c02009986 */ /* 0x000fe2000c101908 */
[----:B------:R-:W-:-:S03]  /*1ee0*/  ISETP.GE.AND P0, PT, R25, R0, PT ;  /* 0x000000001900720c */ /* 0x000fc60003f06270 */
[-C--:B------:R-:W-:Y:S01]  /*1ef0*/  ISETP.GE.AND P1, PT, R5, R0.reuse, PT ;  /* 0x000000000500720c */ /* 0x080fe20003f26270 */
[----:B------:R-:W-:Y:S01]  /*1f00*/  VIADD R5, R7, 0x120 ;  /* 0x0000012007057836 */ /* 0x000fe20000000000 */
[----:B------:R-:W-:Y:S04]  /*1f10*/  @!P3 STG.E desc[UR8][R2.64+0x100], R42 ;  /* 0x0001002a0200b986 */ /* 0x000fe8000c101908 */
[-C--:B------:R-:W-:Y:S01]  /*1f20*/  ISETP.GE.AND P3, PT, R5, R0.reuse, PT ;  /* 0x000000000500720c */ /* 0x080fe20003f66270 */
[----:B------:R-:W-:Y:S01]  /*1f30*/  VIADD R5, R7, 0x160 ;  /* 0x0000016007057836 */ /* 0x000fe20000000000 */
[----:B------:R-:W-:Y:S01]  /*1f40*/  @!P2 STG.E desc[UR8][R2.64+0x80], R43 ;  /* 0x0000802b0200a986 */ /* 0x000fe2000c101908 */
[----:B------:R-:W-:Y:S01]  /*1f50*/  ISETP.GE.AND P2, PT, R11, R0, PT ;  /* 0x000000000b00720c */ /* 0x000fe20003f46270 */
[----:B------:R-:W-:-:S02]  /*1f60*/  VIADD R11, R7, 0x140 ;  /* 0x00000140070b7836 */ /* 0x000fc40000000000 */
[----:B------:R0:W-:Y:S01]  /*1f70*/  @!P5 STG.E desc[UR8][R2.64+0x200], R9 ;  /* 0x000200090200d986 */ /* 0x0001e2000c101908 */
[-C--:B------:R-:W-:Y:S01]  /*1f80*/  ISETP.GE.AND P5, PT, R5, R0.reuse, PT ;  /* 0x000000000500720c */ /* 0x080fe20003fa6270 */
[----:B------:R-:W-:Y:S02]  /*1f90*/  VIADD R5, R7, 0x1a0 ;  /* 0x000001a007057836 */ /* 0x000fe40000000000 */
[----:B------:R1:W-:Y:S01]  /*1fa0*/  @!P4 STG.E desc[UR8][R2.64+0x180], R8 ;  /* 0x000180080200c986 */ /* 0x0003e2000c101908 */
[-C--:B------:R-:W-:Y:S01]  /*1fb0*/  ISETP.GE.AND P4, PT, R11, R0.reuse, PT ;  /* 0x000000000b00720c */ /* 0x080fe20003f86270 */
[----:B------:R-:W-:Y:S02]  /*1fc0*/  VIADD R11, R7, 0x180 ;  /* 0x00000180070b7836 */ /* 0x000fe40000000000 */
[----:B------:R1:W-:Y:S01]  /*1fd0*/  @!P0 STG.E desc[UR8][R2.64+0x300], R12 ;  /* 0x0003000c02008986 */ /* 0x0003e2000c101908 */
[----:B------:R-:W-:Y:S01]  /*1fe0*/  ISETP.GE.AND P0, PT, R5, R0, PT ;  /* 0x000000000500720c */ /* 0x000fe20003f06270 */
[----:B------:R-:W-:-:S02]  /*1ff0*/  VIADD R5, R7, 0x1e0 ;  /* 0x000001e007057836 */ /* 0x000fc40000000000 */
[----:B------:R1:W-:Y:S01]  /*2000*/  @!P6 STG.E desc[UR8][R2.64+0x280], R10 ;  /* 0x0002800a0200e986 */ /* 0x0003e2000c101908 */
[-C--:B------:R-:W-:Y:S01]  /*2010*/  ISETP.GE.AND P6, PT, R11, R0.reuse, PT ;  /* 0x000000000b00720c */ /* 0x080fe20003fc6270 */
[----:B------:R-:W-:Y:S02]  /*2020*/  VIADD R11, R7, 0x1c0 ;  /* 0x000001c0070b7836 */ /* 0x000fe40000000000 */
[----:B------:R1:W-:Y:S01]  /*2030*/  @!P2 STG.E desc[UR8][R2.64+0x400], R14 ;  /* 0x0004000e0200a986 */ /* 0x0003e2000c101908 */
[-C--:B------:R-:W-:Y:S01]  /*2040*/  ISETP.GE.AND P2, PT, R5, R0.reuse, PT ;  /* 0x000000000500720c */ /* 0x080fe20003f46270 */
[C---:B0-----:R-:W-:Y:S02]  /*2050*/  VIADD R9, R7.reuse, 0x200 ;  /* 0x0000020007097836 */ /* 0x041fe40000000000 */
[C---:B------:R-:W-:Y:S01]  /*2060*/  VIADD R5, R7.reuse, 0x220 ;  /* 0x0000022007057836 */ /* 0x040fe20000000000 */
[----:B------:R1:W-:Y:S01]  /*2070*/  @!P1 STG.E desc[UR8][R2.64+0x380], R13 ;  /* 0x0003800d02009986 */ /* 0x0003e2000c101908 */
[----:B------:R-:W-:Y:S01]  /*2080*/  VIADD R7, R7, 0x240 ;  /* 0x0000024007077836 */ /* 0x000fe20000000000 */
[----:B------:R-:W-:-:S02]  /*2090*/  ISETP.GE.AND P1, PT, R11, R0, PT ;  /* 0x000000000b00720c */ /* 0x000fc40003f26270 */
[----:B------:R1:W-:Y:S01]  /*20a0*/  @!P3 STG.E desc[UR8][R2.64+0x480], R15 ;  /* 0x0004800f0200b986 */ /* 0x0003e2000c101908 */
[----:B------:R-:W-:-:S03]  /*20b0*/  ISETP.GE.AND P3, PT, R9, R0, PT ;  /* 0x000000000900720c */ /* 0x000fc60003f66270 */
[----:B------:R1:W-:Y:S01]  /*20c0*/  @!P4 STG.E desc[UR8][R2.64+0x500], R16 ;  /* 0x000500100200c986 */ /* 0x0003e2000c101908 */
[----:B------:R-:W-:-:S03]  /*20d0*/  ISETP.GE.AND P4, PT, R5, R0, PT ;  /* 0x000000000500720c */ /* 0x000fc60003f86270 */
[----:B------:R1:W-:Y:S01]  /*20e0*/  @!P5 STG.E desc[UR8][R2.64+0x580], R17 ;  /* 0x000580110200d986 */ /* 0x0003e2000c101908 */
[----:B------:R-:W-:-:S03]  /*20f0*/  ISETP.GE.AND P5, PT, R7, R0, PT ;  /* 0x000000000700720c */ /* 0x000fc60003fa6270 */
[----:B------:R1:W-:Y:S04]  /*2100*/  @!P6 STG.E desc[UR8][R2.64+0x600], R18 ;  /* 0x000600120200e986 */ /* 0x0003e8000c101908 */
[----:B------:R1:W-:Y:S04]  /*2110*/  @!P0 STG.E desc[UR8][R2.64+0x680], R19 ;  /* 0x0006801302008986 */ /* 0x0003e8000c101908 */
[----:B------:R1:W-:Y:S04]  /*2120*/  @!P1 STG.E desc[UR8][R2.64+0x700], R20 ;  /* 0x0007001402009986 */ /* 0x0003e8000c101908 */
[----:B------:R1:W-:Y:S04]  /*2130*/  @!P2 STG.E desc[UR8][R2.64+0x780], R21 ;  /* 0x000780150200a986 */ /* 0x0003e8000c101908 */
[----:B------:R1:W-:Y:S04]  /*2140*/  @!P3 STG.E desc[UR8][R2.64+0x800], R22 ;  /* 0x000800160200b986 */ /* 0x0003e8000c101908 */
[----:B------:R1:W-:Y:S01]  /*2150*/  @!P4 STG.E desc[UR8][R2.64+0x880], R23 ;  /* 0x000880170200c986 */ /* 0x0003e2000c101908 */
[----:B------:R-:W-:Y:S05]  /*2160*/  @P5 EXIT ;  /* 0x000000000000594d */ /* 0x000fea0003800000 */
[----:B------:R-:W-:Y:S01]  /*2170*/  STG.E desc[UR8][R2.64+0x900], R24 ;  /* 0x0009001802007986 */ /* 0x000fe2000c101908 */
[----:B------:R-:W-:Y:S05]  /*2180*/  EXIT ;  /* 0x000000000000794d */ /* 0x000fea0003800000 */
.L_x_14:
[----:B------:R-:W-:Y:S01]  /*2190*/  IMAD.MOV.U32 R2, RZ, RZ, RZ ;  /* 0x000000ffff027224 */ /* 0x000fe200078e00ff */
[C---:B------:R-:W-:Y:S01]  /*21a0*/  ISETP.GT.U32.AND P0, PT, R3.reuse, 0x1f, PT ;  /* 0x0000001f0300780c */ /* 0x040fe20003f04070 */
[----:B------:R-:W-:Y:S05]  /*21b0*/  WARPSYNC.ALL ;  /* 0x0000000000007948 */ /* 0x000fea0003800000 */
[----:B------:R-:W-:-:S05]  /*21c0*/  IMAD.HI.U32 R24, R3, 0x15555556, R2 ;  /* 0x1555555603187827 */ /* 0x000fca00078e0002 */
[----:B------:R-:W-:-:S05]  /*21d0*/  LEA R24, R24, UR4, 0x2 ;  /* 0x0000000418187c11 */ /* 0x000fca000f8e10ff */
[----:B------:R0:W-:Y:S01]  /*21e0*/  STS [R24+0x3410], R27 ;  /* 0x0034101b18007388 */ /* 0x0001e20000000800 */
[----:B------:R-:W-:Y:S06]  /*21f0*/  BAR.SYNC.DEFER_BLOCKING 0x0 ;  /* 0x0000000000007b1d */ /* 0x000fec0000010000 */
[----:B------:R-:W-:Y:S05]  /*2200*/  @P0 BRA `(.L_x_25) ;  /* 0x0000000000e00947 */ /* 0x000fea0003800000 */
[----:B------:R-:W-:Y:S01]  /*2210*/  IMAD.MOV.U32 R5, RZ, RZ, 0x34 ;  /* 0x00000034ff057424 */ /* 0x000fe200078e00ff */
[----:B------:R-:W-:-:S03]  /*2220*/  UMOV UR11, 0xffffffff ;  /* 0xffffffff000b7882 */ /* 0x000fc60000000000 */
[----:B------:R-:W-:-:S05]  /*2230*/  IMAD R18, R3, R5, UR4 ;  /* 0x0000000403127e24 */ /* 0x000fca000f8e0205 */
[----:B------:R-:W-:Y:S04]  /*2240*/  LDS R16, [R18+0x3410] ;  /* 0x0034100012107984 */ /* 0x000fe80000000800 */
[----:B------:R-:W-:Y:S04]  /*2250*/  LDS R17, [R18+0x3414] ;  /* 0x0034140012117984 */ /* 0x000fe80000000800 */
[----:B------:R-:W1:Y:S04]  /*2260*/  LDS R14, [R18+0x3418] ;  /* 0x00341800120e7984 */ /* 0x000e680000000800 */
[----:B------:R-:W-:Y:S04]  /*2270*/  LDS R15, [R18+0x341c] ;  /* 0x00341c00120f7984 */ /* 0x000fe80000000800 */
[----:B------:R-:W2:Y:S04]  /*2280*/  LDS R12, [R18+0x3420] ;  /* 0x00342000120c7984 */ /* 0x000ea80000000800 */
[----:B------:R-:W-:Y:S04]  /*2290*/  LDS R13, [R18+0x3424] ;  /* 0x00342400120d7984 */ /* 0x000fe80000000800 */
[----:B------:R-:W3:Y:S04]  /*22a0*/  LDS R10, [R18+0x3428] ;  /* 0x00342800120a7984 */ /* 0x000ee80000000800 */
[----:B------:R-:W-:Y:S04]  /*22b0*/  LDS R9, [R18+0x342c] ;  /* 0x00342c0012097984 */ /* 0x000fe80000000800 */
[----:B------:R-:W4:Y:S04]  /*22c0*/  LDS R8, [R18+0x3430] ;  /* 0x0034300012087984 */ /* 0x000f280000000800 */
[----:B------:R-:W-:Y:S04]  /*22d0*/  LDS R5, [R18+0x3434] ;  /* 0x0034340012057984 */ /* 0x000fe80000000800 */
[----:B------:R-:W5:Y:S04]  /*22e0*/  LDS R4, [R18+0x3438] ;  /* 0x0034380012047984 */ /* 0x000f680000000800 */
[----:B------:R-:W0:Y:S01]  /*22f0*/  LDS R19, [R18+0x343c] ;  /* 0x00343c0012137984 */ /* 0x000e220000000800 */
[----:B-1----:R-:W-:-:S04]  /*2300*/  IADD3 R20, PT, PT, R14, R17, R16 ;  /* 0x000000110e147210 */ /* 0x002fc80007ffe010 */
[----:B--2---:R-:W-:-:S04]  /*2310*/  IADD3 R20, PT, PT, R12, R20, R15 ;  /* 0x000000140c147210 */ /* 0x004fc80007ffe00f */
[----:B---3--:R-:W-:-:S04]  /*2320*/  IADD3 R20, PT, PT, R10, R20, R13 ;  /* 0x000000140a147210 */ /* 0x008fc80007ffe00d */
[----:B----4-:R-:W-:-:S04]  /*2330*/  IADD3 R20, PT, PT, R8, R20, R9 ;  /* 0x0000001408147210 */ /* 0x010fc80007ffe009 */
[----:B-----5:R-:W-:-:S05]  /*2340*/  IADD3 R20, PT, PT, R4, R20, R5 ;  /* 0x0000001404147210 */ /* 0x020fca0007ffe005 */
[----:B0-----:R-:W-:Y:S01]  /*2350*/  IMAD.IADD R19, R19, 0x1, R20 ;  /* 0x0000000113137824 */ /* 0x001fe200078e0214 */
[----:B------:R-:W-:Y:S06]  /*2360*/  BRA.DIV UR11, `(.L_x_26) ;  /* 0x0000005e0be47947 */ /* 0x000fec000b800000 */
[----:B------:R-:W0:Y:S02]  /*2370*/  SHFL.UP P0, R20, R19, 0x1, RZ ;  /* 0x0420000013147989 */ /* 0x000e2400000000ff */
[----:B0-----:R-:W-:-:S05]  /*2380*/  @P0 IMAD.IADD R20, R19, 0x1, R20 ;  /* 0x0000000113140824 */ /* 0x001fca00078e0214 */
[----:B------:R-:W0:Y:S02]  /*2390*/  SHFL.UP P0, R21, R20, 0x2, RZ ;  /* 0x0440000014157989 */ /* 0x000e2400000000ff */
[----:B0-----:R-:W-:-:S05]  /*23a0*/  @P0 IMAD.IADD R21, R20, 0x1, R21 ;  /* 0x0000000114150824 */ /* 0x001fca00078e0215 */
[----:B------:R-:W0:Y:S02]  /*23b0*/  SHFL.UP P0, R22, R21, 0x4, RZ ;  /* 0x0480000015167989 */ /* 0x000e2400000000ff */
[----:B0-----:R-:W-:-:S05]  /*23c0*/  @P0 IMAD.IADD R22, R21, 0x1, R22 ;  /* 0x0000000115160824 */ /* 0x001fca00078e0216 */
[----:B------:R-:W0:Y:S02]  /*23d0*/  SHFL.UP P0, R23, R22, 0x8, RZ ;  /* 0x0500000016177989 */ /* 0x000e2400000000ff */
[----:B0-----:R-:W-:-:S05]  /*23e0*/  @P0 IMAD.IADD R23, R22, 0x1, R23 ;  /* 0x0000000116170824 */ /* 0x001fca00078e0217 */
[----:B------:R0:W1:Y:S02]  /*23f0*/  SHFL.UP P0, R48, R23, 0x10, RZ ;  /* 0x0600000017307989 */ /* 0x00006400000000ff */
.L_x_118:
[----:B-1----:R-:W-:-:S04]  /*2400*/  @P0 IMAD.IADD R48, R23, 0x1, R48 ;  /* 0x0000000117300824 */ /* 0x002fc800078e0230 */
[----:B------:R-:W-:-:S04]  /*2410*/  IMAD.IADD R19, R48, 0x1, -R19 ;  /* 0x0000000130137824 */ /* 0x000fc800078e0a13 */
[----:B------:R-:W-:Y:S01]  /*2420*/  IMAD.IADD R16, R16, 0x1, R19 ;  /* 0x0000000110107824 */ /* 0x000fe200078e0213 */
[----:B------:R1:W-:Y:S03]  /*2430*/  STS [R18+0x3410], R19 ;  /* 0x0034101312007388 */ /* 0x0003e60000000800 */
        /* <DEDUP_REMOVED lines=19> */
[----:B------:R1:W-:Y:S04]  /*2570*/  STS [R18+0x3438], R5 ;  /* 0x0034380512007388 */ /* 0x0003e80000000800 */
[----:B------:R1:W-:Y:S02]  /*2580*/  STS [R18+0x343c], R21 ;  /* 0x00343c1512007388 */ /* 0x0003e40000000800 */
.L_x_25:
[----:B------:R-:W-:Y:S05]  /*2590*/  WARPSYNC.ALL ;  /* 0x0000000000007948 */ /* 0x000fea0003800000 */
[----:B------:R-:W-:Y:S01]  /*25a0*/  BAR.SYNC.DEFER_BLOCKING 0x0 ;  /* 0x0000000000007b1d */ /* 0x000fe20000010000 */
[----:B------:R-:W-:Y:S02]  /*25b0*/  ISETP.NE.AND P0, PT, R53, RZ, PT ;  /* 0x000000ff3500720c */ /* 0x000fe40003f05270 */
[----:B-1----:R-:W-:-:S03]  /*25c0*/  SHF.R.U32.HI R5, RZ, UR6, R45 ;  /* 0x00000006ff057c19 */ /* 0x002fc6000801162d */
[----:B------:R-:W-:Y:S01]  /*25d0*/  BSSY.RECONVERGENT B0, `(.L_x_27) ;  /* 0x0000029000007945 */ /* 0x000fe20003800200 */
[----:B------:R-:W-:Y:S01]  /*25e0*/  LOP3.LUT R5, R5, UR5, RZ, 0x30, !PT ;  /* 0x0000000505057c12 */ /* 0x000fe2000f8e30ff */
[----:B0-----:R-:W0:Y:S06]  /*25f0*/  LDS R24, [R24+0x3410] ;  /* 0x0034100018187984 */ /* 0x001e2c0000000800 */
[----:B------:R-:W-:Y:S05]  /*2600*/  @P0 BRA `(.L_x_28) ;  /* 0x0000000000940947 */ /* 0x000fea0003800000 */
[----:B------:R-:W-:-:S05]  /*2610*/  LEA R4, R3, UR4, 0x2 ;  /* 0x0000000403047c11 */ /* 0x000fca000f8e10ff */
[----:B------:R-:W0:Y:S04]  /*2620*/  LDS R13, [R4] ;  /* 0x00000000040d7984 */ /* 0x000e280000000800 */
[----:B------:R-:W1:Y:S04]  /*2630*/  LDS R15, [R4+0x400] ;  /* 0x00040000040f7984 */ /* 0x000e680000000800 */
[----:B------:R-:W2:Y:S04]  /*2640*/  LDS R17, [R4+0x800] ;  /* 0x0008000004117984 */ /* 0x000ea80000000800 */
[----:B------:R-:W3:Y:S04]  /*2650*/  LDS R19, [R4+0xc00] ;  /* 0x000c000004137984 */ /* 0x000ee80000000800 */
[----:B------:R-:W4:Y:S04]  /*2660*/  LDS R21, [R4+0x1000] ;  /* 0x0010000004157984 */ /* 0x000f280000000800 */
[----:B------:R-:W5:Y:S04]  /*2670*/  LDS R23, [R4+0x1400] ;  /* 0x0014000004177984 */ /* 0x000f680000000800 */
[----:B------:R-:W5:Y:S04]  /*2680*/  LDS R45, [R4+0x1800] ;  /* 0x00180000042d7984 */ /* 0x000f680000000800 */
[----:B------:R-:W5:Y:S04]  /*2690*/  LDS R47, [R4+0x1c00] ;  /* 0x001c0000042f7984 */ /* 0x000f680000000800 */
[----:B------:R-:W5:Y:S04]  /*26a0*/  LDS R49, [R4+0x2000] ;  /* 0x0020000004317984 */ /* 0x000f680000000800 */
[----:B------:R-:W5:Y:S04]  /*26b0*/  LDS R51, [R4+0x2400] ;  /* 0x0024000004337984 */ /* 0x000f680000000800 */
[----:B------:R-:W5:Y:S01]  /*26c0*/  LDS R8, [R4+0x2800] ;  /* 0x0028000004087984 */ /* 0x000f620000000800 */
[----:B0-----:R-:W-:-:S03]  /*26d0*/  IMAD.IADD R13, R24, 0x1, R13 ;  /* 0x00000001180d7824 */ /* 0x001fc600078e020d */
[----:B------:R-:W0:Y:S01]  /*26e0*/  LDS R9, [R4+0x2c00] ;  /* 0x002c000004097984 */ /* 0x000e220000000800 */
[----:B-1----:R-:W-:-:S03]  /*26f0*/  IMAD.IADD R15, R24, 0x1, R15 ;  /* 0x00000001180f7824 */ /* 0x002fc600078e020f */
[----:B------:R1:W-:Y:S01]  /*2700*/  STS [R4], R13 ;  /* 0x0000000d04007388 */ /* 0x0003e20000000800 */
[C---:B--2---:R-:W-:Y:S02]  /*2710*/  IMAD.IADD R17, R24.reuse, 0x1, R17 ;  /* 0x0000000118117824 */ /* 0x044fe400078e0211 */
[C---:B---3--:R-:W-:Y:S01]  /*2720*/  IMAD.IADD R19, R24.reuse, 0x1, R19 ;  /* 0x0000000118137824 */ /* 0x048fe200078e0213 */
[----:B------:R2:W-:Y:S01]  /*2730*/  STS [R4+0x400], R15 ;  /* 0x0004000f04007388 */ /* 0x0005e20000000800 */
[----:B----4-:R-:W-:-:S03]  /*2740*/  IMAD.IADD R21, R24, 0x1, R21 ;  /* 0x0000000118157824 */ /* 0x010fc600078e0215 */
[----:B------:R2:W-:Y:S01]  /*2750*/  STS [R4+0x800], R17 ;  /* 0x0008001104007388 */ /* 0x0005e20000000800 */
[----:B-----5:R-:W-:-:S03]  /*2760*/  IMAD.IADD R23, R24, 0x1, R23 ;  /* 0x0000000118177824 */ /* 0x020fc600078e0217 */
[----:B------:R2:W-:Y:S01]  /*2770*/  STS [R4+0xc00], R19 ;  /* 0x000c001304007388 */ /* 0x0005e20000000800 */
[----:B------:R-:W-:-:S03]  /*2780*/  IMAD.IADD R45, R24, 0x1, R45 ;  /* 0x00000001182d7824 */ /* 0x000fc600078e022d */
[----:B------:R2:W-:Y:S01]  /*2790*/  STS [R4+0x1000], R21 ;  /* 0x0010001504007388 */ /* 0x0005e20000000800 */
[----:B------:R-:W-:-:S03]  /*27a0*/  IMAD.IADD R47, R24, 0x1, R47 ;  /* 0x00000001182f7824 */ /* 0x000fc600078e022f */
[----:B------:R2:W-:Y:S01]  /*27b0*/  STS [R4+0x1400], R23 ;  /* 0x0014001704007388 */ /* 0x0005e20000000800 */
[----:B------:R-:W-:-:S03]  /*27c0*/  IMAD.IADD R49, R24, 0x1, R49 ;  /* 0x0000000118317824 */ /* 0x000fc600078e0231 */
[----:B------:R2:W-:Y:S01]  /*27d0*/  STS [R4+0x1800], R45 ;  /* 0x0018002d04007388 */ /* 0x0005e20000000800 */
[----:B------:R-:W-:-:S03]  /*27e0*/  IMAD.IADD R51, R24, 0x1, R51 ;  /* 0x0000000118337824 */ /* 0x000fc600078e0233 */
[----:B------:R2:W-:Y:S01]  /*27f0*/  STS [R4+0x1c00], R47 ;  /* 0x001c002f04007388 */ /* 0x0005e20000000800 */
[----:B-1----:R-:W-:-:S03]  /*2800*/  IMAD.IADD R13, R24, 0x1, R8 ;  /* 0x00000001180d7824 */ /* 0x002fc600078e0208 */
[----:B------:R2:W-:Y:S01]  /*2810*/  STS [R4+0x2000], R49 ;  /* 0x0020003104007388 */ /* 0x0005e20000000800 */
[----:B0-----:R-:W-:-:S03]  /*2820*/  IMAD.IADD R9, R24, 0x1, R9 ;  /* 0x0000000118097824 */ /* 0x001fc600078e0209 */
[----:B------:R2:W-:Y:S04]  /*2830*/  STS [R4+0x2400], R51 ;  /* 0x0024003304007388 */ /* 0x0005e80000000800 */
[----:B------:R2:W-:Y:S04]  /*2840*/  STS [R4+0x2800], R13 ;  /* 0x0028000d04007388 */ /* 0x0005e80000000800 */
[----:B------:R2:W-:Y:S02]  /*2850*/  STS [R4+0x2c00], R9 ;  /* 0x002c000904007388 */ /* 0x0005e40000000800 */
.L_x_28:
[----:B------:R-:W-:Y:S05]  /*2860*/  BSYNC.RECONVERGENT B0 ;  /* 0x0000000000007941 */ /* 0x000fea0003800200 */
.L_x_27:
[----:B------:R-:W-:Y:S01]  /*2870*/  BAR.SYNC.DEFER_BLOCKING 0x0 ;  /* 0x0000000000007b1d */ /* 0x000fe20000010000 */
[----:B------:R-:W-:Y:S01]  /*2880*/  R2P PR, R5, 0x7f ;  /* 0x0000007f05007804 */ /* 0x000fe20000000000 */
[----:B------:R-:W-:-:S04]  /*2890*/  IMAD.MOV.U32 R8, RZ, RZ, RZ ;  /* 0x000000ffff087224 */ /* 0x000fc800078e00ff */
[----:B------:R-:W-:Y:S01]  /*28a0*/  BSSY.RECONVERGENT B0, `(.L_x_29) ;  /* 0x0000026000007945 */ /* 0x000fe20003800200 */
[----:B--2---:R-:W1:Y:S07]  /*28b0*/  S2R R23, SR_LEMASK ;  /* 0x0000000000177919 */ /* 0x004e6e0000003a00 */
[----:B------:R-:W-:Y:S02]  /*28c0*/  VOTE.ANY R4, PT, P0 ;  /* 0x0000000000047806 */ /* 0x000fe400000e0100 */
[----:B------:R-:W-:-:S02]  /*28d0*/  VOTE.ANY R9, PT, P1 ;  /* 0x0000000000097806 */ /* 0x000fc400008e0100 */
[----:B------:R-:W-:Y:S02]  /*28e0*/  @!P0 LOP3.LUT R4, RZ, R4, RZ, 0x33, !PT ;  /* 0x00000004ff048212 */ /* 0x000fe400078e33ff */
[----:B------:R-:W-:Y:S02]  /*28f0*/  VOTE.ANY R13, PT, P2 ;  /* 0x00000000000d7806 */ /* 0x000fe400010e0100 */
[----:B------:R-:W-:Y:S02]  /*2900*/  @!P1 LOP3.LUT R9, RZ, R9, RZ, 0x33, !PT ;  /* 0x00000009ff099212 */ /* 0x000fe400078e33ff */
[----:B------:R-:W-:Y:S02]  /*2910*/  VOTE.ANY R15, PT, P3 ;  /* 0x00000000000f7806 */ /* 0x000fe400018e0100 */
[----:B------:R-:W-:Y:S02]  /*2920*/  @!P2 LOP3.LUT R13, RZ, R13, RZ, 0x33, !PT ;  /* 0x0000000dff0da212 */ /* 0x000fe400078e33ff */
[----:B------:R-:W-:-:S02]  /*2930*/  LOP3.LUT R4, R9, R4, RZ, 0xc0, !PT ;  /* 0x0000000409047212 */ /* 0x000fc400078ec0ff */
[----:B------:R-:W-:Y:S02]  /*2940*/  @!P3 LOP3.LUT R15, RZ, R15, RZ, 0x33, !PT ;  /* 0x0000000fff0fb212 */ /* 0x000fe400078e33ff */
[----:B------:R-:W-:Y:S02]  /*2950*/  LOP3.LUT R4, R13, R4, RZ, 0xc0, !PT ;  /* 0x000000040d047212 */ /* 0x000fe400078ec0ff */
[----:B------:R-:W-:Y:S02]  /*2960*/  VOTE.ANY R9, PT, P4 ;  /* 0x0000000000097806 */ /* 0x000fe400020e0100 */
[----:B------:R-:W-:Y:S02]  /*2970*/  LOP3.LUT P0, RZ, R5, 0x80, RZ, 0xc0, !PT ;  /* 0x0000008005ff7812 */ /* 0x000fe4000780c0ff */
[----:B------:R-:W-:Y:S02]  /*2980*/  LOP3.LUT R4, R15, R4, RZ, 0xc0, !PT ;  /* 0x000000040f047212 */ /* 0x000fe400078ec0ff */
[----:B------:R-:W-:-:S02]  /*2990*/  VOTE.ANY R13, PT, P5 ;  /* 0x00000000000d7806 */ /* 0x000fc400028e0100 */
[----:B------:R-:W-:Y:S02]  /*29a0*/  @!P4 LOP3.LUT R9, RZ, R9, RZ, 0x33, !PT ;  /* 0x00000009ff09c212 */ /* 0x000fe400078e33ff */
[----:B------:R-:W-:Y:S02]  /*29b0*/  @!P5 LOP3.LUT R13, RZ, R13, RZ, 0x33, !PT ;  /* 0x0000000dff0dd212 */ /* 0x000fe400078e33ff */
[----:B------:R-:W-:Y:S02]  /*29c0*/  LOP3.LUT R4, R9, R4, RZ, 0xc0, !PT ;  /* 0x0000000409047212 */ /* 0x000fe400078ec0ff */
[----:B------:R-:W-:Y:S02]  /*29d0*/  VOTE.ANY R9, PT, P6 ;  /* 0x0000000000097806 */ /* 0x000fe400030e0100 */
[----:B------:R-:W-:Y:S02]  /*29e0*/  LOP3.LUT R4, R13, R4, RZ, 0xc0, !PT ;  /* 0x000000040d047212 */ /* 0x000fe400078ec0ff */
[----:B------:R-:W-:-:S02]  /*29f0*/  VOTE.ANY R13, PT, P0 ;  /* 0x00000000000d7806 */ /* 0x000fc400000e0100 */
[----:B------:R-:W-:Y:S02]  /*2a00*/  @!P6 LOP3.LUT R9, RZ, R9, RZ, 0x33, !PT ;  /* 0x00000009ff09e212 */ /* 0x000fe400078e33ff */
[----:B------:R-:W-:Y:S02]  /*2a10*/  @!P0 LOP3.LUT R13, RZ, R13, RZ, 0x33, !PT ;  /* 0x0000000dff0d8212 */ /* 0x000fe400078e33ff */
[----:B------:R-:W-:Y:S02]  /*2a20*/  LOP3.LUT R4, R9, R4, RZ, 0xc0, !PT ;  /* 0x0000000409047212 */ /* 0x000fe400078ec0ff */
[----:B------:R-:W-:Y:S02]  /*2a30*/  SHF.R.U32.HI R9, RZ, UR6, R6 ;  /* 0x00000006ff097c19 */ /* 0x000fe40008011606 */
[----:B------:R-:W-:Y:S01]  /*2a40*/  LOP3.LUT R10, R13, R4, RZ, 0xc0, !PT ;  /* 0x000000040d0a7212 */ /* 0x000fe200078ec0ff */
[----:B------:R-:W-:Y:S01]  /*2a50*/  IMAD.SHL.U32 R4, R3, 0x20, RZ ;  /* 0x0000002003047824 */ /* 0x000fe200078e00ff */
[----:B------:R-:W-:-:S02]  /*2a60*/  LOP3.LUT R9, R9, UR5, RZ, 0x30, !PT ;  /* 0x0000000509097c12 */ /* 0x000fc4000f8e30ff */
[----:B------:R-:W2:Y:S01]  /*2a70*/  FLO.U32 R15, R10 ;  /* 0x0000000a000f7300 */ /* 0x000ea200000e0000 */
[----:B-1----:R-:W-:Y:S02]  /*2a80*/  LOP3.LUT R14, R23, R10, RZ, 0xc0, !PT ;  /* 0x0000000a170e7212 */ /* 0x002fe400078ec0ff */
[----:B------:R-:W-:-:S05]  /*2a90*/  LOP3.LUT R4, R4, 0x7c00, RZ, 0xc0, !PT ;  /* 0x00007c0004047812 */ /* 0x000fca00078ec0ff */
[----:B------:R-:W1:Y:S01]  /*2aa0*/  POPC R14, R14 ;  /* 0x0000000e000e7309 */ /* 0x000e620000000000 */
[----:B------:R-:W-:Y:S01]  /*2ab0*/  VIADD R22, R4, UR4 ;  /* 0x0000000404167c36 */ /* 0x000fe20008000000 */
[----:B--2---:R-:W-:-:S13]  /*2ac0*/  ISETP.NE.AND P0, PT, R46, R15, PT ;  /* 0x0000000f2e00720c */ /* 0x004fda0003f05270 */
[----:B-1----:R-:W-:Y:S05]  /*2ad0*/  @P0 BRA `(.L_x_30) ;  /* 0x0000000000080947 */ /* 0x002fea0003800000 */
[----:B------:R-:W-:-:S05]  /*2ae0*/  IMAD R5, R5, 0x4, R22 ;  /* 0x0000000405057824 */ /* 0x000fca00078e0216 */
[----:B------:R1:W2:Y:S02]  /*2af0*/  ATOMS.ADD R8, [R5], R14 ;  /* 0x0000000e0508738c */ /* 0x0002a40000000000 */
.L_x_30:
[----:B------:R-:W-:Y:S05]  /*2b00*/  BSYNC.RECONVERGENT B0 ;  /* 0x0000000000007941 */ /* 0x000fea0003800200 */
.L_x_29:
[----:B------:R-:W-:Y:S01]  /*2b10*/  R2P PR, R9, 0x7f ;  /* 0x0000007f09007804 */ /* 0x000fe20000000000 */
[----:B--2---:R2:W3:Y:S01]  /*2b20*/  SHFL.IDX PT, R8, R8, R15, 0x1f ;  /* 0x00001f0f08087589 */ /* 0x0044e200000e0000 */
[----:B------:R-:W-:Y:S01]  /*2b30*/  BSSY.RECONVERGENT B0, `(.L_x_31) ;  /* 0x0000023000007945 */ /* 0x000fe20003800200 */
[----:B------:R-:W-:-:S10]  /*2b40*/  IMAD.MOV.U32 R12, RZ, RZ, RZ ;  /* 0x000000ffff0c7224 */ /* 0x000fd400078e00ff */
[----:B------:R-:W-:Y:S02]  /*2b50*/  VOTE.ANY R4, PT, P0 ;  /* 0x0000000000047806 */ /* 0x000fe400000e0100 */
[----:B-1----:R-:W-:Y:S02]  /*2b60*/  VOTE.ANY R5, PT, P1 ;  /* 0x0000000000057806 */ /* 0x002fe400008e0100 */
[----:B------:R-:W-:Y:S02]  /*2b70*/  @!P0 LOP3.LUT R4, RZ, R4, RZ, 0x33, !PT ;  /* 0x00000004ff048212 */ /* 0x000fe400078e33ff */
[----:B------:R-:W-:Y:S02]  /*2b80*/  VOTE.ANY R13, PT, P2 ;  /* 0x00000000000d7806 */ /* 0x000fe400010e0100 */
[----:B------:R-:W-:Y:S02]  /*2b90*/  @!P1 LOP3.LUT R5, RZ, R5, RZ, 0x33, !PT ;  /* 0x00000005ff059212 */ /* 0x000fe400078e33ff */
[----:B------:R-:W-:-:S02]  /*2ba0*/  @!P2 LOP3.LUT R13, RZ, R13, RZ, 0x33, !PT ;  /* 0x0000000dff0da212 */ /* 0x000fc400078e33ff */
[----:B------:R-:W-:Y:S02]  /*2bb0*/  LOP3.LUT R4, R5, R4, RZ, 0xc0, !PT ;  /* 0x0000000405047212 */ /* 0x000fe400078ec0ff */
[----:B------:R-:W-:Y:S02]  /*2bc0*/  VOTE.ANY R5, PT, P3 ;  /* 0x0000000000057806 */ /* 0x000fe400018e0100 */
[----:B------:R-:W-:Y:S02]  /*2bd0*/  LOP3.LUT R4, R13, R4, RZ, 0xc0, !PT ;  /* 0x000000040d047212 */ /* 0x000fe400078ec0ff */
[----:B------:R-:W-:Y:S02]  /*2be0*/  LOP3.LUT P0, RZ, R9, 0x80, RZ, 0xc0, !PT ;  /* 0x0000008009ff7812 */ /* 0x000fe4000780c0ff */
[----:B------:R-:W-:Y:S02]  /*2bf0*/  VOTE.ANY R13, PT, P4 ;  /* 0x00000000000d7806 */ /* 0x000fe400020e0100 */
[----:B------:R-:W-:-:S02]  /*2c00*/  @!P3 LOP3.LUT R5, RZ, R5, RZ, 0x33, !PT ;  /* 0x00000005ff05b212 */ /* 0x000fc400078e33ff */
[----:B------:R-:W-:Y:S02]  /*2c10*/  @!P4 LOP3.LUT R13, RZ, R13, RZ, 0x33, !PT ;  /* 0x0000000dff0dc212 */ /* 0x000fe400078e33ff */
[----:B------:R-:W-:Y:S02]  /*2c20*/  LOP3.LUT R4, R5, R4, RZ, 0xc0, !PT ;  /* 0x0000000405047212 */ /* 0x000fe400078ec0ff */
[----:B------:R-:W-:Y:S02]  /*2c30*/  VOTE.ANY R5, PT, P5 ;  /* 0x0000000000057806 */ /* 0x000fe400028e0100 */
[----:B------:R-:W-:Y:S02]  /*2c40*/  LOP3.LUT R4, R13, R4, RZ, 0xc0, !PT ;  /* 0x000000040d047212 */ /* 0x000fe400078ec0ff */
[----:B------:R-:W-:Y:S02]  /*2c50*/  VOTE.ANY R13, PT, P6 ;  /* 0x00000000000d7806 */ /* 0x000fe400030e0100 */
[----:B------:R-:W-:-:S02]  /*2c60*/  @!P5 LOP3.LUT R5, RZ, R5, RZ, 0x33, !PT ;  /* 0x00000005ff05d212 */ /* 0x000fc400078e33ff */
[----:B------:R-:W-:Y:S02]  /*2c70*/  VOTE.ANY R17, PT, P0 ;  /* 0x0000000000117806 */ /* 0x000fe400000e0100 */
[----:B------:R-:W-:Y:S02]  /*2c80*/  @!P6 LOP3.LUT R13, RZ, R13, RZ, 0x33, !PT ;  /* 0x0000000dff0de212 */ /* 0x000fe400078e33ff */
[----:B------:R-:W-:Y:S02]  /*2c90*/  LOP3.LUT R4, R5, R4, RZ, 0xc0, !PT ;  /* 0x0000000405047212 */ /* 0x000fe400078ec0ff */
[----:B------:R-:W-:Y:S02]  /*2ca0*/  @!P0 LOP3.LUT R17, RZ, R17, RZ, 0x33, !PT ;  /* 0x00000011ff118212 */ /* 0x000fe400078e33ff */
[----:B------:R-:W-:-:S04]  /*2cb0*/  LOP3.LUT R4, R13, R4, RZ, 0xc0, !PT ;  /* 0x000000040d047212 */ /* 0x000fc800078ec0ff */
[----:B------:R-:W-:Y:S02]  /*2cc0*/  LOP3.LUT R4, R17, R4, RZ, 0xc0, !PT ;  /* 0x0000000411047212 */ /* 0x000fe400078ec0ff */
[----:B------:R-:W-:Y:S02]  /*2cd0*/  SHF.R.U32.HI R17, RZ, UR6, R0 ;  /* 0x00000006ff117c19 */ /* 0x000fe40008011600 */
[----:B------:R-:W1:Y:S01]  /*2ce0*/  FLO.U32 R5, R4 ;  /* 0x0000000400057300 */ /* 0x000e6200000e0000 */
[----:B------:R-:W-:Y:S02]  /*2cf0*/  LOP3.LUT R13, R23, R4, RZ, 0xc0, !PT ;  /* 0x00000004170d7212 */ /* 0x000fe400078ec0ff */
[----:B------:R-:W-:-:S05]  /*2d00*/  LOP3.LUT R17, R17, UR5, RZ, 0x30, !PT ;  /* 0x0000000511117c12 */ /* 0x000fca000f8e30ff */
[----:B------:R-:W4:Y:S01]  /*2d10*/  POPC R13, R13 ;  /* 0x0000000d000d7309 */ /* 0x000f220000000000 */
[----:B-1----:R-:W-:-:S13]  /*2d20*/  ISETP.NE.AND P0, PT, R46, R5, PT ;  /* 0x000000052e00720c */ /* 0x002fda0003f05270 */
[----:B--234-:R-:W-:Y:S05]  /*2d30*/  @P0 BRA `(.L_x_32) ;  /* 0x0000000000080947 */ /* 0x01cfea0003800000 */
[----:B------:R-:W-:-:S06]  /*2d40*/  IMAD R12, R9, 0x4, R22 ;  /* 0x00000004090c7824 */ /* 0x000fcc00078e0216 */
[----:B------:R1:W2:Y:S02]  /*2d50*/  ATOMS.ADD R12, [R12], R13 ;  /* 0x0000000d0c0c738c */ /* 0x0002a40000000000 */
.L_x_32:
[----:B------:R-:W-:Y:S05]  /*2d60*/  BSYNC.RECONVERGENT B0 ;  /* 0x0000000000007941 */ /* 0x000fea0003800200 */
.L_x_31:
[----:B------:R-:W-:Y:S01]  /*2d70*/  R2P PR, R17, 0x7f ;  /* 0x0000007f11007804 */ /* 0x000fe20000000000 */
[----:B--2---:R2:W3:Y:S01]  /*2d80*/  SHFL.IDX PT, R12, R12, R5, 0x1f ;  /* 0x00001f050c0c7589 */ /* 0x0044e200000e0000 */
[----:B------:R-:W-:Y:S11]  /*2d90*/  BSSY.RECONVERGENT B0, `(.L_x_33) ;  /* 0x0000023000007945 */ /* 0x000ff60003800200 */
[----:B------:R-:W-:-:S02]  /*2da0*/  VOTE.ANY R0, PT, P0 ;  /* 0x0000000000007806 */ /* 0x000fc400000e0100 */
[----:B------:R-:W-:Y:S02]  /*2db0*/  VOTE.ANY R9, PT, P1 ;  /* 0x0000000000097806 */ /* 0x000fe400008e0100 */
[----:B------:R-:W-:Y:S02]  /*2dc0*/  @!P0 LOP3.LUT R0, RZ, R0, RZ, 0x33, !PT ;  /* 0x00000000ff008212 */ /* 0x000fe400078e33ff */
[----:B------:R-:W-:Y:S02]  /*2dd0*/  VOTE.ANY R15, PT, P2 ;  /* 0x00000000000f7806 */ /* 0x000fe400010e0100 */
[----:B------:R-:W-:Y:S02]  /*2de0*/  @!P1 LOP3.LUT R9, RZ, R9, RZ, 0x33, !PT ;  /* 0x00000009ff099212 */ /* 0x000fe400078e33ff */
[----:B------:R-:W-:Y:S02]  /*2df0*/  @!P2 LOP3.LUT R15, RZ, R15, RZ, 0x33, !PT ;  /* 0x0000000fff0fa212 */ /* 0x000fe400078e33ff */
[----:B------:R-:W-:-:S02]  /*2e00*/  LOP3.LUT R0, R9, R0, RZ, 0xc0, !PT ;  /* 0x0000000009007212 */ /* 0x000fc400078ec0ff */
[----:B------:R-:W-:Y:S02]  /*2e10*/  VOTE.ANY R9, PT, P3 ;  /* 0x0000000000097806 */ /* 0x000fe400018e0100 */
[----:B------:R-:W-:Y:S02]  /*2e20*/  LOP3.LUT R0, R15, R0, RZ, 0xc0, !PT ;  /* 0x000000000f007212 */ /* 0x000fe400078ec0ff */
[----:B------:R-:W-:Y:S02]  /*2e30*/  LOP3.LUT P0, RZ, R17, 0x80, RZ, 0xc0, !PT ;  /* 0x0000008011ff7812 */ /* 0x000fe4000780c0ff */
[----:B------:R-:W-:Y:S02]  /*2e40*/  VOTE.ANY R15, PT, P4 ;  /* 0x00000000000f7806 */ /* 0x000fe400020e0100 */
[----:B------:R-:W-:Y:S02]  /*2e50*/  @!P3 LOP3.LUT R9, RZ, R9, RZ, 0x33, !PT ;  /* 0x00000009ff09b212 */ /* 0x000fe400078e33ff */
[----:B------:R-:W-:-:S02]  /*2e60*/  @!P4 LOP3.LUT R15, RZ, R15, RZ, 0x33, !PT ;  /* 0x0000000fff0fc212 */ /* 0x000fc400078e33ff */
[----:B------:R-:W-:Y:S02]  /*2e70*/  LOP3.LUT R0, R9, R0, RZ, 0xc0, !PT ;  /* 0x0000000009007212 */ /* 0x000fe400078ec0ff */
[----:B------:R-:W-:Y:S02]  /*2e80*/  VOTE.ANY R9, PT, P5 ;  /* 0x0000000000097806 */ /* 0x000fe400028e0100 */
[----:B------:R-:W-:Y:S02]  /*2e90*/  LOP3.LUT R0, R15, R0, RZ, 0xc0, !PT ;  /* 0x000000000f007212 */ /* 0x000fe400078ec0ff */
[----:B------:R-:W-:Y:S02]  /*2ea0*/  VOTE.ANY R15, PT, P6 ;  /* 0x00000000000f7806 */ /* 0x000fe400030e0100 */
[----:B------:R-:W-:Y:S02]  /*2eb0*/  @!P5 LOP3.LUT R9, RZ, R9, RZ, 0x33, !PT ;  /* 0x00000009ff09d212 */ /* 0x000fe400078e33ff */
[----:B------:R-:W-:-:S02]  /*2ec0*/  VOTE.ANY R19, PT, P0 ;  /* 0x0000000000137806 */ /* 0x000fc400000e0100 */
[----:B------:R-:W-:Y:S02]  /*2ed0*/  @!P6 LOP3.LUT R15, RZ, R15, RZ, 0x33, !PT ;  /* 0x0000000fff0fe212 */ /* 0x000fe400078e33ff */
[----:B------:R-:W-:Y:S02]  /*2ee0*/  LOP3.LUT R0, R9, R0, RZ, 0xc0, !PT ;  /* 0x0000000009007212 */ /* 0x000fe400078ec0ff */
[----:B------:R-:W-:Y:S02]  /*2ef0*/  @!P0 LOP3.LUT R19, RZ, R19, RZ, 0x33, !PT ;  /* 0x00000013ff138212 */ /* 0x000fe400078e33ff */
[----:B------:R-:W-:Y:S02]  /*2f00*/  LOP3.LUT R0, R15, R0, RZ, 0xc0, !PT ;  /* 0x000000000f007212 */ /* 0x000fe400078ec0ff */
[----:B------:R-:W-:Y:S02]  /*2f10*/  SHF.R.U32.HI R15, RZ, UR6, R41 ;  /* 0x00000006ff0f7c19 */ /* 0x000fe40008011629 */
[----:B------:R-:W-:Y:S01]  /*2f20*/  LOP3.LUT R4, R19, R0, RZ, 0xc0, !PT ;  /* 0x0000000013047212 */ /* 0x000fe200078ec0ff */
[----:B------:R-:W-:Y:S01]  /*2f30*/  IMAD.MOV.U32 R0, RZ, RZ, RZ ;  /* 0x000000ffff007224 */ /* 0x000fe200078e00ff */
[----:B------:R-:W-:-:S02]  /*2f40*/  LOP3.LUT R15, R15, UR5, RZ, 0x30, !PT ;  /* 0x000000050f0f7c12 */ /* 0x000fc4000f8e30ff */
[----:B------:R-:W4:Y:S01]  /*2f50*/  FLO.U32 R51, R4 ;  /* 0x0000000400337300 */ /* 0x000f2200000e0000 */
[----:B------:R-:W-:-:S07]  /*2f60*/  LOP3.LUT R10, R23, R4, RZ, 0xc0, !PT ;  /* 0x00000004170a7212 */ /* 0x000fce00078ec0ff */
[----:B------:R-:W0:Y:S01]  /*2f70*/  POPC R10, R10 ;  /* 0x0000000a000a7309 */ /* 0x000e220000000000 */
[----:B----4-:R-:W-:-:S13]  /*2f80*/  ISETP.NE.AND P0, PT, R46, R51, PT ;  /* 0x000000332e00720c */ /* 0x010fda0003f05270 */
[----:B0-23--:R-:W-:Y:S05]  /*2f90*/  @P0 BRA `(.L_x_34) ;  /* 0x0000000000080947 */ /* 0x00dfea0003800000 */
[----:B------:R-:W-:-:S05]  /*2fa0*/  IMAD R17, R17, 0x4, R22 ;  /* 0x0000000411117824 */ /* 0x000fca00078e0216 */
[----:B------:R0:W2:Y:S02]  /*2fb0*/  ATOMS.ADD R0, [R17], R10 ;  /* 0x0000000a1100738c */ /* 0x0000a40000000000 */
.L_x_34:
[----:B------:R-:W-:Y:S05]  /*2fc0*/  BSYNC.RECONVERGENT B0 ;  /* 0x0000000000007941 */ /* 0x000fea0003800200 */
.L_x_33:
        /* <DEDUP_REMOVED lines=21> */
[----:B0-----:R-:W-:-:S02]  /*3120*/  VOTE.ANY R17, PT, P0 ;  /* 0x0000000000117806 */ /* 0x001fc400000e0100 */
[----:B------:R-:W-:Y:S02]  /*3130*/  @!P6 LOP3.LUT R9, RZ, R9, RZ, 0x33, !PT ;  /* 0x00000009ff09e212 */ /* 0x000fe400078e33ff */
[----:B------:R-:W-:Y:S02]  /*3140*/  LOP3.LUT R4, R5, R4, RZ, 0xc0, !PT ;  /* 0x0000000405047212 */ /* 0x000fe400078ec0ff */
[----:B------:R-:W-:Y:S02]  /*3150*/  @!P0 LOP3.LUT R17, RZ, R17, RZ, 0x33, !PT ;  /* 0x00000011ff118212 */ /* 0x000fe400078e33ff */
[----:B------:R-:W-:-:S04]  /*3160*/  LOP3.LUT R4, R9, R4, RZ, 0xc0, !PT ;  /* 0x0000000409047212 */ /* 0x000fc800078ec0ff */
[----:B------:R-:W-:Y:S01]  /*3170*/  LOP3.LUT R6, R17, R4, RZ, 0xc0, !PT ;  /* 0x0000000411067212 */ /* 0x000fe200078ec0ff */
[----:B------:R-:W-:Y:S01]  /*3180*/  IMAD.MOV.U32 R4, RZ, RZ, RZ ;  /* 0x000000ffff047224 */ /* 0x000fe200078e00ff */
[----:B------:R-:W-:Y:S02]  /*3190*/  SHF.R.U32.HI R17, RZ, UR6, R40 ;  /* 0x00000006ff117c19 */ /* 0x000fe40008011628 */
[----:B------:R-:W0:Y:S01]  /*31a0*/  FLO.U32 R45, R6 ;  /* 0x00000006002d7300 */ /* 0x000e2200000e0000 */
[----:B------:R-:W-:Y:S02]  /*31b0*/  LOP3.LUT R9, R23, R6, RZ, 0xc0, !PT ;  /* 0x0000000617097212 */ /* 0x000fe400078ec0ff */
[----:B------:R-:W-:-:S05]  /*31c0*/  LOP3.LUT R17, R17, UR5, RZ, 0x30, !PT ;  /* 0x0000000511117c12 */ /* 0x000fca000f8e30ff */
[----:B------:R-:W4:Y:S01]  /*31d0*/  POPC R9, R9 ;  /* 0x0000000900097309 */ /* 0x000f220000000000 */
[----:B0-----:R-:W-:-:S13]  /*31e0*/  ISETP.NE.AND P0, PT, R46, R45, PT ;  /* 0x0000002d2e00720c */ /* 0x001fda0003f05270 */
[----:B--234-:R-:W-:Y:S05]  /*31f0*/  @P0 BRA `(.L_x_36) ;  /* 0x0000000000080947 */ /* 0x01cfea0003800000 */
[----:B------:R-:W-:-:S06]  /*3200*/  IMAD R4, R15, 0x4, R22 ;  /* 0x000000040f047824 */ /* 0x000fcc00078e0216 */
[----:B------:R0:W2:Y:S02]  /*3210*/  ATOMS.ADD R4, [R4], R9 ;  /* 0x000000090404738c */ /* 0x0000a40000000000 */
.L_x_36:
[----:B------:R-:W-:Y:S05]  /*3220*/  BSYNC.RECONVERGENT B0 ;  /* 0x0000000000007941 */ /* 0x000fea0003800200 */
.L_x_35:
[----:B------:R-:W-:Y:S01]  /*3230*/  R2P PR, R17, 0x7f ;  /* 0x0000007f11007804 */ /* 0x000fe20000000000 */
[----:B--2---:R2:W3:Y:S01]  /*3240*/  SHFL.IDX PT, R45, R4, R45, 0x1f ;  /* 0x00001f2d042d7589 */ /* 0x0044e200000e0000 */
[----:B------:R-:W-:Y:S01]  /*3250*/  BSSY.RECONVERGENT B0, `(.L_x_37) ;  /* 0x0000023000007945 */ /* 0x000fe20003800200 */
[----:B------:R-:W-:-:S10]  /*3260*/  IMAD.MOV.U32 R6, RZ, RZ, RZ ;  /* 0x000000ffff067224 */ /* 0x000fd400078e00ff */
[----:B------:R-:W-:Y:S02]  /*3270*/  VOTE.ANY R0, PT, P0 ;  /* 0x0000000000007806 */ /* 0x000fe400000e0100 */
[----:B------:R-:W-:Y:S02]  /*3280*/  VOTE.ANY R5, PT, P1 ;  /* 0x0000000000057806 */ /* 0x000fe400008e0100 */
        /* <DEDUP_REMOVED lines=20> */
[----:B------:R-:W-:Y:S02]  /*33d0*/  LOP3.LUT R0, R15, R0, RZ, 0xc0, !PT ;  /* 0x000000000f007212 */ /* 0x000fe400078ec0ff */
[----:B------:R-:W-:-:S02]  /*33e0*/  SHF.R.U32.HI R15, RZ, UR6, R39 ;  /* 0x00000006ff0f7c19 */ /* 0x000fc40008011627 */
[----:B------:R-:W-:Y:S02]  /*33f0*/  LOP3.LUT R0, R19, R0, RZ, 0xc0, !PT ;  /* 0x0000000013007212 */ /* 0x000fe400078ec0ff */
[----:B------:R-:W-:Y:S02]  /*3400*/  LOP3.LUT R15, R15, UR5, RZ, 0x30, !PT ;  /* 0x000000050f0f7c12 */ /* 0x000fe4000f8e30ff */
[----:B------:R-:W4:Y:S01]  /*3410*/  FLO.U32 R19, R0 ;  /* 0x0000000000137300 */ /* 0x000f2200000e0000 */
[----:B------:R-:W-:-:S07]  /*3420*/  LOP3.LUT R5, R23, R0, RZ, 0xc0, !PT ;  /* 0x0000000017057212 */ /* 0x000fce00078ec0ff */
[----:B------:R-:W0:Y:S01]  /*3430*/  POPC R5, R5 ;  /* 0x0000000500057309 */ /* 0x000e220000000000 */
[----:B----4-:R-:W-:-:S13]  /*3440*/  ISETP.NE.AND P0, PT, R46, R19, PT ;  /* 0x000000132e00720c */ /* 0x010fda0003f05270 */
[----:B0-23--:R-:W-:Y:S05]  /*3450*/  @P0 BRA `(.L_x_38) ;  /* 0x0000000000080947 */ /* 0x00dfea0003800000 */
[----:B------:R-:W-:-:S06]  /*3460*/  IMAD R6, R17, 0x4, R22 ;  /* 0x0000000411067824 */ /* 0x000fcc00078e0216 */
[----:B------:R0:W2:Y:S02]  /*3470*/  ATOMS.ADD R6, [R6], R5 ;  /* 0x000000050606738c */ /* 0x0000a40000000000 */
.L_x_38:
[----:B------:R-:W-:Y:S05]  /*3480*/  BSYNC.RECONVERGENT B0 ;  /* 0x0000000000007941 */ /* 0x000fea0003800200 */
.L_x_37:
        /* <DEDUP_REMOVED lines=37> */
.L_x_40:
[----:B------:R-:W-:Y:S05]  /*36e0*/  BSYNC.RECONVERGENT B0 ;  /* 0x0000000000007941 */ /* 0x000fea0003800200 */
.L_x_39:
[----:B------:R-:W-:Y:S01]  /*36f0*/  R2P PR, R17, 0x7f ;  /* 0x0000007f11007804 */ /* 0x000fe20000000000 */
[----:B--2---:R2:W3:Y:S01]  /*3700*/  SHFL.IDX PT, R47, R0, R47, 0x1f ;  /* 0x00001f2f002f7589 */ /* 0x0044e200000e0000 */
[----:B------:R-:W-:Y:S11]  /*3710*/  BSSY.RECONVERGENT B0, `(.L_x_41) ;  /* 0x0000021000007945 */ /* 0x000ff60003800200 */
[----:B0-----:R-:W-:-:S02]  /*3720*/  VOTE.ANY R15, PT, P0 ;  /* 0x00000000000f7806 */ /* 0x001fc400000e0100 */
        /* <DEDUP_REMOVED lines=19> */
[----:B------:R-:W-:Y:S01]  /*3860*/  LOP3.LUT R15, R16, R15, RZ, 0xc0, !PT ;  /* 0x0000000f100f7212 */ /* 0x000fe200078ec0ff */
[----:B------:R-:W-:Y:S01]  /*3870*/  IMAD.MOV.U32 R16, RZ, RZ, RZ ;  /* 0x000000ffff107224 */ /* 0x000fe200078e00ff */
[----:B------:R-:W-:Y:S02]  /*3880*/  @!P0 LOP3.LUT R20, RZ, R20, RZ, 0x33, !PT ;  /* 0x00000014ff148212 */ /* 0x000fe400078e33ff */
[----:B------:R-:W-:-:S04]  /*3890*/  LOP3.LUT R15, R18, R15, RZ, 0xc0, !PT ;  /* 0x0000000f120f7212 */ /* 0x000fc800078ec0ff */
[----:B------:R-:W-:-:S04]  /*38a0*/  LOP3.LUT R20, R20, R15, RZ, 0xc0, !PT ;  /* 0x0000000f14147212 */ /* 0x000fc800078ec0ff */
[----:B------:R-:W0:Y:S01]  /*38b0*/  FLO.U32 R49, R20 ;  /* 0x0000001400317300 */ /* 0x000e2200000e0000 */
[----:B------:R-:W-:-:S07]  /*38c0*/  LOP3.LUT R50, R23, R20, RZ, 0xc0, !PT ;  /* 0x0000001417327212 */ /* 0x000fce00078ec0ff */
[----:B------:R-:W4:Y:S01]  /*38d0*/  POPC R50, R50 ;  /* 0x0000003200327309 */ /* 0x000f220000000000 */
[----:B0-----:R-:W-:-:S13]  /*38e0*/  ISETP.NE.AND P0, PT, R46, R49, PT ;  /* 0x000000312e00720c */ /* 0x001fda0003f05270 */
[----:B--234-:R-:W-:Y:S05]  /*38f0*/  @P0 BRA `(.L_x_42) ;  /* 0x0000000000080947 */ /* 0x01cfea0003800000 */
[----:B------:R-:W-:-:S05]  /*3900*/  IMAD R17, R17, 0x4, R22 ;  /* 0x0000000411117824 */ /* 0x000fca00078e0216 */
[----:B------:R0:W2:Y:S02]  /*3910*/  ATOMS.ADD R16, [R17], R50 ;  /* 0x000000321110738c */ /* 0x0000a40000000000 */
.L_x_42:
[----:B------:R-:W-:Y:S05]  /*3920*/  BSYNC.RECONVERGENT B0 ;  /* 0x0000000000007941 */ /* 0x000fea0003800200 */
.L_x_41:
[----:B------:R-:W-:Y:S01]  /*3930*/  R2P PR, R11, 0x7f ;  /* 0x0000007f0b007804 */ /* 0x000fe20000000000 */
[----:B--2---:R2:W3:Y:S01]  /*3940*/  SHFL.IDX PT, R49, R16, R49, 0x1f ;  /* 0x00001f3110317589 */ /* 0x0044e200000e0000 */
[----:B------:R-:W-:Y:S01]  /*3950*/  BSSY.RECONVERGENT B0, `(.L_x_43) ;  /* 0x0000021000007945 */ /* 0x000fe20003800200 */
[----:B------:R-:W-:-:S10]  /*3960*/  IMAD.MOV.U32 R20, RZ, RZ, RZ ;  /* 0x000000ffff147224 */ /* 0x000fd400078e00ff */
[----:B------:R-:W-:Y:S02]  /*3970*/  VOTE.ANY R0, PT, P0 ;  /* 0x0000000000007806 */ /* 0x000fe400000e0100 */
[----:B------:R-:W-:Y:S02]  /*3980*/  VOTE.ANY R15, PT, P1 ;  /* 0x00000000000f7806 */ /* 0x000fe400008e0100 */
[----:B------:R-:W-:Y:S02]  /*3990*/  @!P0 LOP3.LUT R0, RZ, R0, RZ, 0x33, !PT ;  /* 0x00000000ff008212 */ /* 0x000fe400078e33ff */
[----:B0-----:R-:W-:Y:S02]  /*39a0*/  VOTE.ANY R17, PT, P2 ;  /* 0x0000000000117806 */ /* 0x001fe400010e0100 */
        /* <DEDUP_REMOVED lines=25> */
[----:B------:R-:W-:-:S06]  /*3b40*/  IMAD R20, R11, 0x4, R22 ;  /* 0x000000040b147824 */ /* 0x000fcc00078e0216 */
[----:B------:R0:W2:Y:S02]  /*3b50*/  ATOMS.ADD R20, [R20], R21 ;  /* 0x000000151414738c */ /* 0x0000a40000000000 */
.L_x_44:
[----:B------:R-:W-:Y:S05]  /*3b60*/  BSYNC.RECONVERGENT B0 ;  /* 0x0000000000007941 */ /* 0x000fea0003800200 */
.L_x_43:
[----:B------:R-:W-:Y:S01]  /*3b70*/  R2P PR, R7, 0x7f ;  /* 0x0000007f07007804 */ /* 0x000fe20000000000 */
[----:B--2---:R2:W3:Y:S01]  /*3b80*/  SHFL.IDX PT, R20, R20, R15, 0x1f ;  /* 0x00001f0f14147589 */ /* 0x0044e200000e0000 */
[----:B------:R-:W-:Y:S01]  /*3b90*/  BSSY.RECONVERGENT B0, `(.L_x_45) ;  /* 0x0000023000007945 */ /* 0x000fe20003800200 */
[----:B------:R-:W-:-:S10]  /*3ba0*/  IMAD.MOV.U32 R16, RZ, RZ, RZ ;  /* 0x000000ffff107224 */ /* 0x000fd400078e00ff */
[----:B------:R-:W-:Y:S02]  /*3bb0*/  VOTE.ANY R0, PT, P0 ;  /* 0x0000000000007806 */ /* 0x000fe400000e0100 */
[----:B------:R-:W-:Y:S02]  /*3bc0*/  VOTE.ANY R11, PT, P1 ;  /* 0x00000000000b7806 */ /* 0x000fe400008e0100 */
[----:B------:R-:W-:Y:S02]  /*3bd0*/  @!P0 LOP3.LUT R0, RZ, R0, RZ, 0x33, !PT ;  /* 0x00000000ff008212 */ /* 0x000fe400078e33ff */
[----:B------:R-:W-:Y:S02]  /*3be0*/  @!P1 LOP3.LUT R11, RZ, R11, RZ, 0x33, !PT ;  /* 0x0000000bff0b9212 */ /* 0x000fe400078e33ff */
[----:B------:R-:W-:Y:S02]  /*3bf0*/  VOTE.ANY R17, PT, P2 ;  /* 0x0000000000117806 */ /* 0x000fe400010e0100 */
[----:B------:R-:W-:-:S02]  /*3c00*/  LOP3.LUT R0, R11, R0, RZ, 0xc0, !PT ;  /* 0x000000000b007212 */ /* 0x000fc400078ec0ff */
[----:B------:R-:W-:Y:S02]  /*3c10*/  VOTE.ANY R11, PT, P3 ;  /* 0x00000000000b7806 */ /* 0x000fe400018e0100 */
[----:B------:R-:W-:Y:S02]  /*3c20*/  @!P2 LOP3.LUT R17, RZ, R17, RZ, 0x33, !PT ;  /* 0x00000011ff11a212 */ /* 0x000fe400078e33ff */
[----:B------:R-:W-:Y:S02]  /*3c30*/  @!P3 LOP3.LUT R11, RZ, R11, RZ, 0x33, !PT ;  /* 0x0000000bff0bb212 */ /* 0x000fe400078e33ff */
[----:B------:R-:W-:Y:S02]  /*3c40*/  LOP3.LUT R0, R17, R0, RZ, 0xc0, !PT ;  /* 0x0000000011007212 */ /* 0x000fe400078ec0ff */
[----:B------:R-:W-:Y:S02]  /*3c50*/  LOP3.LUT P0, RZ, R7, 0x80, RZ, 0xc0, !PT ;  /* 0x0000008007ff7812 */ /* 0x000fe4000780c0ff */
[----:B------:R-:W-:-:S02]  /*3c60*/  VOTE.ANY R17, PT, P4 ;  /* 0x0000000000117806 */ /* 0x000fc400020e0100 */
[----:B------:R-:W-:Y:S02]  /*3c70*/  LOP3.LUT R0, R11, R0, RZ, 0xc0, !PT ;  /* 0x000000000b007212 */ /* 0x000fe400078ec0ff */
[----:B------:R-:W-:Y:S02]  /*3c80*/  VOTE.ANY R11, PT, P5 ;  /* 0x00000000000b7806 */ /* 0x000fe400028e0100 */
[----:B------:R-:W-:Y:S02]  /*3c90*/  @!P4 LOP3.LUT R17, RZ, R17, RZ, 0x33, !PT ;  /* 0x00000011ff11c212 */ /* 0x000fe400078e33ff */
[----:B------:R-:W-:Y:S02]  /*3ca0*/  @!P5 LOP3.LUT R11, RZ, R11, RZ, 0x33, !PT ;  /* 0x0000000bff0bd212 */ /* 0x000fe400078e33ff */
[----:B------:R-:W-:Y:S02]  /*3cb0*/  LOP3.LUT R0, R17, R0, RZ, 0xc0, !PT ;  /* 0x0000000011007212 */ /* 0x000fe400078ec0ff */
[----:B------:R-:W-:-:S02]  /*3cc0*/  VOTE.ANY R17, PT, P6 ;  /* 0x0000000000117806 */ /* 0x000fc400030e0100 */
[----:B------:R-:W-:Y:S02]  /*3cd0*/  LOP3.LUT R0, R11, R0, RZ, 0xc0, !PT ;  /* 0x000000000b007212 */ /* 0x000fe400078ec0ff */
[----:B------:R-:W-:Y:S02]  /*3ce0*/  VOTE.ANY R11, PT, P0 ;  /* 0x00000000000b7806 */ /* 0x000fe400000e0100 */
[----:B------:R-:W-:Y:S02]  /*3cf0*/  @!P6 LOP3.LUT R17, RZ, R17, RZ, 0x33, !PT ;  /* 0x00000011ff11e212 */ /* 0x000fe400078e33ff */
[----:B------:R-:W-:Y:S02]  /*3d00*/  @!P0 LOP3.LUT R11, RZ, R11, RZ, 0x33, !PT ;  /* 0x0000000bff0b8212 */ /* 0x000fe400078e33ff */
[----:B------:R-:W-:-:S04]  /*3d10*/  LOP3.LUT R0, R17, R0, RZ, 0xc0, !PT ;  /* 0x0000000011007212 */ /* 0x000fc800078ec0ff */
[----:B------:R-:W-:Y:S02]  /*3d20*/  LOP3.LUT R48, R11, R0, RZ, 0xc0, !PT ;  /* 0x000000000b307212 */ /* 0x000fe400078ec0ff */
[----:B------:R-:W-:Y:S02]  /*3d30*/  SHF.R.U32.HI R0, RZ, UR6, R36 ;  /* 0x00000006ff007c19 */ /* 0x000fe40008011624 */
[----:B------:R-:W4:Y:S01]  /*3d40*/  FLO.U32 R18, R48 ;  /* 0x0000003000127300 */ /* 0x000f2200000e0000 */
[----:B------:R-:W-:Y:S02]  /*3d50*/  LOP3.LUT R19, R23, R48, RZ, 0xc0, !PT ;  /* 0x0000003017137212 */ /* 0x000fe400078ec0ff */
[----:B------:R-:W-:-:S05]  /*3d60*/  LOP3.LUT R0, R0, UR5, RZ, 0x30, !PT ;  /* 0x0000000500007c12 */ /* 0x000fca000f8e30ff */
[----:B------:R-:W0:Y:S01]  /*3d70*/  POPC R19, R19 ;  /* 0x0000001300137309 */ /* 0x000e220000000000 */
[----:B----4-:R-:W-:-:S13]  /*3d80*/  ISETP.NE.AND P0, PT, R46, R18, PT ;  /* 0x000000122e00720c */ /* 0x010fda0003f05270 */
[----:B0-23--:R-:W-:Y:S05]  /*3d90*/  @P0 BRA `(.L_x_46) ;  /* 0x0000000000080947 */ /* 0x00dfea0003800000 */
[----:B------:R-:W-:-:S06]  /*3da0*/  IMAD R16, R7, 0x4, R22 ;  /* 0x0000000407107824 */ /* 0x000fcc00078e0216 */
[----:B------:R0:W2:Y:S02]  /*3db0*/  ATOMS.ADD R16, [R16], R19 ;  /* 0x000000131010738c */ /* 0x0000a40000000000 */
.L_x_46:
[----:B------:R-:W-:Y:S05]  /*3dc0*/  BSYNC.RECONVERGENT B0 ;  /* 0x0000000000007941 */ /* 0x000fea0003800200 */
.L_x_45:
[----:B------:R-:W-:Y:S01]  /*3dd0*/  R2P PR, R0, 0x7f ;  /* 0x0000007f00007804 */ /* 0x000fe20000000000 */
[----:B--2---:R2:W3:Y:S01]  /*3de0*/  SHFL.IDX PT, R18, R16, R18, 0x1f ;  /* 0x00001f1210127589 */ /* 0x0044e200000e0000 */
[----:B------:R-:W-:Y:S01]  /*3df0*/  SHF.R.U32.HI R11, RZ, UR6, R35 ;  /* 0x00000006ff0b7c19 */ /* 0x000fe20008011623 */
[----:B------:R-:W-:Y:S01]  /*3e00*/  BSSY.RECONVERGENT B0, `(.L_x_47) ;  /* 0x0000022000007945 */ /* 0x000fe20003800200 */
[----:B------:R-:W-:Y:S02]  /*3e10*/  IMAD.MOV.U32 R15, RZ, RZ, RZ ;  /* 0x000000ffff0f7224 */ /* 0x000fe400078e00ff */
[----:B------:R-:W-:-:S07]  /*3e20*/  LOP3.LUT R11, R11, UR5, RZ, 0x30, !PT ;  /* 0x000000050b0b7c12 */ /* 0x000fce000f8e30ff */
[----:B------:R-:W-:Y:S02]  /*3e30*/  VOTE.ANY R7, PT, P0 ;  /* 0x0000000000077806 */ /* 0x000fe400000e0100 */
[----:B------:R-:W-:Y:S02]  /*3e40*/  VOTE.ANY R48, PT, P1 ;  /* 0x0000000000307806 */ /* 0x000fe400008e0100 */
[----:B------:R-:W-:Y:S02]  /*3e50*/  @!P0 LOP3.LUT R7, RZ, R7, RZ, 0x33, !PT ;  /* 0x00000007ff078212 */ /* 0x000fe400078e33ff */
[----:B------:R-:W-:Y:S02]  /*3e60*/  @!P1 LOP3.LUT R48, RZ, R48, RZ, 0x33, !PT ;  /* 0x00000030ff309212 */ /* 0x000fe400078e33ff */
[----:B------:R-:W-:Y:S02]  /*3e70*/  LOP3.LUT P0, RZ, R0, 0x80, RZ, 0xc0, !PT ;  /* 0x0000008000ff7812 */ /* 0x000fe4000780c0ff */
[----:B------:R-:W-:-:S02]  /*3e80*/  LOP3.LUT R7, R48, R7, RZ, 0xc0, !PT ;  /* 0x0000000730077212 */ /* 0x000fc400078ec0ff */
[----:B------:R-:W-:-:S04]  /*3e90*/  VOTE.ANY R48, PT, P2 ;  /* 0x0000000000307806 */ /* 0x000fc800010e0100 */
[----:B------:R-:W-:-:S04]  /*3ea0*/  @!P2 LOP3.LUT R48, RZ, R48, RZ, 0x33, !PT ;  /* 0x00000030ff30a212 */ /* 0x000fc800078e33ff */
[----:B------:R-:W-:Y:S02]  /*3eb0*/  LOP3.LUT R7, R48, R7, RZ, 0xc0, !PT ;  /* 0x0000000730077212 */ /* 0x000fe400078ec0ff */
        /* <DEDUP_REMOVED lines=14> */
[----:B------:R-:W-:-:S04]  /*3fa0*/  LOP3.LUT R48, R48, R7, RZ, 0xc0, !PT ;  /* 0x0000000730307212 */ /* 0x000fc800078ec0ff */
[----:B------:R-:W4:Y:S01]  /*3fb0*/  FLO.U32 R52, R48 ;  /* 0x0000003000347300 */ /* 0x000f2200000e0000 */
[----:B------:R-:W-:-:S07]  /*3fc0*/  LOP3.LUT R17, R23, R48, RZ, 0xc0, !PT ;  /* 0x0000003017117212 */ /* 0x000fce00078ec0ff */
[----:B------:R-:W0:Y:S01]  /*3fd0*/  POPC R17, R17 ;  /* 0x0000001100117309 */ /* 0x000e220000000000 */
[----:B----4-:R-:W-:-:S13]  /*3fe0*/  ISETP.NE.AND P0, PT, R46, R52, PT ;  /* 0x000000342e00720c */ /* 0x010fda0003f05270 */
[----:B0-23--:R-:W-:Y:S05]  /*3ff0*/  @P0 BRA `(.L_x_48) ;  /* 0x0000000000080947 */ /* 0x00dfea0003800000 */
[----:B------:R-:W-:-:S05]  /*4000*/  IMAD R0, R0, 0x4, R22 ;  /* 0x0000000400007824 */ /* 0x000fca00078e0216 */
[----:B------:R0:W2:Y:S02]  /*4010*/  ATOMS.ADD R15, [R0], R17 ;  /* 0x00000011000f738c */ /* 0x0000a40000000000 */
.L_x_48:
[----:B------:R-:W-:Y:S05]  /*4020*/  BSYNC.RECONVERGENT B0 ;  /* 0x0000000000007941 */ /* 0x000fea0003800200 */
.L_x_47:
[----:B------:R-:W-:Y:S01]  /*4030*/  R2P PR, R11, 0x7f ;  /* 0x0000007f0b007804 */ /* 0x000fe20000000000 */
[----:B--2---:R2:W3:Y:S01]  /*4040*/  SHFL.IDX PT, R16, R15, R52, 0x1f ;  /* 0x00001f340f107589 */ /* 0x0044e200000e0000 */
[----:B------:R-:W-:Y:S11]  /*4050*/  BSSY.RECONVERGENT B0, `(.L_x_49) ;  /* 0x0000023000007945 */ /* 0x000ff60003800200 */
[----:B0-----:R-:W-:-:S02]  /*4060*/  VOTE.ANY R0, PT, P0 ;  /* 0x0000000000007806 */ /* 0x001fc400000e0100 */
[----:B------:R-:W-:Y:S02]  /*4070*/  VOTE.ANY R7, PT, P1 ;  /* 0x0000000000077806 */ /* 0x000fe400008e0100 */
[----:B------:R-:W-:Y:S02]  /*4080*/  @!P0 LOP3.LUT R0, RZ, R0, RZ, 0x33, !PT ;  /* 0x00000000ff008212 */ /* 0x000fe400078e33ff */
[----:B------:R-:W-:Y:S02]  /*4090*/  @!P1 LOP3.LUT R7, RZ, R7, RZ, 0x33, !PT ;  /* 0x00000007ff079212 */ /* 0x000fe400078e33ff */
[----:B------:R-:W-:Y:S02]  /*40a0*/  LOP3.LUT P0, RZ, R11, 0x80, RZ, 0xc0, !PT ;  /* 0x000000800bff7812 */ /* 0x000fe4000780c0ff */
        /* <DEDUP_REMOVED lines=19> */
[----:B------:R0:W4:Y:S01]  /*41e0*/  FLO.U32 R7, R0 ;  /* 0x0000000000077300 */ /* 0x00012200000e0000 */
[----:B------:R-:W-:-:S07]  /*41f0*/  LOP3.LUT R48, R23, R0, RZ, 0xc0, !PT ;  /* 0x0000000017307212 */ /* 0x000fce00078ec0ff */
[----:B--2---:R2:W1:Y:S01]  /*4200*/  POPC R15, R48 ;  /* 0x00000030000f7309 */ /* 0x0044620000000000 */
[----:B0-----:R-:W-:-:S04]  /*4210*/  SHF.R.U32.HI R0, RZ, UR6, R34 ;  /* 0x00000006ff007c19 */ /* 0x001fc80008011622 */
[----:B------:R-:W-:Y:S02]  /*4220*/  LOP3.LUT R0, R0, UR5, RZ, 0x30, !PT ;  /* 0x0000000500007c12 */ /* 0x000fe4000f8e30ff */
[----:B----4-:R-:W-:Y:S01]  /*4230*/  ISETP.NE.AND P0, PT, R46, R7, PT ;  /* 0x000000072e00720c */ /* 0x010fe20003f05270 */
[----:B--2---:R-:W-:-:S12]  /*4240*/  IMAD.MOV.U32 R48, RZ, RZ, RZ ;  /* 0x000000ffff307224 */ /* 0x004fd800078e00ff */
[----:B-1-3--:R-:W-:Y:S05]  /*4250*/  @P0 BRA `(.L_x_50) ;  /* 0x0000000000080947 */ /* 0x00afea0003800000 */
[----:B------:R-:W-:-:S06]  /*4260*/  IMAD R48, R11, 0x4, R22 ;  /* 0x000000040b307824 */ /* 0x000fcc00078e0216 */
[----:B------:R0:W1:Y:S02]  /*4270*/  ATOMS.ADD R48, [R48], R15 ;  /* 0x0000000f3030738c */ /* 0x0000640000000000 */
.L_x_50:
[----:B------:R-:W-:Y:S05]  /*4280*/  BSYNC.RECONVERGENT B0 ;  /* 0x0000000000007941 */ /* 0x000fea0003800200 */
.L_x_49:
[----:B------:R-:W-:Y:S01]  /*4290*/  R2P PR, R0, 0x7f ;  /* 0x0000007f00007804 */ /* 0x000fe20000000000 */
[----:B------:R-:W-:Y:S01]  /*42a0*/  IMAD.IADD R14, R14, 0x1, R8 ;  /* 0x000000010e0e7824 */ /* 0x000fe200078e0208 */
[----:B------:R-:W-:Y:S01]  /*42b0*/  BSSY.RECONVERGENT B0, `(.L_x_51) ;  /* 0x0000025000007945 */ /* 0x000fe20003800200 */
[----:B------:R-:W-:Y:S02]  /*42c0*/  IMAD.IADD R13, R13, 0x1, R12 ;  /* 0x000000010d0d7824 */ /* 0x000fe400078e020c */
[----:B-1----:R1:W2:Y:S08]  /*42d0*/  SHFL.IDX PT, R12, R48, R7, 0x1f ;  /* 0x00001f07300c7589 */ /* 0x0022b000000e0000 */
[----:B------:R-:W-:-:S02]  /*42e0*/  VOTE.ANY R11, PT, P0 ;  /* 0x00000000000b7806 */ /* 0x000fc400000e0100 */
[----:B------:R-:W-:Y:S01]  /*42f0*/  VOTE.ANY R8, PT, P1 ;  /* 0x0000000000087806 */ /* 0x000fe200008e0100 */
[----:B-1----:R-:W-:Y:S01]  /*4300*/  IMAD.MOV.U32 R7, RZ, RZ, RZ ;  /* 0x000000ffff077224 */ /* 0x002fe200078e00ff */
        /* <DEDUP_REMOVED lines=22> */
[----:B------:R1:W3:Y:S01]  /*4470*/  FLO.U32 R8, R52 ;  /* 0x0000003400087300 */ /* 0x0002e200000e0000 */
[----:B------:R-:W-:-:S07]  /*4480*/  LOP3.LUT R11, R23, R52, RZ, 0xc0, !PT ;  /* 0x00000034170b7212 */ /* 0x000fce00078ec0ff */
[----:B------:R-:W4:Y:S01]  /*4490*/  POPC R11, R11 ;  /* 0x0000000b000b7309 */ /* 0x000f220000000000 */
[----:B-1----:R-:W-:-:S04]  /*44a0*/  SHF.R.U32.HI R52, RZ, UR6, R26 ;  /* 0x00000006ff347c19 */ /* 0x002fc8000801161a */
[----:B------:R-:W-:Y:S02]  /*44b0*/  LOP3.LUT R48, R52, UR5, RZ, 0x30, !PT ;  /* 0x0000000534307c12 */ /* 0x000fe4000f8e30ff */
[----:B---3--:R-:W-:-:S13]  /*44c0*/  ISETP.NE.AND P0, PT, R46, R8, PT ;  /* 0x000000082e00720c */ /* 0x008fda0003f05270 */
[----:B--2-4-:R-:W-:Y:S05]  /*44d0*/  @P0 BRA `(.L_x_52) ;  /* 0x0000000000080947 */ /* 0x014fea0003800000 */
[----:B------:R-:W-:-:S05]  /*44e0*/  IMAD R0, R0, 0x4, R22 ;  /* 0x0000000400007824 */ /* 0x000fca00078e0216 */
[----:B------:R1:W2:Y:S02]  /*44f0*/  ATOMS.ADD R7, [R0], R11 ;  /* 0x0000000b0007738c */ /* 0x0002a40000000000 */
.L_x_52:
[----:B------:R-:W-:Y:S05]  /*4500*/  BSYNC.RECONVERGENT B0 ;  /* 0x0000000000007941 */ /* 0x000fea0003800200 */
.L_x_51:
[----:B------:R-:W-:Y:S01]  /*4510*/  R2P PR, R48, 0x7f ;  /* 0x0000007f30007804 */ /* 0x000fe20000000000 */
[----:B------:R-:W-:Y:S01]  /*4520*/  IMAD.IADD R10, R10, 0x1, R51 ;  /* 0x000000010a0a7824 */ /* 0x000fe200078e0233 */
[----:B--2---:R2:W3:Y:S01]  /*4530*/  SHFL.IDX PT, R8, R7, R8, 0x1f ;  /* 0x00001f0807087589 */ /* 0x0044e200000e0000 */
[----:B------:R-:W-:Y:S01]  /*4540*/  BSSY.RECONVERGENT B0, `(.L_x_53) ;  /* 0x0000024000007945 */ /* 0x000fe20003800200 */
[----:B------:R-:W-:Y:S02]  /*4550*/  IMAD.IADD R9, R9, 0x1, R45 ;  /* 0x0000000109097824 */ /* 0x000fe400078e022d */
[----:B------:R-:W-:-:S07]  /*4560*/  IMAD.MOV.U32 R45, RZ, RZ, RZ ;  /* 0x000000ffff2d7224 */ /* 0x000fce00078e00ff */
[----:B-1----:R-:W-:Y:S02]  /*4570*/  VOTE.ANY R0, PT, P0 ;  /* 0x0000000000007806 */ /* 0x002fe400000e0100 */
        /* <DEDUP_REMOVED lines=23> */
[----:B------:R-:W-:Y:S02]  /*46f0*/  SHF.R.U32.HI R51, RZ, UR6, R33 ;  /* 0x00000006ff337c19 */ /* 0x000fe40008011621 */
[----:B------:R1:W4:Y:S02]  /*4700*/  FLO.U32 R0, R52 ;  /* 0x0000003400007300 */ /* 0x00032400000e0000 */
[----:B------:R-:W-:Y:S02]  /*4710*/  LOP3.LUT R51, R51, UR5, RZ, 0x30, !PT ;  /* 0x0000000533337c12 */ /* 0x000fe4000f8e30ff */
[----:B-1----:R-:W-:-:S04]  /*4720*/  LOP3.LUT R52, R23, R52, RZ, 0xc0, !PT ;  /* 0x0000003417347212 */ /* 0x002fc800078ec0ff */
[----:B--2---:R1:W2:Y:S01]  /*4730*/  POPC R7, R52 ;  /* 0x0000003400077309 */ /* 0x0042a20000000000 */
[----:B----4-:R-:W-:-:S13]  /*4740*/  ISETP.NE.AND P0, PT, R46, R0, PT ;  /* 0x000000002e00720c */ /* 0x010fda0003f05270 */
[----:B-123--:R-:W-:Y:S05]  /*4750*/  @P0 BRA `(.L_x_54) ;  /* 0x0000000000080947 */ /* 0x00efea0003800000 */
[----:B------:R-:W-:-:S05]  /*4760*/  IMAD R48, R48, 0x4, R22 ;  /* 0x0000000430307824 */ /* 0x000fca00078e0216 */
[----:B------:R1:W2:Y:S02]  /*4770*/  ATOMS.ADD R45, [R48], R7 ;  /* 0x00000007302d738c */ /* 0x0002a40000000000 */
.L_x_54:
[----:B------:R-:W-:Y:S05]  /*4780*/  BSYNC.RECONVERGENT B0 ;  /* 0x0000000000007941 */ /* 0x000fea0003800200 */
.L_x_53:
[----:B------:R-:W-:Y:S01]  /*4790*/  R2P PR, R51, 0x7f ;  /* 0x0000007f33007804 */ /* 0x000fe20000000000 */
[----:B------:R-:W-:Y:S01]  /*47a0*/  IMAD.IADD R6, R5, 0x1, R6 ;  /* 0x0000000105067824 */ /* 0x000fe200078e0206 */
[----:B--2---:R2:W3:Y:S01]  /*47b0*/  SHFL.IDX PT, R0, R45, R0, 0x1f ;  /* 0x00001f002d007589 */ /* 0x0044e200000e0000 */
[----:B------:R-:W-:Y:S01]  /*47c0*/  IMAD.IADD R4, R4, 0x1, R47 ;  /* 0x0000000104047824 */ /* 0x000fe200078e022f */
[----:B------:R-:W-:Y:S01]  /*47d0*/  SHF.R.U32.HI R47, RZ, UR6, R32 ;  /* 0x00000006ff2f7c19 */ /* 0x000fe20008011620 */
[----:B------:R-:W-:Y:S03]  /*47e0*/  BSSY.RECONVERGENT B0, `(.L_x_55) ;  /* 0x0000022000007945 */ /* 0x000fe60003800200 */
[----:B------:R-:W-:-:S05]  /*47f0*/  LOP3.LUT R47, R47, UR5, RZ, 0x30, !PT ;  /* 0x000000052f2f7c12 */ /* 0x000fca000f8e30ff */
        /* <DEDUP_REMOVED lines=9> */
[----:B------:R-:W-:Y:S02]  /*4890*/  VOTE.ANY R48, PT, P3 ;  /* 0x0000000000307806 */ /* 0x000fe400018e0100 */
[----:B------:R-:W-:Y:S02]  /*48a0*/  VOTE.ANY R52, PT, P0 ;  /* 0x0000000000347806 */ /* 0x000fe400000e0100 */
[----:B------:R-:W-:Y:S02]  /*48b0*/  @!P3 LOP3.LUT R48, RZ, R48, RZ, 0x33, !PT ;  /* 0x00000030ff30b212 */ /* 0x000fe400078e33ff */
[----:B------:R-:W-:Y:S02]  /*48c0*/  @!P0 LOP3.LUT R52, RZ, R52, RZ, 0x33, !PT ;  /* 0x00000034ff348212 */ /* 0x000fe400078e33ff */
        /* <DEDUP_REMOVED lines=9> */
[----:B------:R-:W-:Y:S01]  /*4960*/  LOP3.LUT R5, R48, R5, RZ, 0xc0, !PT ;  /* 0x0000000530057212 */ /* 0x000fe200078ec0ff */
[----:B------:R-:W-:-:S03]  /*4970*/  IMAD.MOV.U32 R48, RZ, RZ, RZ ;  /* 0x000000ffff307224 */ /* 0x000fc600078e00ff */
[----:B------:R-:W-:-:S04]  /*4980*/  LOP3.LUT R52, R52, R5, RZ, 0xc0, !PT ;  /* 0x0000000534347212 */ /* 0x000fc800078ec0ff */
[----:B------:R1:W4:Y:S02]  /*4990*/  FLO.U32 R5, R52 ;  /* 0x0000003400057300 */ /* 0x00032400000e0000 */
[----:B-1----:R-:W-:-:S06]  /*49a0*/  LOP3.LUT R52, R23, R52, RZ, 0xc0, !PT ;  /* 0x0000003417347212 */ /* 0x002fcc00078ec0ff */
[----:B--2---:R1:W2:Y:S01]  /*49b0*/  POPC R45, R52 ;  /* 0x00000034002d7309 */ /* 0x0042a20000000000 */
[----:B----4-:R-:W-:-:S13]  /*49c0*/  ISETP.NE.AND P0, PT, R46, R5, PT ;  /* 0x000000052e00720c */ /* 0x010fda0003f05270 */
[----:B-1-3--:R-:W-:Y:S05]  /*49d0*/  @P0 BRA `(.L_x_56) ;  /* 0x0000000000080947 */ /* 0x00afea0003800000 */
[----:B------:R-:W-:-:S06]  /*49e0*/  IMAD R48, R51, 0x4, R22 ;  /* 0x0000000433307824 */ /* 0x000fcc00078e0216 */
[----:B--2---:R1:W3:Y:S02]  /*49f0*/  ATOMS.ADD R48, [R48], R45 ;  /* 0x0000002d3030738c */ /* 0x0042e40000000000 */
.L_x_56:
[----:B------:R-:W-:Y:S05]  /*4a00*/  BSYNC.RECONVERGENT B0 ;  /* 0x0000000000007941 */ /* 0x000fea0003800200 */
.L_x_55:
[----:B------:R-:W-:Y:S01]  /*4a10*/  R2P PR, R47, 0x7f ;  /* 0x0000007f2f007804 */ /* 0x000fe20000000000 */
[----:B------:R-:W-:Y:S01]  /*4a20*/  IMAD.IADD R50, R50, 0x1, R49 ;  /* 0x0000000132327824 */ /* 0x000fe200078e0231 */
[----:B---3--:R3:W4:Y:S01]  /*4a30*/  SHFL.IDX PT, R48, R48, R5, 0x1f ;  /* 0x00001f0530307589 */ /* 0x00872200000e0000 */
[----:B------:R-:W-:Y:S01]  /*4a40*/  IMAD.IADD R20, R21, 0x1, R20 ;  /* 0x0000000115147824 */ /* 0x000fe200078e0214 */
[----:B------:R-:W-:Y:S01]  /*4a50*/  SHF.R.U32.HI R21, RZ, UR6, R31 ;  /* 0x00000006ff157c19 */ /* 0x000fe2000801161f */
[----:B------:R-:W-:Y:S03]  /*4a60*/  BSSY.RECONVERGENT B0, `(.L_x_57) ;  /* 0x0000022000007945 */ /* 0x000fe60003800200 */
[----:B---3--:R-:W-:Y:S01]  /*4a70*/  LOP3.LUT R5, R21, UR5, RZ, 0x30, !PT ;  /* 0x0000000515057c12 */ /* 0x008fe2000f8e30ff */
[----:B------:R-:W-:-:S04]  /*4a80*/  IMAD.MOV.U32 R21, RZ, RZ, RZ ;  /* 0x000000ffff157224 */ /* 0x000fc800078e00ff */
        /* <DEDUP_REMOVED lines=23> */
[----:B------:R-:W-:-:S04]  /*4c00*/  LOP3.LUT R52, R49, R52, RZ, 0xc0, !PT ;  /* 0x0000003431347212 */ /* 0x000fc800078ec0ff */
[----:B------:R-:W3:Y:S01]  /*4c10*/  FLO.U32 R49, R52 ;  /* 0x0000003400317300 */ /* 0x000ee200000e0000 */
[----:B------:R-:W-:-:S07]  /*4c20*/  LOP3.LUT R51, R23, R52, RZ, 0xc0, !PT ;  /* 0x0000003417337212 */ /* 0x000fce00078ec0ff */
[----:B------:R-:W0:Y:S01]  /*4c30*/  POPC R51, R51 ;  /* 0x0000003300337309 */ /* 0x000e220000000000 */
[----:B---3--:R-:W-:-:S13]  /*4c40*/  ISETP.NE.AND P0, PT, R46, R49, PT ;  /* 0x000000312e00720c */ /* 0x008fda0003f05270 */
[----:B0---4-:R-:W-:Y:S05]  /*4c50*/  @P0 BRA `(.L_x_58) ;  /* 0x0000000000080947 */ /* 0x011fea0003800000 */
[----:B------:R-:W-:-:S05]  /*4c60*/  IMAD R52, R47, 0x4, R22 ;  /* 0x000000042f347824 */ /* 0x000fca00078e0216 */
[----:B------:R0:W3:Y:S02]  /*4c70*/  ATOMS.ADD R21, [R52], R51 ;  /* 0x000000333415738c */ /* 0x0000e40000000000 */
.L_x_58:
[----:B------:R-:W-:Y:S05]  /*4c80*/  BSYNC.RECONVERGENT B0 ;  /* 0x0000000000007941 */ /* 0x000fea0003800200 */
.L_x_57:
        /* <DEDUP_REMOVED lines=9> */
[----:B0-----:R-:W-:Y:S02]  /*4d20*/  VOTE.ANY R52, PT, P1 ;  /* 0x0000000000347806 */ /* 0x001fe400008e0100 */
        /* <DEDUP_REMOVED lines=22> */
[----:B------:R-:W0:Y:S01]  /*4e90*/  FLO.U32 R19, R52 ;  /* 0x0000003400137300 */ /* 0x000e2200000e0000 */
[----:B------:R-:W-:-:S07]  /*4ea0*/  LOP3.LUT R47, R23, R52, RZ, 0xc0, !PT ;  /* 0x00000034172f7212 */ /* 0x000fce00078ec0ff */
[----:B------:R-:W3:Y:S01]  /*4eb0*/  POPC R47, R47 ;  /* 0x0000002f002f7309 */ /* 0x000ee20000000000 */
[----:B0-----:R-:W-:-:S13]  /*4ec0*/  ISETP.NE.AND P0, PT, R46, R19, PT ;  /* 0x000000132e00720c */ /* 0x001fda0003f05270 */
[----:B---34-:R-:W-:Y:S05]  /*4ed0*/  @P0 BRA `(.L_x_60) ;  /* 0x0000000000080947 */ /* 0x018fea0003800000 */
[----:B------:R-:W-:-:S05]  /*4ee0*/  IMAD R52, R5, 0x4, R22 ;  /* 0x0000000405347824 */ /* 0x000fca00078e0216 */
[----:B------:R0:W3:Y:S02]  /*4ef0*/  ATOMS.ADD R17, [R52], R47 ;  /* 0x0000002f3411738c */ /* 0x0000e40000000000 */
.L_x_60:
[----:B------:R-:W-:Y:S05]  /*4f00*/  BSYNC.RECONVERGENT B0 ;  /* 0x0000000000007941 */ /* 0x000fea0003800200 */
.L_x_59:
        /* <DEDUP_REMOVED lines=39> */
.L_x_62:
[----:B------:R-:W-:Y:S05]  /*5180*/  BSYNC.RECONVERGENT B0 ;  /* 0x0000000000007941 */ /* 0x000fea0003800200 */
.L_x_61:
[----:B------:R-:W-:Y:S01]  /*5190*/  R2P PR, R19, 0x7f ;  /* 0x0000007f13007804 */ /* 0x000fe20000000000 */
[----:B------:R-:W-:Y:S01]  /*51a0*/  IMAD.IADD R0, R7, 0x1, R0 ;  /* 0x0000000107007824 */ /* 0x000fe200078e0200 */
[----:B---3--:R3:W4:Y:S01]  /*51b0*/  SHFL.IDX PT, R11, R11, R5, 0x1f ;  /* 0x00001f050b0b7589 */ /* 0x00872200000e0000 */
[----:B--2---:R-:W-:Y:S01]  /*51c0*/  IMAD.IADD R48, R45, 0x1, R48 ;  /* 0x000000012d307824 */ /* 0x004fe200078e0230 */
[----:B-1----:R-:W-:Y:S01]  /*51d0*/  SHF.R.U32.HI R45, RZ, UR6, R28 ;  /* 0x00000006ff2d7c19 */ /* 0x002fe2000801161c */
[----:B------:R-:W-:Y:S03]  /*51e0*/  BSSY.RECONVERGENT B0, `(.L_x_63) ;  /* 0x0000022000007945 */ /* 0x000fe60003800200 */
[----:B------:R-:W-:-:S05]  /*51f0*/  LOP3.LUT R45, R45, UR5, RZ, 0x30, !PT ;  /* 0x000000052d2d7c12 */ /* 0x000fca000f8e30ff */
        /* <DEDUP_REMOVED lines=24> */
[----:B------:R0:W1:Y:S01]  /*5380*/  FLO.U32 R7, R52 ;  /* 0x0000003400077300 */ /* 0x00006200000e0000 */
[----:B------:R-:W-:-:S07]  /*5390*/  LOP3.LUT R49, R23, R52, RZ, 0xc0, !PT ;  /* 0x0000003417317212 */ /* 0x000fce00078ec0ff */
[----:B------:R-:W2:Y:S01]  /*53a0*/  POPC R49, R49 ;  /* 0x0000003100317309 */ /* 0x000ea20000000000 */
[----:B0-----:R-:W-:Y:S01]  /*53b0*/  IMAD.MOV.U32 R52, RZ, RZ, RZ ;  /* 0x000000ffff347224 */ /* 0x001fe200078e00ff */
[----:B-1----:R-:W-:-:S13]  /*53c0*/  ISETP.NE.AND P0, PT, R46, R7, PT ;  /* 0x000000072e00720c */ /* 0x002fda0003f05270 */
[----:B--234-:R-:W-:Y:S05]  /*53d0*/  @P0 BRA `(.L_x_64) ;  /* 0x0000000000080947 */ /* 0x01cfea0003800000 */
[----:B------:R-:W-:-:S06]  /*53e0*/  IMAD R52, R19, 0x4, R22 ;  /* 0x0000000413347824 */ /* 0x000fcc00078e0216 */
[----:B------:R0:W1:Y:S02]  /*53f0*/  ATOMS.ADD R52, [R52], R49 ;  /* 0x000000313434738c */ /* 0x0000640000000000 */
.L_x_64:
[----:B------:R-:W-:Y:S05]  /*5400*/  BSYNC.RECONVERGENT B0 ;  /* 0x0000000000007941 */ /* 0x000fea0003800200 */
.L_x_63:
[----:B------:R-:W-:Y:S01]  /*5410*/  R2P PR, R45, 0x7f ;  /* 0x0000007f2d007804 */ /* 0x000fe20000000000 */
[----:B-1----:R1:W2:Y:S01]  /*5420*/  SHFL.IDX PT, R52, R52, R7, 0x1f ;  /* 0x00001f0734347589 */ /* 0x0022a200000e0000 */
[----:B------:R-:W-:Y:S11]  /*5430*/  BSSY.RECONVERGENT B0, `(.L_x_65) ;  /* 0x0000021000007945 */ /* 0x000ff60003800200 */
[----:B------:R-:W-:-:S02]  /*5440*/  VOTE.ANY R5, PT, P0 ;  /* 0x0000000000057806 */ /* 0x000fc400000e0100 */
[----:B------:R-:W-:Y:S02]  /*5450*/  VOTE.ANY R19, PT, P1 ;  /* 0x0000000000137806 */ /* 0x000fe400008e0100 */
[----:B------:R-:W-:Y:S02]  /*5460*/  @!P0 LOP3.LUT R5, RZ, R5, RZ, 0x33, !PT ;  /* 0x00000005ff058212 */ /* 0x000fe400078e33ff */
[----:B------:R-:W-:Y:S02]  /*5470*/  @!P1 LOP3.LUT R19, RZ, R19, RZ, 0x33, !PT ;  /* 0x00000013ff139212 */ /* 0x000fe400078e33ff */
[----:B-1----:R-:W-:Y:S02]  /*5480*/  VOTE.ANY R7, PT, P5 ;  /* 0x0000000000077806 */ /* 0x002fe400028e0100 */
[----:B------:R-:W-:Y:S02]  /*5490*/  LOP3.LUT R5, R19, R5, RZ, 0xc0, !PT ;  /* 0x0000000513057212 */ /* 0x000fe400078ec0ff */
[----:B------:R-:W-:-:S02]  /*54a0*/  VOTE.ANY R19, PT, P2 ;  /* 0x0000000000137806 */ /* 0x000fc400010e0100 */
        /* <DEDUP_REMOVED lines=9> */
[----:B------:R-:W-:-:S04]  /*5540*/  LOP3.LUT R5, R19, R5, RZ, 0xc0, !PT ;  /* 0x0000000513057212 */ /* 0x000fc800078ec0ff */
[----:B------:R-:W-:Y:S02]  /*5550*/  LOP3.LUT R5, R7, R5, RZ, 0xc0, !PT ;  /* 0x0000000507057212 */ /* 0x000fe400078ec0ff */
[----:B------:R-:W-:-:S04]  /*5560*/  VOTE.ANY R7, PT, P6 ;  /* 0x0000000000077806 */ /* 0x000fc800030e0100 */
[----:B------:R-:W-:-:S04]  /*5570*/  @!P6 LOP3.LUT R7, RZ, R7, RZ, 0x33, !PT ;  /* 0x00000007ff07e212 */ /* 0x000fc800078e33ff */
[----:B------:R-:W-:Y:S02]  /*5580*/  LOP3.LUT R5, R7, R5, RZ, 0xc0, !PT ;  /* 0x0000000507057212 */ /* 0x000fe400078ec0ff */
[----:B------:R-:W-:-:S04]  /*5590*/  VOTE.ANY R7, PT, P0 ;  /* 0x0000000000077806 */ /* 0x000fc800000e0100 */
[----:B------:R-:W-:-:S04]  /*55a0*/  @!P0 LOP3.LUT R7, RZ, R7, RZ, 0x33, !PT ;  /* 0x00000007ff078212 */ /* 0x000fc800078e33ff */
[----:B------:R-:W-:-:S04]  /*55b0*/  LOP3.LUT R19, R7, R5, RZ, 0xc0, !PT ;  /* 0x0000000507137212 */ /* 0x000fc800078ec0ff */
[----:B------:R-:W1:Y:S01]  /*55c0*/  FLO.U32 R7, R19 ;  /* 0x0000001300077300 */ /* 0x000e6200000e0000 */
[----:B------:R-:W-:-:S07]  /*55d0*/  LOP3.LUT R5, R23, R19, RZ, 0xc0, !PT ;  /* 0x0000001317057212 */ /* 0x000fce00078ec0ff */
[----:B------:R-:W3:Y:S01]  /*55e0*/  POPC R5, R5 ;  /* 0x0000000500057309 */ /* 0x000ee20000000000 */
[----:B-1----:R-:W-:Y:S01]  /*55f0*/  ISETP.NE.AND P0, PT, R46, R7, PT ;  /* 0x000000072e00720c */ /* 0x002fe20003f05270 */
[----:B------:R-:W-:-:S12]  /*5600*/  IMAD.MOV.U32 R46, RZ, RZ, RZ ;  /* 0x000000ffff2e7224 */ /* 0x000fd800078e00ff */
[----:B--23--:R-:W-:Y:S05]  /*5610*/  @P0 BRA `(.L_x_66) ;  /* 0x0000000000080947 */ /* 0x00cfea0003800000 */
[----:B------:R-:W-:-:S05]  /*5620*/  IMAD R22, R45, 0x4, R22 ;  /* 0x000000042d167824 */ /* 0x000fca00078e0216 */
[----:B------:R1:W2:Y:S02]  /*5630*/  ATOMS.ADD R46, [R22], R5 ;  /* 0x00000005162e738c */ /* 0x0002a40000000000 */
.L_x_66:
[----:B------:R-:W-:Y:S05]  /*5640*/  BSYNC.RECONVERGENT B0 ;  /* 0x0000000000007941 */ /* 0x000fea0003800200 */
.L_x_65:
[----:B-12---:R1:W2:Y:S01]  /*5650*/  SHFL.IDX PT, R22, R46, R7, 0x1f ;  /* 0x00001f072e167589 */ /* 0x0062a200000e0000 */
[----:B------:R-:W-:Y:S01]  /*5660*/  LOP3.LUT R19, R44, 0x80000000, RZ, 0x3c, !PT ;  /* 0x800000002c137812 */ /* 0x000fe200078e3cff */
[----:B------:R-:W-:Y:S01]  /*5670*/  IMAD.IADD R11, R15, 0x1, R11 ;  /* 0x000000010f0b7824 */ /* 0x000fe200078e020b */
[----:B------:R-:W-:Y:S01]  /*5680*/  LEA R14, R14, UR4, 0x2 ;  /* 0x000000040e0e7c11 */ /* 0x000fe2000f8e10ff */
[----:B------:R-:W-:Y:S01]  /*5690*/  BAR.SYNC.DEFER_BLOCKING 0x0 ;  /* 0x0000000000007b1d */ /* 0x000fe20000010000 */
[----:B------:R-:W-:Y:S01]  /*56a0*/  LOP3.LUT R43, R43, 0x80000000, RZ, 0x3c, !PT ;  /* 0x800000002b2b7812 */ /* 0x000fe200078e3cff */
[----:B------:R-:W-:Y:S01]  /*56b0*/  IMAD.IADD R21, R51, 0x1, R21 ;  /* 0x0000000133157824 */ /* 0x000fe200078e0215 */
[----:B------:R-:W-:Y:S01]  /*56c0*/  LEA R13, R13, UR4, 0x2 ;  /* 0x000000040d0d7c11 */ /* 0x000fe2000f8e10ff */
[----:B------:R-:W-:Y:S01]  /*56d0*/  IMAD.IADD R17, R47, 0x1, R17 ;  /* 0x000000012f117824 */ /* 0x000fe200078e0211 */
[----:B------:R-:W-:Y:S01]  /*56e0*/  LOP3.LUT R15, R42, 0x80000000, RZ, 0x3c, !PT ;  /* 0x800000002a0f7812 */ /* 0x000fe200078e3cff */
[----:B------:R-:W-:Y:S01]  /*56f0*/  IMAD.IADD R52, R49, 0x1, R52 ;  /* 0x0000000131347824 */ /* 0x000fe200078e0234 */
[----:B------:R-:W-:Y:S01]  /*5700*/  LEA R10, R10, UR4, 0x2 ;  /* 0x000000040a0a7c11 */ /* 0x000fe2000f8e10ff */
[----:B------:R-:W-:Y:S01]  /*5710*/  BSSY B1, `(.L_x_67) ;  /* 0x0000058000017945 */ /* 0x000fe20003800000 */
[----:B------:R-:W-:-:S02]  /*5720*/  LEA R42, R9, UR4, 0x2 ;  /* 0x00000004092a7c11 */ /* 0x000fc4000f8e10ff */
[----:B------:R-:W-:Y:S02]  /*5730*/  LEA R4, R4, UR4, 0x2 ;  /* 0x0000000404047c11 */ /* 0x000fe4000f8e10ff */
[----:B------:R-:W-:Y:S02]  /*5740*/  LEA R50, R50, UR4, 0x2 ;  /* 0x0000000432327c11 */ /* 0x000fe4000f8e10ff */
[----:B-1----:R-:W-:Y:S02]  /*5750*/  LEA R7, R20, UR4, 0x2 ;  /* 0x0000000414077c11 */ /* 0x002fe4000f8e10ff */
[----:B------:R-:W-:Y:S02]  /*5760*/  LEA R18, R18, UR4, 0x2 ;  /* 0x0000000412127c11 */ /* 0x000fe4000f8e10ff */
[----:B------:R-:W-:Y:S01]  /*5770*/  LEA R9, R16, UR4, 0x2 ;  /* 0x0000000410097c11 */ /* 0x000fe2000f8e10ff */
[----:B--2---:R-:W-:Y:S01]  /*5780*/  IMAD.IADD R22, R5, 0x1, R22 ;  /* 0x0000000105167824 */ /* 0x004fe200078e0216 */
[----:B------:R-:W-:-:S02]  /*5790*/  LEA R5, R6, UR4, 0x2 ;  /* 0x0000000406057c11 */ /* 0x000fc4000f8e10ff */
[----:B------:R-:W-:Y:S01]  /*57a0*/  LEA R12, R12, UR4, 0x2 ;  /* 0x000000040c0c7c11 */ /* 0x000fe2000f8e10ff */
[----:B------:R-:W-:Y:S01]  /*57b0*/  STS [R14+-0x4], R19 ;  /* 0xfffffc130e007388 */ /* 0x000fe20000000800 */
[----:B------:R-:W-:Y:S02]  /*57c0*/  LEA R48, R48, UR4, 0x2 ;  /* 0x0000000430307c11 */ /* 0x000fe4000f8e10ff */
[----:B------:R-:W-:Y:S01]  /*57d0*/  LEA R21, R21, UR4, 0x2 ;  /* 0x0000000415157c11 */ /* 0x000fe2000f8e10ff */
[----:B------:R1:W-:Y:S01]  /*57e0*/  STS [R13+-0x4], R43 ;  /* 0xfffffc2b0d007388 */ /* 0x0003e20000000800 */
[----:B------:R-:W-:Y:S02]  /*57f0*/  LEA R11, R11, UR4, 0x2 ;  /* 0x000000040b0b7c11 */ /* 0x000fe4000f8e10ff */
[----:B------:R-:W-:Y:S01]  /*5800*/  LEA R52, R52, UR4, 0x2 ;  /* 0x0000000434347c11 */ /* 0x000fe2000f8e10ff */
[----:B------:R2:W-:Y:S01]  /*5810*/  STS [R10+-0x4], R15 ;  /* 0xfffffc0f0a007388 */ /* 0x0005e20000000800 */
[----:B------:R-:W-:-:S03]  /*5820*/  ISETP.NE.AND P0, PT, R53, RZ, PT ;  /* 0x000000ff3500720c */ /* 0x000fc60003f05270 */
[----:B------:R-:W-:Y:S01]  /*5830*/  STS [R42+-0x4], R41 ;  /* 0xfffffc292a007388 */ /* 0x000fe20000000800 */
[----:B-1----:R-:W-:-:S03]  /*5840*/  LEA R13, R8, UR4, 0x2 ;  /* 0x00000004080d7c11 */ /* 0x002fc6000f8e10ff */
[----:B------:R1:W-:Y:S01]  /*5850*/  STS [R5+-0x4], R40 ;  /* 0xfffffc2805007388 */ /* 0x0003e20000000800 */
[----:B--2---:R-:W-:-:S03]  /*5860*/  LEA R15, R0, UR4, 0x2 ;  /* 0x00000004000f7c11 */ /* 0x004fc6000f8e10ff */
[----:B------:R-:W-:Y:S01]  /*5870*/  STS [R4+-0x4], R39 ;  /* 0xfffffc2704007388 */ /* 0x000fe20000000800 */
[----:B------:R-:W-:-:S03]  /*5880*/  LEA R0, R17, UR4, 0x2 ;  /* 0x0000000411007c11 */ /* 0x000fc6000f8e10ff */
[----:B------:R-:W-:Y:S01]  /*5890*/  STS [R50+-0x4], R25 ;  /* 0xfffffc1932007388 */ /* 0x000fe20000000800 */
[----:B-1----:R-:W-:-:S03]  /*58a0*/  LEA R5, R22, UR4, 0x2 ;  /* 0x0000000416057c11 */ /* 0x002fc6000f8e10ff */
[----:B------:R-:W-:Y:S04]  /*58b0*/  STS [R7+-0x4], R38 ;  /* 0xfffffc2607007388 */ /* 0x000fe80000000800 */
[----:B------:R-:W-:Y:S04]  /*58c0*/  STS [R18+-0x4], R37 ;  /* 0xfffffc2512007388 */ /* 0x000fe80000000800 */
[----:B------:R-:W-:Y:S04]  /*58d0*/  STS [R9+-0x4], R36 ;  /* 0xfffffc2409007388 */ /* 0x000fe80000000800 */
[----:B------:R-:W-:Y:S04]  /*58e0*/  STS [R12+-0x4], R35 ;  /* 0xfffffc230c007388 */ /* 0x000fe80000000800 */
[----:B------:R1:W-:Y:S04]  /*58f0*/  STS [R13+-0x4], R34 ;  /* 0xfffffc220d007388 */ /* 0x0003e80000000800 */
[----:B------:R2:W-:Y:S04]  /*5900*/  STS [R15+-0x4], R26 ;  /* 0xfffffc1a0f007388 */ /* 0x0005e80000000800 */
[----:B------:R2:W-:Y:S01]  /*5910*/  STS [R48+-0x4], R33 ;  /* 0xfffffc2130007388 */ /* 0x0005e20000000800 */
[----:B-1----:R-:W-:-:S03]  /*5920*/  LEA R13, R3, UR4, 0x3 ;  /* 0x00000004030d7c11 */ /* 0x002fc6000f8e18ff */
[----:B------:R2:W-:Y:S04]  /*5930*/  STS [R21+-0x4], R32 ;  /* 0xfffffc2015007388 */ /* 0x0005e80000000800 */
[----:B------:R2:W-:Y:S04]  /*5940*/  STS [R0+-0x4], R31 ;  /* 0xfffffc1f00007388 */ /* 0x0005e80000000800 */
[----:B------:R2:W-:Y:S04]  /*5950*/  STS [R11+-0x4], R30 ;  /* 0xfffffc1e0b007388 */ /* 0x0005e80000000800 */
[----:B------:R2:W-:Y:S04]  /*5960*/  STS [R52+-0x4], R29 ;  /* 0xfffffc1d34007388 */ /* 0x0005e80000000800 */
[----:B------:R2:W-:Y:S01]  /*5970*/  STS [R5+-0x4], R28 ;  /* 0xfffffc1c05007388 */ /* 0x0005e20000000800 */
[----:B------:R-:W-:Y:S05]  /*5980*/  @P0 BRA `(.L_x_68) ;  /* 0x0000000000c00947 */ /* 0x000fea0003800000 */
[----:B------:R-:W1:Y:S02]  /*5990*/  LDCU.64 UR10, c[0x0][0x398] ;  /* 0x00007300ff0a77ac */ /* 0x000e640008000a00 */
[----:B-1----:R-:W-:-:S04]  /*59a0*/  LEA R6, P0, R3, UR10, 0x3 ;  /* 0x0000000a03067c11 */ /* 0x002fc8000f8018ff */
[----:B------:R-:W-:-:S05]  /*59b0*/  LEA.HI.X R7, R3, UR11, RZ, 0x3, P0 ;  /* 0x0000000b03077c11 */ /* 0x000fca00080f1cff */
[----:B--2---:R-:W2:Y:S01]  /*59c0*/  LDG.E.64 R4, desc[UR8][R6.64] ;  /* 0x0000000806047981 */ /* 0x004ea2000c1e1b00 */
[----:B------:R-:W-:Y:S01]  /*59d0*/  SHF.R.S32.HI R9, RZ, 0x1f, R24 ;  /* 0x0000001fff097819 */ /* 0x000fe20000011418 */
[----:B------:R-:W-:Y:S01]  /*59e0*/  UISETP.GE.AND UP0, UPT, UR7, 0x1, UPT ;  /* 0x000000010700788c */ /* 0x000fe2000bf06270 */
[----:B------:R-:W-:Y:S01]  /*59f0*/  IMAD.MOV.U32 R0, RZ, RZ, R27 ;  /* 0x000000ffff007224 */ /* 0x000fe200078e001b */
[----:B--2---:R-:W-:-:S05]  /*5a00*/  IADD3 R4, P0, PT, -R24, R4, RZ ;  /* 0x0000000418047210 */ /* 0x004fca0007f1e1ff */
[----:B------:R-:W-:-:S05]  /*5a10*/  IMAD.X R5, R5, 0x1, ~R9, P0 ;  /* 0x0000000105057824 */ /* 0x000fca00000e0e09 */
[----:B------:R1:W-:Y:S01]  /*5a20*/  STS.64 [R13+0x7200], R4 ;  /* 0x007200040d007388 */ /* 0x0003e20000000a00 */
[----:B------:R-:W-:Y:S05]  /*5a30*/  BRA.U !UP0, `(.L_x_69) ;  /* 0x00000001086c7547 */ /* 0x000fea000b800000 */
[----:B------:R-:W-:Y:S01]  /*5a40*/  BSSY B0, `(.L_x_70) ;  /* 0x0000019000007945 */ /* 0x000fe20003800000 */
[----:B------:R-:W-:Y:S02]  /*5a50*/  IMAD.MOV.U32 R6, RZ, RZ, -0x1 ;  /* 0xffffffffff067424 */ /* 0x000fe400078e00ff */
[----:B------:R-:W-:Y:S02]  /*5a60*/  IMAD.U32 R7, RZ, RZ, UR7 ;  /* 0x00000007ff077e24 */ /* 0x000fe4000f8e00ff */
[----:B------:R-:W-:-:S07]  /*5a70*/  IMAD.MOV.U32 R0, RZ, RZ, R27 ;  /* 0x000000ffff007224 */ /* 0x000fce00078e001b */
.L_x_74:
[----:B-1----:R-:W1:Y:S01]  /*5a80*/  LDC.64 R4, c[0x0][0x380] ;  /* 0x0000e000ff047b82 */ /* 0x002e620000000a00 */
[----:B------:R-:W-:Y:S01]  /*5a90*/  VIADD R11, R7, 0xffffffff ;  /* 0xffffffff070b7836 */ /* 0x000fe20000000000 */
[----:B------:R-:W-:Y:S03]  /*5aa0*/  BSSY B2, `(.L_x_71) ;  /* 0x0000008000027945 */ /* 0x000fe60003800000 */
[----:B------:R-:W-:-:S04]  /*5ab0*/  IMAD R9, R11, 0x100, R3 ;  /* 0x000001000b097824 */ /* 0x000fc800078e0203 */
[----:B-1----:R-:W-:-:S07]  /*5ac0*/  IMAD.WIDE R4, R9, 0x4, R4 ;  /* 0x0000000409047825 */ /* 0x002fce00078e0204 */
.L_x_72:
[----:B------:R-:W-:Y:S05]  /*5ad0*/  YIELD ;  /* 0x0000000000007946 */ /* 0x000fea0003800000 */
[----:B------:R1:W-:Y:S06]  /*5ae0*/  MEMBAR.SC.CTA ;  /* 0x0000000000007992 */ /* 0x0003ec0000000000 */
[----:B-1----:R-:W2:Y:S02]  /*5af0*/  LDG.E.STRONG.SYS R8, desc[UR8][R4.64] ;  /* 0x0000000804087981 */ /* 0x002ea4000c1f5900 */
[----:B--2---:R-:W-:-:S13]  /*5b00*/  ISETP.NE.AND P0, PT, R8, RZ, PT ;  /* 0x000000ff0800720c */ /* 0x004fda0003f05270 */
[----:B------:R-:W-:Y:S05]  /*5b10*/  @!P0 BRA `(.L_x_72) ;  /* 0xfffffffc00ec8947 */ /* 0x000fea000383ffff */
[----:B------:R-:W-:Y:S05]  /*5b20*/  BSYNC B2 ;  /* 0x0000000000027941 */ /* 0x000fea0003800000 */
.L_x_71:
[----:B------:R-:W-:Y:S01]  /*5b30*/  BSSY.RECONVERGENT B2, `(.L_x_73) ;  /* 0x0000006000027945 */ /* 0x000fe20003800200 */
[C---:B------:R-:W-:Y:S02]  /*5b40*/  ISETP.GT.AND P0, PT, R8.reuse, -0x1, PT ;  /* 0xffffffff0800780c */ /* 0x040fe40003f04270 */
[----:B------:R-:W-:Y:S01]  /*5b50*/  LOP3.LUT R5, R8, 0x3fffffff, RZ, 0xc0, !PT ;  /* 0x3fffffff08057812 */ /* 0x000fe200078ec0ff */
[----:B------:R-:W-:Y:S05]  /*5b60*/  WARPSYNC.EXCLUSIVE R6 ;  /* 0x0000000006007348 */ /* 0x000fea0003a00000 */
[----:B------:R-:W-:-:S05]  /*5b70*/  IMAD.IADD R0, R5, 0x1, R0 ;  /* 0x0000000105007824 */ /* 0x000fca00078e0200 */
[----:B------:R-:W-:-:S07]  /*5b80*/  VOTE.ANY R6, PT, P0 ;  /* 0x0000000000067806 */ /* 0x000fce00000e0100 */
[----:B------:R-:W-:Y:S05]  /*5b90*/  BSYNC.RECONVERGENT B2 ;  /* 0x0000000000027941 */ /* 0x000fea0003800200 */
.L_x_73:
[----:B------:R-:W-:Y:S01]  /*5ba0*/  ISETP.GT.U32.AND P1, PT, R7, 0x1, PT ;  /* 0x000000010700780c */ /* 0x000fe20003f24070 */
[----:B------:R-:W-:-:S12]  /*5bb0*/  IMAD.MOV.U32 R7, RZ, RZ, R11 ;  /* 0x000000ffff077224 */ /* 0x000fd800078e000b */
[----:B------:R-:W-:Y:S05]  /*5bc0*/  @P0 BRA P1, `(.L_x_74) ;  /* 0xfffffffc00ac0947 */ /* 0x000fea000083ffff */
[----:B------:R-:W-:Y:S05]  /*5bd0*/  BSYNC B0 ;  /* 0x0000000000007941 */ /* 0x000fea0003800000 */
.L_x_70:
[----:B------:R2:W3:Y:S02]  /*5be0*/  LDS.64 R4, [R13+0x7200] ;  /* 0x007200000d047984 */ /* 0x0004e40000000a00 */
.L_x_69:
[----:B------:R-:W4:Y:S01]  /*5bf0*/  LDC.64 R6, c[0x0][0x380] ;  /* 0x0000e000ff067b82 */ /* 0x000f220000000a00 */
[C---:B------:R-:W-:Y:S01]  /*5c00*/  IMAD.IADD R11, R0.reuse, 0x1, -R27 ;  /* 0x00000001000b7824 */ /* 0x040fe200078e0a1b */
[----:B------:R-:W-:Y:S01]  /*5c10*/  LOP3.LUT R9, R0, 0x80000000, RZ, 0xfc, !PT ;  /* 0x8000000000097812 */ /* 0x000fe200078efcff */
[----:B------:R-:W-:-:S03]  /*5c20*/  IMAD.U32 R15, RZ, RZ, UR7 ;  /* 0x00000007ff0f7e24 */ /* 0x000fc6000f8e00ff */
[----:B-1-3--:R-:W-:Y:S01]  /*5c30*/  IADD3 R4, P0, PT, R11, R4, RZ ;  /* 0x000000040b047210 */ /* 0x00afe20007f1e0ff */
[----:B------:R-:W-:-:S03]  /*5c40*/  IMAD R15, R15, 0x100, R3 ;  /* 0x000001000f0f7824 */ /* 0x000fc600078e0203 */
[----:B------:R-:W-:-:S05]  /*5c50*/  LEA.HI.X.SX32 R5, R11, R5, 0x1, P0 ;  /* 0x000000050b057211 */ /* 0x000fca00000f0eff */
[----:B------:R1:W-:Y:S01]  /*5c60*/  STS.64 [R13+0x7200], R4 ;  /* 0x007200040d007388 */ /* 0x0003e20000000a00 */
[----:B----4-:R-:W-:-:S05]  /*5c70*/  IMAD.WIDE R6, R15, 0x4, R6 ;  /* 0x000000040f067825 */ /* 0x010fca00078e0206 */
[----:B------:R1:W-:Y:S02]  /*5c80*/  STG.E.STRONG.SYS desc[UR8][R6.64], R9 ;  /* 0x0000000906007986 */ /* 0x0003e4000c115908 */
.L_x_68:
[----:B------:R-:W-:Y:S05]  /*5c90*/  BSYNC B1 ;  /* 0x0000000000017941 */ /* 0x000fea0003800000 */
.L_x_67:
[----:B-1----:R-:W1:Y:S01]  /*5ca0*/  LDC.64 R6, c[0x0][0x390] ;  /* 0x0000e400ff067b82 */ /* 0x002e620000000a00 */
[----:B------:R-:W-:-:S06]  /*5cb0*/  UIMAD UR6, UR7, 0x1c80, URZ ;  /* 0x00001c80070678a4 */ /* 0x000fcc000f8e02ff */
[----:B--2---:R-:W-:Y:S01]  /*5cc0*/  IMAD.U32 R0, RZ, RZ, UR6 ;  /* 0x00000006ff007e24 */ /* 0x004fe2000f8e00ff */
[----:B------:R-:W2:Y:S03]  /*5cd0*/  LDC R9, c[0x0][0x3c0] ;  /* 0x0000f000ff097b82 */ /* 0x000ea60000000800 */
[----:B------:R-:W-:Y:S01]  /*5ce0*/  VIADD R0, R0, 0x1c80 ;  /* 0x00001c8000007836 */ /* 0x000fe20000000000 */
[----:B-1----:R-:W-:-:S04]  /*5cf0*/  ISETP.EQ.U32.AND P1, PT, R6, RZ, PT ;  /* 0x000000ff0600720c */ /* 0x002fc80003f22070 */
[CC--:B--2---:R-:W-:Y:S02]  /*5d00*/  ISETP.GE.AND P0, PT, R0.reuse, R9.reuse, PT ;  /* 0x000000090000720c */ /* 0x0c4fe40003f06270 */
[----:B------:R-:W-:Y:S02]  /*5d10*/  ISETP.GT.AND P3, PT, R0, R9, PT ;  /* 0x000000090000720c */ /* 0x000fe40003f64270 */
[----:B------:R-:W-:Y:S02]  /*5d20*/  ISETP.EQ.OR.EX P0, PT, R7, RZ, !P0, P1 ;  /* 0x000000ff0700720c */ /* 0x000fe40004702710 */
[C---:B------:R-:W-:Y:S02]  /*5d30*/  LEA R0, R3.reuse, UR4, 0x2 ;  /* 0x0000000403007c11 */ /* 0x040fe4000f8e10ff */
[----:B------:R-:W-:-:S13]  /*5d40*/  ISETP.GT.U32.OR P0, PT, R3, 0xff, P0 ;  /* 0x000000ff0300780c */ /* 0x000fda0000704470 */
[----:B------:R-:W-:Y:S05]  /*5d50*/  @P0 BRA `(.L_x_75) ;  /* 0x0000000000200947 */ /* 0x000fea0003800000 */
[----:B------:R-:W1:Y:S01]  /*5d60*/  LDS.64 R4, [R13+0x7200] ;  /* 0x007200000d047984 */ /* 0x000e620000000a00 */
[C---:B------:R-:W-:Y:S02]  /*5d70*/  LEA R6, P2, R3.reuse, R6, 0x3 ;  /* 0x0000000603067211 */ /* 0x040fe400078418ff */
[--C-:B------:R-:W-:Y:S02]  /*5d80*/  SHF.R.S32.HI R11, RZ, 0x1f, R27.reuse ;  /* 0x0000001fff0b7819 */ /* 0x100fe4000001141b */
[----:B------:R-:W-:Y:S02]  /*5d90*/  LEA.HI.X R7, R3, R7, RZ, 0x3, P2 ;  /* 0x0000000703077211 */ /* 0x000fe400010f1cff */
[----:B-1----:R-:W-:Y:S02]  /*5da0*/  IADD3 R4, P0, P1, R4, R24, R27 ;  /* 0x0000001804047210 */ /* 0x002fe4000791e01b */
[----:B------:R-:W-:-:S04]  /*5db0*/  SHF.R.S32.HI R24, RZ, 0x1f, R24 ;  /* 0x0000001fff187819 */ /* 0x000fc80000011418 */
[----:B------:R-:W-:-:S05]  /*5dc0*/  IADD3.X R5, PT, PT, R5, R24, R11, P0, P1 ;  /* 0x0000001805057210 */ /* 0x000fca00007e240b */
[----:B------:R1:W-:Y:S02]  /*5dd0*/  STG.E.64 desc[UR8][R6.64], R4 ;  /* 0x0000000406007986 */ /* 0x0003e4000c101b08 */
.L_x_75:
[----:B------:R-:W-:Y:S05]  /*5de0*/  WARPSYNC.ALL ;  /* 0x0000000000007948 */ /* 0x000fea0003800000 */
[----:B------:R-:W-:Y:S06]  /*5df0*/  BAR.SYNC.DEFER_BLOCKING 0x0 ;  /* 0x0000000000007b1d */ /* 0x000fec0000010000 */
[----:B------:R-:W-:Y:S05]  /*5e00*/  @P3 BRA `(.L_x_76) ;  /* 0x0000000c009c3947 */ /* 0x000fea0003800000 */
[----:B------:R-:W1:Y:S01]  /*5e10*/  LDS R2, [R0] ;  /* 0x0000000000027984 */ /* 0x000e620000000800 */
[----:B------:R-:W1:Y:S01]  /*5e20*/  LDCU UR6, c[0x0][0x3c4] ;  /* 0x00007880ff0677ac */ /* 0x000e620008000800 */
[----:B------:R-:W2:Y:S01]  /*5e30*/  LDCU.64 UR10, c[0x0][0x3a0] ;  /* 0x00007400ff0a77ac */ /* 0x000ea20008000a00 */
[----:B-1----:R-:W-:Y:S02]  /*5e40*/  SHF.R.U32.HI R4, RZ, UR6, R2 ;  /* 0x00000006ff047c19 */ /* 0x002fe40008011602 */
[----:B------:R-:W-:Y:S02]  /*5e50*/  LOP3.LUT R11, R2, 0x80000000, RZ, 0x3c, !PT ;  /* 0x80000000020b7812 */ /* 0x000fe400078e3cff */
[----:B------:R-:W-:-:S04]  /*5e60*/  LOP3.LUT R4, R4, UR5, RZ, 0x30, !PT ;  /* 0x0000000504047c12 */ /* 0x000fc8000f8e30ff */
[----:B------:R-:W-:-:S06]  /*5e70*/  LEA R5, R4, UR4, 0x3 ;  /* 0x0000000404057c11 */ /* 0x000fcc000f8e18ff */
[----:B------:R-:W1:Y:S02]  /*5e80*/  LDS.64 R4, [R5+0x7200] ;  /* 0x0072000005047984 */ /* 0x000e640000000a00 */
[----:B-1----:R-:W-:-:S05]  /*5e90*/  IADD3 R4, P0, PT, R4, R3, RZ ;  /* 0x0000000304047210 */ /* 0x002fca0007f1e0ff */
[----:B------:R-:W-:Y:S01]  /*5ea0*/  IMAD.X R7, RZ, RZ, R5, P0 ;  /* 0x000000ffff077224 */ /* 0x000fe200000e0605 */
[----:B--2---:R-:W-:-:S04]  /*5eb0*/  LEA R6, P0, R4, UR10, 0x2 ;  /* 0x0000000a04067c11 */ /* 0x004fc8000f8010ff */
[----:B------:R-:W-:-:S05]  /*5ec0*/  LEA.HI.X R7, R4, UR11, R7, 0x2, P0 ;  /* 0x0000000b04077c11 */ /* 0x000fca00080f1407 */
[----:B------:R-:W-:Y:S01]  /*5ed0*/  STG.E desc[UR8][R6.64], R11 ;  /* 0x0000000b06007986 */ /* 0x000fe2000c101908 */
[----:B------:R-:W-:-:S03]  /*5ee0*/  NOP ;  /* 0x0000000000007918 */ /* 0x000fc60000000000 */
[----:B------:R-:W1:Y:S02]  /*5ef0*/  LDS R2, [R0+0x600] ;  /* 0x0006000000027984 */ /* 0x000e640000000800 */
[----:B-1----:R-:W-:Y:S02]  /*5f00*/  SHF.R.U32.HI R4, RZ, UR6, R2 ;  /* 0x00000006ff047c19 */ /* 0x002fe40008011602 */
[----:B------:R-:W-:Y:S02]  /*5f10*/  LOP3.LUT R11, R2, 0x80000000, RZ, 0x3c, !PT ;  /* 0x80000000020b7812 */ /* 0x000fe400078e3cff */
[----:B------:R-:W-:-:S04]  /*5f20*/  LOP3.LUT R4, R4, UR5, RZ, 0x30, !PT ;  /* 0x0000000504047c12 */ /* 0x000fc8000f8e30ff */
[----:B------:R-:W-:-:S06]  /*5f30*/  LEA R5, R4, UR4, 0x3 ;  /* 0x0000000404057c11 */ /* 0x000fcc000f8e18ff */
[----:B------:R-:W1:Y:S02]  /*5f40*/  LDS.64 R4, [R5+0x7200] ;  /* 0x0072000005047984 */ /* 0x000e640000000a00 */
[----:B-1----:R-:W-:-:S05]  /*5f50*/  IADD3 R4, P0, PT, R4, R3, RZ ;  /* 0x0000000304047210 */ /* 0x002fca0007f1e0ff */
[----:B------:R-:W-:Y:S01]  /*5f60*/  IMAD.X R9, RZ, RZ, R5, P0 ;  /* 0x000000ffff097224 */ /* 0x000fe200000e0605 */
[----:B------:R-:W-:-:S04]  /*5f70*/  LEA R8, P0, R4, UR10, 0x2 ;  /* 0x0000000a04087c11 */ /* 0x000fc8000f8010ff */
        /* <DEDUP_REMOVED lines=196> */
[----:B-1----:R-:W-:-:S04]  /*6bc0*/  SHF.R.U32.HI R2, RZ, UR6, R0 ;  /* 0x00000006ff027c19 */ /* 0x002fc80008011600 */
[----:B------:R-:W-:-:S04]  /*6bd0*/  LOP3.LUT R2, R2, UR5, RZ, 0x30, !PT ;  /* 0x0000000502027c12 */ /* 0x000fc8000f8e30ff */
[----:B------:R-:W-:-:S06]  /*6be0*/  LEA R4, R2, UR4, 0x3 ;  /* 0x0000000402047c11 */ /* 0x000fcc000f8e18ff */
[----:B------:R-:W1:Y:S02]  /*6bf0*/  LDS.64 R4, [R4+0x7200] ;  /* 0x0072000004047984 */ /* 0x000e640000000a00 */
[----:B-1----:R-:W-:-:S05]  /*6c00*/  IADD3 R3, P0, PT, R4, R3, RZ ;  /* 0x0000000304037210 */ /* 0x002fca0007f1e0ff */
[----:B------:R-:W-:Y:S01]  /*6c10*/  IMAD.X R6, RZ, RZ, R5, P0 ;  /* 0x000000ffff067224 */ /* 0x000fe200000e0605 */
[C---:B------:R-:W-:Y:S02]  /*6c20*/  LEA R2, P0, R3.reuse, UR10, 0x2 ;  /* 0x0000000a03027c11 */ /* 0x040fe4000f8010ff */
[----:B------:R-:W-:Y:S02]  /*6c30*/  LOP3.LUT R5, R0, 0x80000000, RZ, 0x3c, !PT ;  /* 0x8000000000057812 */ /* 0x000fe400078e3cff */
[----:B------:R-:W-:-:S05]  /*6c40*/  LEA.HI.X R3, R3, UR11, R6, 0x2, P0 ;  /* 0x0000000b03037c11 */ /* 0x000fca00080f1406 */
[----:B------:R-:W-:Y:S01]  /*6c50*/  STG.E desc[UR8][R2.64+0x6c00], R5 ;  /* 0x006c000502007986 */ /* 0x000fe2000c101908 */
[----:B------:R-:W-:Y:S01]  /*6c60*/  NOP ;  /* 0x0000000000007918 */ /* 0x000fe20000000000 */
[----:B------:R-:W-:Y:S05]  /*6c70*/  EXIT ;  /* 0x000000000000794d */ /* 0x000fea0003800000 */
.L_x_76:
[----:B-1----:R-:W-:Y:S01]  /*6c80*/  IMAD.U32 R4, RZ, RZ, UR7 ;  /* 0x00000007ff047e24 */ /* 0x002fe2000f8e00ff */
[----:B------:R-:W-:Y:S01]  /*6c90*/  BSSY.RECONVERGENT B0, `(.L_x_77) ;  /* 0x000001e000007945 */ /* 0x000fe20003800200 */
[C---:B------:R-:W-:Y:S02]  /*6ca0*/  VIADD R6, R3.reuse, 0x300 ;  /* 0x0000030003067836 */ /* 0x040fe40000000000 */
[----:B------:R-:W-:Y:S02]  /*6cb0*/  IMAD R5, R4, -0x1c80, R9 ;  /* 0xffffe38004057824 */ /* 0x000fe400078e0209 */
[C---:B------:R-:W-:Y:S02]  /*6cc0*/  VIADD R4, R3.reuse, 0x180 ;  /* 0x0000018003047836 */ /* 0x040fe40000000000 */
[C---:B------:R-:W-:Y:S01]  /*6cd0*/  VIADD R8, R3.reuse, 0x480 ;  /* 0x0000048003087836 */ /* 0x040fe20000000000 */
[CC--:B------:R-:W-:Y:S01]  /*6ce0*/  ISETP.GE.AND P1, PT, R3.reuse, R5.reuse, PT ;  /* 0x000000050300720c */ /* 0x0c0fe20003f26270 */
[C---:B------:R-:W-:Y:S01]  /*6cf0*/  VIADD R10, R3.reuse, 0xa80 ;  /* 0x00000a80030a7836 */ /* 0x040fe20000000000 */
[-C--:B------:R-:W-:Y:S01]  /*6d00*/  ISETP.GE.AND P2, PT, R4, R5.reuse, PT ;  /* 0x000000050400720c */ /* 0x080fe20003f46270 */
[C---:B------:R-:W-:Y:S01]  /*6d10*/  VIADD R4, R3.reuse, 0x600 ;  /* 0x0000060003047836 */ /* 0x040fe20000000000 */
[-C--:B------:R-:W-:Y:S01]  /*6d20*/  ISETP.GE.AND P3, PT, R6, R5.reuse, PT ;  /* 0x000000050600720c */ /* 0x080fe20003f66270 */
[C---:B------:R-:W-:Y:S01]  /*6d30*/  VIADD R6, R3.reuse, 0x780 ;  /* 0x0000078003067836 */ /* 0x040fe20000000000 */
[-C--:B------:R-:W-:Y:S01]  /*6d40*/  ISETP.GE.AND P4, PT, R8, R5.reuse, PT ;  /* 0x000000050800720c */ /* 0x080fe20003f86270 */
[----:B------:R-:W-:Y:S01]  /*6d50*/  VIADD R8, R3, 0x900 ;  /* 0x0000090003087836 */ /* 0x000fe20000000000 */
[----:B------:R-:W-:-:S02]  /*6d60*/  ISETP.GE.AND P5, PT, R4, R5, PT ;  /* 0x000000050400720c */ /* 0x000fc40003fa6270 */
[-C--:B------:R-:W-:Y:S02]  /*6d70*/  ISETP.GE.AND P6, PT, R6, R5.reuse, PT ;  /* 0x000000050600720c */ /* 0x080fe40003fc6270 */
[----:B------:R-:W-:Y:S01]  /*6d80*/  ISETP.GE.AND P0, PT, R8, R5, PT ;  /* 0x000000050800720c */ /* 0x000fe20003f06270 */
[----:B------:R-:W-:-:S12]  /*6d90*/  @P1 BRA `(.L_x_78) ;  /* 0x0000000000341947 */ /* 0x000fd80003800000 */
[----:B------:R-:W1:Y:S01]  /*6da0*/  LDS R4, [R0] ;  /* 0x0000000000047984 */ /* 0x000e620000000800 */
[----:B------:R-:W1:Y:S01]  /*6db0*/  LDCU UR6, c[0x0][0x3c4] ;  /* 0x00007880ff0677ac */ /* 0x000e620008000800 */
[----:B------:R-:W2:Y:S01]  /*6dc0*/  LDCU.64 UR10, c[0x0][0x3a0] ;  /* 0x00007400ff0a77ac */ /* 0x000ea20008000a00 */
[----:B-1----:R-:W-:-:S04]  /*6dd0*/  SHF.R.U32.HI R6, RZ, UR6, R4 ;  /* 0x00000006ff067c19 */ /* 0x002fc80008011604 */
[----:B------:R-:W-:-:S04]  /*6de0*/  LOP3.LUT R6, R6, UR5, RZ, 0x30, !PT ;  /* 0x0000000506067c12 */ /* 0x000fc8000f8e30ff */
[----:B------:R-:W-:-:S05]  /*6df0*/  LEA R8, R6, UR4, 0x3 ;  /* 0x0000000406087c11 */ /* 0x000fca000f8e18ff */
[----:B------:R-:W1:Y:S02]  /*6e00*/  LDS.64 R6, [R8+0x7200] ;  /* 0x0072000008067984 */ /* 0x000e640000000a00 */
[----:B-1----:R-:W-:-:S05]  /*6e10*/  IADD3 R9, P1, PT, R6, R3, RZ ;  /* 0x0000000306097210 */ /* 0x002fca0007f3e0ff */
[----:B------:R-:W-:Y:S01]  /*6e20*/  IMAD.X R12, RZ, RZ, R7, P1 ;  /* 0x000000ffff0c7224 */ /* 0x000fe200008e0607 */
[----:B--2---:R-:W-:-:S04]  /*6e30*/  LEA R6, P1, R9, UR10, 0x2 ;  /* 0x0000000a09067c11 */ /* 0x004fc8000f8210ff */
[----:B------:R-:W-:Y:S02]  /*6e40*/  LEA.HI.X R7, R9, UR11, R12, 0x2, P1 ;  /* 0x0000000b09077c11 */ /* 0x000fe400088f140c */
[----:B------:R-:W-:-:S05]  /*6e50*/  LOP3.LUT R9, R4, 0x80000000, RZ, 0x3c, !PT ;  /* 0x8000000004097812 */ /* 0x000fca00078e3cff */
[----:B------:R1:W-:Y:S02]  /*6e60*/  STG.E desc[UR8][R6.64], R9 ;  /* 0x0000000906007986 */ /* 0x0003e4000c101908 */
.L_x_78:
[----:B------:R-:W-:Y:S05]  /*6e70*/  BSYNC.RECONVERGENT B0 ;  /* 0x0000000000007941 */ /* 0x000fea0003800200 */
.L_x_77:
[----:B------:R-:W-:Y:S01]  /*6e80*/  NOP ;  /* 0x0000000000007918 */ /* 0x000fe20000000000 */
[----:B------:R-:W-:Y:S01]  /*6e90*/  BSSY.RECONVERGENT B0, `(.L_x_79) ;  /* 0x0000011000007945 */ /* 0x000fe20003800200 */
[----:B------:R-:W-:Y:S02]  /*6ea0*/  ISETP.GE.AND P1, PT, R10, R5, PT ;  /* 0x000000050a00720c */ /* 0x000fe40003f26270 */
[----:B------:R-:W-:Y:S01]  /*6eb0*/  LOP3.LUT R10, R3, 0xc00, RZ, 0xfc, !PT ;  /* 0x00000c00030a7812 */ /* 0x000fe200078efcff */
[----:B------:R-:W-:Y:S10]  /*6ec0*/  @P2 BRA `(.L_x_80) ;  /* 0x0000000000342947 */ /* 0x000ff40003800000 */
[----:B------:R-:W1:Y:S01]  /*6ed0*/  LDS R4, [R0+0x600] ;  /* 0x0006000000047984 */ /* 0x000e620000000800 */
        /* <DEDUP_REMOVED lines=12> */
.L_x_80:
[----:B------:R-:W-:Y:S05]  /*6fa0*/  BSYNC.RECONVERGENT B0 ;  /* 0x0000000000007941 */ /* 0x000fea0003800200 */
.L_x_79:
[----:B------:R-:W-:Y:S01]  /*6fb0*/  NOP ;  /* 0x0000000000007918 */ /* 0x000fe20000000000 */
[----:B------:R-:W-:Y:S01]  /*6fc0*/  BSSY.RECONVERGENT B0, `(.L_x_81) ;  /* 0x0000011000007945 */ /* 0x000fe20003800200 */
[----:B------:R-:W-:Y:S01]  /*6fd0*/  ISETP.GE.AND P2, PT, R10, R5, PT ;  /* 0x000000050a00720c */ /* 0x000fe20003f46270 */
[----:B------:R-:W-:Y:S02]  /*6fe0*/  VIADD R10, R3, 0xd80 ;  /* 0x00000d80030a7836 */ /* 0x000fe40000000000 */
[----:B------:R-:W-:Y:S10]  /*6ff0*/  @P3 BRA `(.L_x_82) ;  /* 0x0000000000343947 */ /* 0x000ff40003800000 */
[----:B------:R-:W1:Y:S01]  /*7000*/  LDS R4, [R0+0xc00] ;  /* 0x000c000000047984 */ /* 0x000e620000000800 */
[----:B------:R-:W1:Y:S01]  /*7010*/  LDCU UR6, c[0x0][0x3c4] ;  /* 0x00007880ff0677ac */ /* 0x000e620008000800 */
[----:B------:R-:W3:Y:S01]  /*7020*/  LDCU.64 UR10, c[0x0][0x3a0] ;  /* 0x00007400ff0a77ac */ /* 0x000ee20008000a00 */
[----:B-12---:R-:W-:-:S04]  /*7030*/  SHF.R.U32.HI R6, RZ, UR6, R4 ;  /* 0x00000006ff067c19 */ /* 0x006fc80008011604 */
[----:B------:R-:W-:-:S04]  /*7040*/  LOP3.LUT R6, R6, UR5, RZ, 0x30, !PT ;  /* 0x0000000506067c12 */ /* 0x000fc8000f8e30ff */
[----:B------:R-:W-:-:S05]  /*7050*/  LEA R8, R6, UR4, 0x3 ;  /* 0x0000000406087c11 */ /* 0x000fca000f8e18ff */
[----:B------:R-:W1:Y:S02]  /*7060*/  LDS.64 R6, [R8+0x7200] ;  /* 0x0072000008067984 */ /* 0x000e640000000a00 */
[----:B-1----:R-:W-:-:S05]  /*7070*/  IADD3 R9, P3, PT, R6, R3, RZ ;  /* 0x0000000306097210 */ /* 0x002fca0007f7e0ff */
[----:B------:R-:W-:Y:S01]  /*7080*/  IMAD.X R12, RZ, RZ, R7, P3 ;  /* 0x000000ffff0c7224 */ /* 0x000fe200018e0607 */
[----:B---3--:R-:W-:-:S04]  /*7090*/  LEA R6, P3, R9, UR10, 0x2 ;  /* 0x0000000a09067c11 */ /* 0x008fc8000f8610ff */
[----:B------:R-:W-:Y:S02]  /*70a0*/  LEA.HI.X R7, R9, UR11, R12, 0x2, P3 ;  /* 0x0000000b09077c11 */ /* 0x000fe400098f140c */
[----:B------:R-:W-:-:S05]  /*70b0*/  LOP3.LUT R9, R4, 0x80000000, RZ, 0x3c, !PT ;  /* 0x8000000004097812 */ /* 0x000fca00078e3cff */
[----:B------:R3:W-:Y:S02]  /*70c0*/  STG.E desc[UR8][R6.64+0xc00], R9 ;  /* 0x000c000906007986 */ /* 0x0007e4000c101908 */
.L_x_82:
[----:B------:R-:W-:Y:S05]  /*70d0*/  BSYNC.RECONVERGENT B0 ;  /* 0x0000000000007941 */ /* 0x000fea0003800200 */
.L_x_81:
[----:B------:R-:W-:Y:S01]  /*70e0*/  NOP ;  /* 0x0000000000007918 */ /* 0x000fe20000000000 */
[----:B------:R-:W-:Y:S01]  /*70f0*/  BSSY.RECONVERGENT B0, `(.L_x_83) ;  /* 0x0000011000007945 */ /* 0x000fe20003800200 */
[----:B------:R-:W-:Y:S01]  /*7100*/  ISETP.GE.AND P3, PT, R10, R5, PT ;  /* 0x000000050a00720c */ /* 0x000fe20003f66270 */
[----:B------:R-:W-:Y:S02]  /*7110*/  VIADD R10, R3, 0xf00 ;  /* 0x00000f00030a7836 */ /* 0x000fe40000000000 */
[----:B------:R-:W-:Y:S10]  /*7120*/  @P4 BRA `(.L_x_84) ;  /* 0x0000000000344947 */ /* 0x000ff40003800000 */
[----:B------:R-:W1:Y:S01]  /*7130*/  LDS R4, [R0+0x1200] ;  /* 0x0012000000047984 */ /* 0x000e620000000800 */
[----:B------:R-:W1:Y:S01]  /*7140*/  LDCU UR6, c[0x0][0x3c4] ;  /* 0x00007880ff0677ac */ /* 0x000e620008000800 */
[----:B------:R-:W4:Y:S01]  /*7150*/  LDCU.64 UR10, c[0x0][0x3a0] ;  /* 0x00007400ff0a77ac */ /* 0x000f220008000a00 */
[----:B-123--:R-:W-:-:S04]  /*7160*/  SHF.R.U32.HI R6, RZ, UR6, R4 ;  /* 0x00000006ff067c19 */ /* 0x00efc80008011604 */
[----:B------:R-:W-:-:S04]  /*7170*/  LOP3.LUT R6, R6, UR5, RZ, 0x30, !PT ;  /* 0x0000000506067c12 */ /* 0x000fc8000f8e30ff */
[----:B------:R-:W-:-:S05]  /*7180*/  LEA R8, R6, UR4, 0x3 ;  /* 0x0000000406087c11 */ /* 0x000fca000f8e18ff */
[----:B------:R-:W1:Y:S02]  /*7190*/  LDS.64 R6, [R8+0x7200] ;  /* 0x0072000008067984 */ /* 0x000e640000000a00 */
[----:B-1----:R-:W-:-:S05]  /*71a0*/  IADD3 R9, P4, PT, R6, R3, RZ ;  /* 0x0000000306097210 */ /* 0x002fca0007f9e0ff */
[----:B------:R-:W-:Y:S01]  /*71b0*/  IMAD.X R12, RZ, RZ, R7, P4 ;  /* 0x000000ffff0c7224 */ /* 0x000fe200020e0607 */
[----:B----4-:R-:W-:-:S04]  /*71c0*/  LEA R6, P4, R9, UR10, 0x2 ;  /* 0x0000000a09067c11 */ /* 0x010fc8000f8810ff */
[----:B------:R-:W-:Y:S02]  /*71d0*/  LEA.HI.X R7, R9, UR11, R12, 0x2, P4 ;  /* 0x0000000b09077c11 */ /* 0x000fe4000a0f140c */
[----:B------:R-:W-:-:S05]  /*71e0*/  LOP3.LUT R9, R4, 0x80000000, RZ, 0x3c, !PT ;  /* 0x8000000004097812 */ /* 0x000fca00078e3cff */
[----:B------:R4:W-:Y:S02]  /*71f0*/  STG.E desc[UR8][R6.64+0x1200], R9 ;  /* 0x0012000906007986 */ /* 0x0009e4000c101908 */
.L_x_84:
[----:B------:R-:W-:Y:S05]  /*7200*/  BSYNC.RECONVERGENT B0 ;  /* 0x0000000000007941 */ /* 0x000fea0003800200 */
.L_x_83:
[----:B------:R-:W-:Y:S01]  /*7210*/  NOP ;  /* 0x0000000000007918 */ /* 0x000fe20000000000 */
[----:B------:R-:W-:Y:S01]  /*7220*/  BSSY.RECONVERGENT B0, `(.L_x_85) ;  /* 0x0000011000007945 */ /* 0x000fe20003800200 */
[----:B------:R-:W-:Y:S01]  /*7230*/  ISETP.GE.AND P4, PT, R10, R5, PT ;  /* 0x000000050a00720c */ /* 0x000fe20003f86270 */
[----:B------:R-:W-:Y:S02]  /*7240*/  VIADD R10, R3, 0x1080 ;  /* 0x00001080030a7836 */ /* 0x000fe40000000000 */
[----:B------:R-:W-:Y:S10]  /*7250*/  @P5 BRA `(.L_x_86) ;  /* 0x0000000000345947 */ /* 0x000ff40003800000 */
[----:B------:R-:W1:Y:S01]  /*7260*/  LDS R4, [R0+0x1800] ;  /* 0x0018000000047984 */ /* 0x000e620000000800 */
[----:B------:R-:W1:Y:S01]  /*7270*/  LDCU UR6, c[0x0][0x3c4] ;  /* 0x00007880ff0677ac */ /* 0x000e620008000800 */
[----:B------:R-:W5:Y:S01]  /*7280*/  LDCU.64 UR10, c[0x0][0x3a0] ;  /* 0x00007400ff0a77ac */ /* 0x000f620008000a00 */
[----:B-1234-:R-:W-:-:S04]  /*7290*/  SHF.R.U32.HI R6, RZ, UR6, R4 ;  /* 0x00000006ff067c19 */ /* 0x01efc80008011604 */
[----:B------:R-:W-:-:S04]  /*72a0*/  LOP3.LUT R6, R6, UR5, RZ, 0x30, !PT ;  /* 0x0000000506067c12 */ /* 0x000fc8000f8e30ff */
[----:B------:R-:W-:-:S05]  /*72b0*/  LEA R8, R6, UR4, 0x3 ;  /* 0x0000000406087c11 */ /* 0x000fca000f8e18ff */
[----:B------:R-:W1:Y:S02]  /*72c0*/  LDS.64 R6, [R8+0x7200] ;  /* 0x0072000008067984 */ /* 0x000e640000000a00 */
[----:B-1----:R-:W-:-:S05]  /*72d0*/  IADD3 R9, P5, PT, R6, R3, RZ ;  /* 0x0000000306097210 */ /* 0x002fca0007fbe0ff */
[----:B------:R-:W-:Y:S01]  /*72e0*/  IMAD.X R12, RZ, RZ, R7, P5 ;  /* 0x000000ffff0c7224 */ /* 0x000fe200028e0607 */
[----:B-----5:R-:W-:-:S04]  /*72f0*/  LEA R6, P5, R9, UR10, 0x2 ;  /* 0x0000000a09067c11 */ /* 0x020fc8000f8a10ff */
[----:B------:R-:W-:Y:S02]  /*7300*/  LEA.HI.X R7, R9, UR11, R12, 0x2, P5 ;  /* 0x0000000b09077c11 */ /* 0x000fe4000a8f140c */
[----:B------:R-:W-:-:S05]  /*7310*/  LOP3.LUT R9, R4, 0x80000000, RZ, 0x3c, !PT ;  /* 0x8000000004097812 */ /* 0x000fca00078e3cff */
[----:B------:R1:W-:Y:S02]  /*7320*/  STG.E desc[UR8][R6.64+0x1800], R9 ;  /* 0x0018000906007986 */ /* 0x0003e4000c101908 */
.L_x_86:
[----:B------:R-:W-:Y:S05]  /*7330*/  BSYNC.RECONVERGENT B0 ;  /* 0x0000000000007941 */ /* 0x000fea0003800200 */
.L_x_85:
        /* <DEDUP_REMOVED lines=18> */
.L_x_88:
[----:B------:R-:W-:Y:S05]  /*7460*/  BSYNC.RECONVERGENT B0 ;  /* 0x0000000000007941 */ /* 0x000fea0003800200 */
.L_x_87:
        /* <DEDUP_REMOVED lines=18> */
.L_x_90:
[----:B------:R-:W-:Y:S05]  /*7590*/  BSYNC.RECONVERGENT B0 ;  /* 0x0000000000007941 */ /* 0x000fea0003800200 */
.L_x_89:
        /* <DEDUP_REMOVED lines=18> */
.L_x_92:
[----:B------:R-:W-:Y:S05]  /*76c0*/  BSYNC.RECONVERGENT B0 ;  /* 0x0000000000007941 */ /* 0x000fea0003800200 */
.L_x_91:
        /* <DEDUP_REMOVED lines=18> */
.L_x_94:
[----:B------:R-:W-:Y:S05]  /*77f0*/  BSYNC.RECONVERGENT B0 ;  /* 0x0000000000007941 */ /* 0x000fea0003800200 */
.L_x_93:
[----:B------:R-:W-:Y:S01]  /*7800*/  NOP ;  /* 0x0000000000007918 */ /* 0x000fe20000000000 */
[----:B------:R-:W-:Y:S01]  /*7810*/  BSSY.RECONVERGENT B0, `(.L_x_95) ;  /* 0x0000011000007945 */ /* 0x000fe20003800200 */
[----:B------:R-:W-:Y:S02]  /*7820*/  ISETP.GE.AND P2, PT, R10, R5, PT ;  /* 0x000000050a00720c */ /* 0x000fe40003f46270 */
[----:B------:R-:W-:Y:S01]  /*7830*/  LOP3.LUT R10, R3, 0x1800, RZ, 0xfc, !PT ;  /* 0x00001800030a7812 */ /* 0x000fe200078efcff */
        /* <DEDUP_REMOVED lines=14> */
.L_x_96:
[----:B------:R-:W-:Y:S05]  /*7920*/  BSYNC.RECONVERGENT B0 ;  /* 0x0000000000007941 */ /* 0x000fea0003800200 */
.L_x_95:
        /* <DEDUP_REMOVED lines=18> */
.L_x_98:
[----:B------:R-:W-:Y:S05]  /*7a50*/  BSYNC.RECONVERGENT B0 ;  /* 0x0000000000007941 */ /* 0x000fea0003800200 */
.L_x_97:
[----:B------:R-:W-:Y:S01]  /*7a60*/  NOP ;  /* 0x0000000000007918 */ /* 0x000fe20000000000 */
[----:B------:R-:W-:Y:S01]  /*7a70*/  BSSY.RECONVERGENT B0, `(.L_x_99) ;  /* 0x0000010000007945 */ /* 0x000fe20003800200 */
[----:B------:R-:W-:-:S03]  /*7a80*/  ISETP.GE.AND P4, PT, R10, R5, PT ;  /* 0x000000050a00720c */ /* 0x000fc60003f86270 */
        /* <DEDUP_REMOVED lines=14> */
.L_x_100:
[----:B------:R-:W-:Y:S05]  /*7b70*/  BSYNC.RECONVERGENT B0 ;  /* 0x0000000000007941 */ /* 0x000fea0003800200 */
.L_x_99:
[----:B------:R-:W-:Y:S01]  /*7b80*/  NOP ;  /* 0x0000000000007918 */ /* 0x000fe20000000000 */
[----:B------:R-:W-:Y:S04]  /*7b90*/  BSSY.RECONVERGENT B0, `(.L_x_101) ;  /* 0x000000f000007945 */ /* 0x000fe80003800200 */
[----:B------:R-:W-:Y:S05]  /*7ba0*/  @P6 BRA `(.L_x_102) ;  /* 0x0000000000346947 */ /* 0x000fea0003800000 */
        /* <DEDUP_REMOVED lines=13> */
.L_x_102:
[----:B------:R-:W-:Y:S05]  /*7c80*/  BSYNC.RECONVERGENT B0 ;  /* 0x0000000000007941 */ /* 0x000fea0003800200 */
.L_x_101:
        /* <DEDUP_REMOVED lines=16> */
.L_x_104:
[----:B------:R-:W-:Y:S05]  /*7d90*/  BSYNC.RECONVERGENT B0 ;  /* 0x0000000000007941 */ /* 0x000fea0003800200 */
.L_x_103:
        /* <DEDUP_REMOVED lines=16> */
.L_x_106:
[----:B------:R-:W-:Y:S05]  /*7ea0*/  BSYNC.RECONVERGENT B0 ;  /* 0x0000000000007941 */ /* 0x000fea0003800200 */
.L_x_105:
        /* <DEDUP_REMOVED lines=16> */
.L_x_108:
[----:B------:R-:W-:Y:S05]  /*7fb0*/  BSYNC.RECONVERGENT B0 ;  /* 0x0000000000007941 */ /* 0x000fea0003800200 */
.L_x_107:
        /* <DEDUP_REMOVED lines=16> */
.L_x_110:
[----:B------:R-:W-:Y:S05]  /*80c0*/  BSYNC.RECONVERGENT B0 ;  /* 0x0000000000007941 */ /* 0x000fea0003800200 */
.L_x_109:
        /* <DEDUP_REMOVED lines=16> */
.L_x_112:
[----:B------:R-:W-:Y:S05]  /*81d0*/  BSYNC.RECONVERGENT B0 ;  /* 0x0000000000007941 */ /* 0x000fea0003800200 */
.L_x_111:
[----:B------:R-:W-:Y:S01]  /*81e0*/  NOP ;  /* 0x0000000000007918 */ /* 0x000fe20000000000 */
[----:B------:R-:W5:Y:S01]  /*81f0*/  LDS R0, [R0+0x6c00] ;  /* 0x006c000000007984 */ /* 0x000f620000000800 */
[----:B------:R-:W5:Y:S02]  /*8200*/  LDCU UR6, c[0x0][0x3c4] ;  /* 0x00007880ff0677ac */ /* 0x000f640008000800 */
[----:B-----5:R-:W-:-:S04]  /*8210*/  SHF.R.U32.HI R2, RZ, UR6, R0 ;  /* 0x00000006ff027c19 */ /* 0x020fc80008011600 */
[----:B------:R-:W-:-:S04]  /*8220*/  LOP3.LUT R2, R2, UR5, RZ, 0x30, !PT ;  /* 0x0000000502027c12 */ /* 0x000fc8000f8e30ff */
[----:B-1234-:R-:W-:Y:S01]  /*8230*/  LEA R6, R2, UR4, 0x3 ;  /* 0x0000000402067c11 */ /* 0x01efe2000f8e18ff */
[----:B------:R-:W-:-:S05]  /*8240*/  VIADD R2, R3, 0x1b00 ;  /* 0x00001b0003027836 */ /* 0x000fca0000000000 */
[----:B------:R-:W1:Y:S01]  /*8250*/  LDS.64 R6, [R6+0x7200] ;  /* 0x0072000006067984 */ /* 0x000e620000000a00 */
[----:B------:R-:W-:-:S13]  /*8260*/  ISETP.GE.AND P0, PT, R2, R5, PT ;  /* 0x000000050200720c */ /* 0x000fda0003f06270 */
[----:B------:R-:W2:Y:S01]  /*8270*/  @!P0 LDC.64 R8, c[0x0][0x3a0] ;  /* 0x0000e800ff088b82 */ /* 0x000ea20000000a00 */
[----:B------:R-:W-:Y:S02]  /*8280*/  @!P0 LOP3.LUT R5, R0, 0x80000000, RZ, 0x3c, !PT ;  /* 0x8000000000058812 */ /* 0x000fe400078e3cff */
[----:B-1----:R-:W-:-:S05]  /*8290*/  IADD3 R3, P1, PT, R6, R3, RZ ;  /* 0x0000000306037210 */ /* 0x002fca0007f3e0ff */
[----:B------:R-:W-:Y:S01]  /*82a0*/  IMAD.X R4, RZ, RZ, R7, P1 ;  /* 0x000000ffff047224 */ /* 0x000fe200008e0607 */
[----:B--2---:R-:W-:-:S04]  /*82b0*/  @!P0 LEA R2, P1, R3, R8, 0x2 ;  /* 0x0000000803028211 */ /* 0x004fc800078210ff */
[----:B------:R-:W-:-:S05]  /*82c0*/  @!P0 LEA.HI.X R3, R3, R9, R4, 0x2, P1 ;  /* 0x0000000903038211 */ /* 0x000fca00008f1404 */
[----:B------:R-:W-:Y:S01]  /*82d0*/  @!P0 STG.E desc[UR8][R2.64+0x6c00], R5 ;  /* 0x006c000502008986 */ /* 0x000fe2000c101908 */
[----:B------:R-:W-:Y:S01]  /*82e0*/  NOP ;  /* 0x0000000000007918 */ /* 0x000fe20000000000 */
[----:B------:R-:W-:Y:S05]  /*82f0*/  EXIT ;  /* 0x000000000000794d */ /* 0x000fea0003800000 */
.L_x_26:
[----:B------:R-:W-:Y:S02]  /*8300*/  IMAD.MOV.U32 R50, RZ, RZ, R19 ;  /* 0x000000ffff327224 */ /* 0x000fe400078e0013 */
[----:B------:R-:W-:Y:S02]  /*8310*/  IMAD.MOV.U32 R49, RZ, RZ, 0x1 ;  /* 0x00000001ff317424 */ /* 0x000fe400078e00ff */
[----:B------:R-:W-:Y:S02]  /*8320*/  IMAD.MOV.U32 R52, RZ, RZ, RZ ;  /* 0x000000ffff347224 */ /* 0x000fe400078e00ff */
[----:B------:R-:W-:-:S07]  /*8330*/  IMAD.MOV.U32 R47, RZ, RZ, -0x1 ;  /* 0xffffffffff2f7424 */ /* 0x000fce00078e00ff */
[----:B------:R-:W-:Y:S05]  /*8340*/  WARPSYNC.COLLECTIVE R47, `(.L_x_113) ;  /* 0x000000002f087348 */ /* 0x000fea0003c00000 */
[----:B------:R0:W1:Y:S02]  /*8350*/  SHFL.UP P0, R48, R50, R49, R52 ;  /* 0x0400003132307389 */ /* 0x0000640000000034 */
[----:B01----:R-:W-:Y:S05]  /*8360*/  ENDCOLLECTIVE ;  /* 0x000000000000791b */ /* 0x003fea0003800000 */
.L_x_113:
[----:B------:R-:W-:Y:S02]  /*8370*/  IMAD.MOV.U32 R49, RZ, RZ, 0x2 ;  /* 0x00000002ff317424 */ /* 0x000fe400078e00ff */
[----:B------:R-:W-:-:S04]  /*8380*/  IMAD.MOV.U32 R20, RZ, RZ, R48 ;  /* 0x000000ffff147224 */ /* 0x000fc800078e0030 */
[----:B------:R-:W-:-:S04]  /*8390*/  @P0 IMAD.IADD R20, R19, 0x1, R20 ;  /* 0x0000000113140824 */ /* 0x000fc800078e0214 */
[----:B------:R-:W-:-:S07]  /*83a0*/  IMAD.MOV.U32 R50, RZ, RZ, R20 ;  /* 0x000000ffff327224 */ /* 0x000fce00078e0014 */
[----:B------:R-:W-:Y:S05]  /*83b0*/  WARPSYNC.COLLECTIVE R47, `(.L_x_114) ;  /* 0x000000002f087348 */ /* 0x000fea0003c00000 */
[----:B------:R0:W1:Y:S02]  /*83c0*/  SHFL.UP P0, R48, R50, R49, R52 ;  /* 0x0400003132307389 */ /* 0x0000640000000034 */
[----:B01----:R-:W-:Y:S05]  /*83d0*/  ENDCOLLECTIVE ;  /* 0x000000000000791b */ /* 0x003fea0003800000 */
.L_x_114:
[----:B------:R-:W-:Y:S02]  /*83e0*/  IMAD.MOV.U32 R49, RZ, RZ, 0x4 ;  /* 0x00000004ff317424 */ /* 0x000fe400078e00ff */
[----:B------:R-:W-:-:S04]  /*83f0*/  IMAD.MOV.U32 R21, RZ, RZ, R48 ;  /* 0x000000ffff157224 */ /* 0x000fc800078e0030 */
[----:B------:R-:W-:-:S04]  /*8400*/  @P0 IMAD.IADD R21, R20, 0x1, R21 ;  /* 0x0000000114150824 */ /* 0x000fc800078e0215 */
[----:B------:R-:W-:-:S07]  /*8410*/  IMAD.MOV.U32 R50, RZ, RZ, R21 ;  /* 0x000000ffff327224 */ /* 0x000fce00078e0015 */
[----:B------:R-:W-:Y:S05]  /*8420*/  WARPSYNC.COLLECTIVE R47, `(.L_x_115) ;  /* 0x000000002f087348 */ /* 0x000fea0003c00000 */
[----:B------:R0:W1:Y:S02]  /*8430*/  SHFL.UP P0, R48, R50, R49, R52 ;  /* 0x0400003132307389 */ /* 0x0000640000000034 */
[----:B01----:R-:W-:Y:S05]  /*8440*/  ENDCOLLECTIVE ;  /* 0x000000000000791b */ /* 0x003fea0003800000 */
.L_x_115:
[----:B------:R-:W-:Y:S02]  /*8450*/  IMAD.MOV.U32 R49, RZ, RZ, 0x8 ;  /* 0x00000008ff317424 */ /* 0x000fe400078e00ff */
[----:B------:R-:W-:-:S04]  /*8460*/  IMAD.MOV.U32 R22, RZ, RZ, R48 ;  /* 0x000000ffff167224 */ /* 0x000fc800078e0030 */
[----:B------:R-:W-:-:S04]  /*8470*/  @P0 IMAD.IADD R22, R21, 0x1, R22 ;  /* 0x0000000115160824 */ /* 0x000fc800078e0216 */
[----:B------:R-:W-:-:S07]  /*8480*/  IMAD.MOV.U32 R50, RZ, RZ, R22 ;  /* 0x000000ffff327224 */ /* 0x000fce00078e0016 */
[----:B------:R-:W-:Y:S05]  /*8490*/  WARPSYNC.COLLECTIVE R47, `(.L_x_116) ;  /* 0x000000002f087348 */ /* 0x000fea0003c00000 */
[----:B------:R0:W1:Y:S02]  /*84a0*/  SHFL.UP P0, R48, R50, R49, R52 ;  /* 0x0400003132307389 */ /* 0x0000640000000034 */
[----:B01----:R-:W-:Y:S05]  /*84b0*/  ENDCOLLECTIVE ;  /* 0x000000000000791b */ /* 0x003fea0003800000 */
.L_x_116:
[----:B------:R-:W-:Y:S02]  /*84c0*/  IMAD.MOV.U32 R49, RZ, RZ, 0x10 ;  /* 0x00000010ff317424 */ /* 0x000fe400078e00ff */
[----:B------:R-:W-:-:S04]  /*84d0*/  IMAD.MOV.U32 R23, RZ, RZ, R48 ;  /* 0x000000ffff177224 */ /* 0x000fc800078e0030 */
[----:B------:R-:W-:-:S04]  /*84e0*/  @P0 IMAD.IADD R23, R22, 0x1, R23 ;  /* 0x0000000116170824 */ /* 0x000fc800078e0217 */
[----:B------:R-:W-:-:S07]  /*84f0*/  IMAD.MOV.U32 R50, RZ, RZ, R23 ;  /* 0x000000ffff327224 */ /* 0x000fce00078e0017 */
[----:B------:R-:W-:Y:S05]  /*8500*/  WARPSYNC.COLLECTIVE R47, `(.L_x_117) ;  /* 0x000000002f087348 */ /* 0x000fea0003c00000 */
[----:B------:R0:W1:Y:S02]  /*8510*/  SHFL.UP P0, R48, R50, R49, R52 ;  /* 0x0400003132307389 */ /* 0x0000640000000034 */
[----:B01----:R-:W-:Y:S05]  /*8520*/  ENDCOLLECTIVE ;  /* 0x000000000000791b */ /* 0x003fea0003800000 */
.L_x_117:
[----:B------:R-:W-:Y:S05]  /*8530*/  BRA `(.L_x_118) ;  /* 0xffffff9c00b07947 */ /* 0x000fea000383ffff */
.L_x_119:
[----:B------:R-:W-:-:S00]  /*8540*/  BRA `(.L_x_119) ;  /* 0xfffffffc00fc7947 */ /* 0x000fc0000383ffff */
[----:B------:R-:W-:-:S00]  /*8550*/  NOP ;  /* 0x0000000000007918 */ /* 0x000fc00000000000 */
        /* <DEDUP_REMOVED lines=10> */
.L_x_227:


//--------------------- .text._ZN3cub18CUB_300001_SM_10006detail10radix_sort33DeviceRadixSortExclusiveSumKernelINS1_5radix10policy_hubIiNS0_8NullTypeEyE10Policy1000EyEEvPT0_ --------------------------
	.section	.text._ZN3cub18CUB_300001_SM_10006detail10radix_sort33DeviceRadixSortExclusiveSumKernelINS1_5radix10policy_hubIiNS0_8NullTypeEyE10Policy1000EyEEvPT0_,"ax",@progbits
	.align	128
        .global         _ZN3cub18CUB_300001_SM_10006detail10radix_sort33DeviceRadixSortExclusiveSumKernelINS1_5radix10policy_hubIiNS0_8NullTypeEyE10Policy1000EyEEvPT0_
        .type           _ZN3cub18CUB_300001_SM_10006detail10radix_sort33DeviceRadixSortExclusiveSumKernelINS1_5radix10policy_hubIiNS0_8NullTypeEyE10Policy1000EyEEvPT0_,@function
        .size           _ZN3cub18CUB_300001_SM_10006detail10radix_sort33DeviceRadixSortExclusiveSumKernelINS1_5radix10policy_hubIiNS0_8NullTypeEyE10Policy1000EyEEvPT0_,(.L_x_228 - _ZN3cub18CUB_300001_SM_10006detail10radix_sort33DeviceRadixSortExclusiveSumKernelINS1_5radix10policy_hubIiNS0_8NullTypeEyE10Policy1000EyEEvPT0_)
        .other          _ZN3cub18CUB_300001_SM_10006detail10radix_sort33DeviceRadixSortExclusiveSumKernelINS1_5radix10policy_hubIiNS0_8NullTypeEyE10Policy1000EyEEvPT0_,@"STO_CUDA_ENTRY STV_DEFAULT"
_ZN3cub18CUB_300001_SM_10006detail10radix_sort33DeviceRadixSortExclusiveSumKernelINS1_5radix10policy_hubIiNS0_8NullTypeEyE10Policy1000EyEEvPT0_:
.text._ZN3cub18CUB_300001_SM_10006detail10radix_sort33DeviceRadixSortExclusiveSumKernelINS1_5radix10policy_hubIiNS0_8NullTypeEyE10Policy1000EyEEvPT0_:
[----:B------:R-:W-:Y:S01]  /*0000*/  LDC R1, c[0x0][0x37c] ;  /* 0x0000df00ff017b82 */ /* 0x000fe20000000800 */
[----:B------:R-:W0:Y:S07]  /*0010*/  S2R R18, SR_TID.X ;  /* 0x0000000000127919 */ /* 0x000e2e0000002100 */
[----:B------:R-:W1:Y:S01]  /*0020*/  LDC.64 R16, c[0x0][0x380] ;  /* 0x0000e000ff107b82 */ /* 0x000e620000000a00 */
[----:B------:R-:W2:Y:S01]  /*0030*/  LDCU.64 UR4, c[0x0][0x358] ;  /* 0x00006b00ff0477ac */ /* 0x000ea20008000a00 */
[----:B------:R-:W3:Y:S01]  /*0040*/  S2R R5, SR_CTAID.X ;  /* 0x0000000000057919 */ /* 0x000ee20000002500 */
[----:B0-----:R-:W-:Y:S01]  /*0050*/  ISETP.GT.U32.AND P1, PT, R18, 0xff, PT ;  /* 0x000000ff1200780c */ /* 0x001fe20003f24070 */
[----:B---3--:R-:W-:-:S04]  /*0060*/  IMAD R5, R5, 0x100, R18 ;  /* 0x0000010005057824 */ /* 0x008fc800078e0212 */
[----:B-1----:R-:W-:-:S08]  /*0070*/  IMAD.WIDE R16, R5, 0x8, R16 ;  /* 0x0000000805107825 */ /* 0x002fd000078e0210 */
[----:B--2---:R-:W2:Y:S01]  /*0080*/  @!P1 LDG.E.64 R2, desc[UR4][R16.64] ;  /* 0x0000000410029981 */ /* 0x004ea2000c1e1b00 */
[----:B------:R-:W-:Y:S02]  /*0090*/  MOV R0, 0x400 ;  /* 0x0000040000007802 */ /* 0x000fe40000000f00 */
[C---:B------:R-:W-:Y:S01]  /*00a0*/  ISETP.GT.U32.AND P0, PT, R18.reuse, 0x1f, PT ;  /* 0x0000001f1200780c */ /* 0x040fe20003f04070 */
[----:B------:R-:W0:Y:S02]  /*00b0*/  S2R R5, SR_CgaCtaId ;  /* 0x0000000000057919 */ /* 0x000e240000008800 */
[----:B0-----:R-:W-:Y:S02]  /*00c0*/  LEA R5, R5, R0, 0x18 ;  /* 0x0000000005057211 */ /* 0x001fe400078ec0ff */
[----:B------:R-:W-:-:S05]  /*00d0*/  LEA.HI R0, R18, R18, RZ, 0x1d ;  /* 0x0000001212007211 */ /* 0x000fca00078fe8ff */
[----:B------:R-:W-:-:S05]  /*00e0*/  IMAD R0, R0, 0x8, R5 ;  /* 0x0000000800007824 */ /* 0x000fca00078e0205 */
[----:B--2---:R0:W-:Y:S01]  /*00f0*/  STS.64 [R0+0x10], R2 ;  /* 0x0000100200007388 */ /* 0x0041e20000000a00 */
[----:B------:R-:W-:Y:S06]  /*0100*/  BAR.SYNC.DEFER_BLOCKING 0x0 ;  /* 0x0000000000007b1d */ /* 0x000fec0000010000 */
[----:B------:R-:W-:Y:S05]  /*0110*/  @P0 BRA `(.L_x_120) ;  /* 0x0000000400240947 */ /* 0x000fea0003800000 */
[----:B------:R-:W-:Y:S01]  /*0120*/  IMAD R18, R18, 0x48, R5 ;  /* 0x0000004812127824 */ /* 0x000fe200078e0205 */
[----:B------:R-:W-:-:S04]  /*0130*/  UMOV UR6, 0xffffffff ;  /* 0xffffffff00067882 */ /* 0x000fc80000000000 */
[----:B------:R-:W-:Y:S04]  /*0140*/  LDS.64 R14, [R18+0x10] ;  /* 0x00001000120e7984 */ /* 0x000fe80000000a00 */
[----:B------:R-:W-:Y:S04]  /*0150*/  LDS.64 R12, [R18+0x18] ;  /* 0x00001800120c7984 */ /* 0x000fe80000000a00 */
[----:B------:R-:W1:Y:S04]  /*0160*/  LDS.64 R10, [R18+0x20] ;  /* 0x00002000120a7984 */ /* 0x000e680000000a00 */
[----:B------:R-:W-:Y:S04]  /*0170*/  LDS.64 R8, [R18+0x28] ;  /* 0x0000280012087984 */ /* 0x000fe80000000a00 */
[----:B------:R-:W2:Y:S04]  /*0180*/  LDS.64 R6, [R18+0x30] ;  /* 0x0000300012067984 */ /* 0x000ea80000000a00 */
[----:B------:R-:W-:Y:S04]  /*0190*/  LDS.64 R4, [R18+0x38] ;  /* 0x0000380012047984 */ /* 0x000fe80000000a00 */
[----:B0-----:R-:W0:Y:S04]  /*01a0*/  LDS.64 R2, [R18+0x40] ;  /* 0x0000400012027984 */ /* 0x001e280000000a00 */
[----:B------:R-:W3:Y:S01]  /*01b0*/  LDS.64 R20, [R18+0x48] ;  /* 0x0000480012147984 */ /* 0x000ee20000000a00 */
[----:B-1----:R-:W-:-:S04]  /*01c0*/  IADD3 R19, P3, P4, R10, R12, R14 ;  /* 0x0000000c0a137210 */ /* 0x002fc80007c7e00e */
[----:B------:R-:W-:Y:S02]  /*01d0*/  IADD3.X R23, PT, PT, R11, R13, R15, P3, P4 ;  /* 0x0000000d0b177210 */ /* 0x000fe40001fe840f */
[----:B--2---:R-:W-:-:S04]  /*01e0*/  IADD3 R19, P0, P2, R6, R19, R8 ;  /* 0x0000001306137210 */ /* 0x004fc80007a1e008 */
[----:B------:R-:W-:Y:S02]  /*01f0*/  IADD3.X R23, PT, PT, R7, R23, R9, P0, P2 ;  /* 0x0000001707177210 */ /* 0x000fe400007e4409 */
[----:B0-----:R-:W-:-:S04]  /*0200*/  IADD3 R19, P3, P4, R2, R19, R4 ;  /* 0x0000001302137210 */ /* 0x001fc80007c7e004 */
[----:B---3--:R-:W-:Y:S02]  /*0210*/  IADD3 R20, P0, PT, R20, R19, RZ ;  /* 0x0000001314147210 */ /* 0x008fe40007f1e0ff */
[----:B------:R-:W-:-:S05]  /*0220*/  IADD3.X R19, PT, PT, R3, R23, R5, P3, P4 ;  /* 0x0000001703137210 */ /* 0x000fca0001fe8405 */
[----:B------:R-:W-:Y:S01]  /*0230*/  IMAD.X R19, R21, 0x1, R19, P0 ;  /* 0x0000000115137824 */ /* 0x000fe200000e0613 */
[----:B------:R-:W-:Y:S06]  /*0240*/  BRA.DIV UR6, `(.L_x_121) ;  /* 0x0000000206f07947 */ /* 0x000fec000b800000 */
[----:B------:R-:W0:Y:S04]  /*0250*/  SHFL.UP PT, R27, R20, 0x1, RZ ;  /* 0x04200000141b7989 */ /* 0x000e2800000e00ff */
[----:B------:R-:W1:Y:S01]  /*0260*/  SHFL.UP P0, R25, R19, 0x1, RZ ;  /* 0x0420000013197989 */ /* 0x000e6200000000ff */
[----:B0-----:R-:W-:-:S04]  /*0270*/  IADD3 R22, P2, PT, R27, R20, RZ ;  /* 0x000000141b167210 */ /* 0x001fc80007f5e0ff */
[----:B-1----:R-:W-:Y:S01]  /*0280*/  SEL R27, R22, R27, P0 ;  /* 0x0000001b161b7207 */ /* 0x002fe20000000000 */
[----:B------:R-:W-:-:S04]  /*0290*/  IMAD.X R26, R25, 0x1, R19, P2 ;  /* 0x00000001191a7824 */ /* 0x000fc800010e0613 */
[----:B------:R-:W0:Y:S01]  /*02a0*/  SHFL.UP PT, R28, R27, 0x2, RZ ;  /* 0x044000001b1c7989 */ /* 0x000e2200000e00ff */
[----:B------:R-:W-:-:S05]  /*02b0*/  SEL R26, R26, R25, P0 ;  /* 0x000000191a1a7207 */ /* 0x000fca0000000000 */
[----:B------:R-:W1:Y:S01]  /*02c0*/  SHFL.UP P0, R25, R26, 0x2, RZ ;  /* 0x044000001a197989 */ /* 0x000e6200000000ff */
[----:B0-----:R-:W-:-:S05]  /*02d0*/  IADD3 R21, P2, PT, R28, R27, RZ ;  /* 0x0000001b1c157210 */ /* 0x001fca0007f5e0ff */
[----:B-1----:R-:W-:Y:S01]  /*02e0*/  IMAD.X R22, R25, 0x1, R26, P2 ;  /* 0x0000000119167824 */ /* 0x002fe200010e061a */
[----:B------:R-:W-:-:S04]  /*02f0*/  SEL R28, R21, R28, P0 ;  /* 0x0000001c151c7207 */ /* 0x000fc80000000000 */
[----:B------:R-:W-:Y:S01]  /*0300*/  SEL R29, R22, R25, P0 ;  /* 0x00000019161d7207 */ /* 0x000fe20000000000 */
        /* <DEDUP_REMOVED lines=12> */
[----:B------:R0:W1:Y:S04]  /*03d0*/  SHFL.UP PT, R28, R27, 0x10, RZ ;  /* 0x060000001b1c7989 */ /* 0x00006800000e00ff */
[----:B------:R0:W2:Y:S02]  /*03e0*/  SHFL.UP P0, R25, R26, 0x10, RZ ;  /* 0x060000001a197989 */ /* 0x0000a400000000ff */
.L_x_132:
[----:B-1----:R-:W-:-:S04]  /*03f0*/  IADD3 R21, P2, PT, R28, R27, RZ ;  /* 0x0000001b1c157210 */ /* 0x002fc80007f5e0ff */
[----:B--2---:R-:W-:Y:S01]  /*0400*/  SEL R21, R21, R28, P0 ;  /* 0x0000001c15157207 */ /* 0x004fe20000000000 */
[----:B------:R-:W-:-:S05]  /*0410*/  IMAD.X R22, R25, 0x1, R26, P2 ;  /* 0x0000000119167824 */ /* 0x000fca00010e061a */
[----:B------:R-:W-:Y:S02]  /*0420*/  SEL R22, R22, R25, P0 ;  /* 0x0000001916167207 */ /* 0x000fe40000000000 */
[----:B------:R-:W-:-:S05]  /*0430*/  IADD3 R20, P0, PT, R21, -R20, RZ ;  /* 0x8000001415147210 */ /* 0x000fca0007f1e0ff */
[----:B------:R-:W-:Y:S01]  /*0440*/  IMAD.X R21, R22, 0x1, ~R19, P0 ;  /* 0x0000000116157824 */ /* 0x000fe200000e0e13 */
[----:B------:R-:W-:-:S04]  /*0450*/  IADD3 R14, P0, PT, R14, R20, RZ ;  /* 0x000000140e0e7210 */ /* 0x000fc80007f1e0ff */
[----:B------:R1:W-:Y:S01]  /*0460*/  STS.64 [R18+0x10], R20 ;  /* 0x0000101412007388 */ /* 0x0003e20000000a00 */
[----:B------:R-:W-:Y:S01]  /*0470*/  IMAD.X R15, R15, 0x1, R21, P0 ;  /* 0x000000010f0f7824 */ /* 0x000fe200000e0615 */
        /* <DEDUP_REMOVED lines=17> */
[----:B------:R-:W-:-:S05]  /*0590*/  IMAD.X R3, R3, 0x1, R5, P0 ;  /* 0x0000000103037824 */ /* 0x000fca00000e0605 */
[----:B------:R1:W-:Y:S03]  /*05a0*/  STS.64 [R18+0x48], R2 ;  /* 0x0000480212007388 */ /* 0x0003e60000000a00 */
.L_x_120:
[----:B------:R-:W-:Y:S05]  /*05b0*/  WARPSYNC.ALL ;  /* 0x0000000000007948 */ /* 0x000fea0003800000 */
[----:B------:R-:W-:Y:S06]  /*05c0*/  BAR.SYNC.DEFER_BLOCKING 0x0 ;  /* 0x0000000000007b1d */ /* 0x000fec0000010000 */
[----:B------:R-:W-:Y:S05]  /*05d0*/  @P1 EXIT ;  /* 0x000000000000194d */ /* 0x000fea0003800000 */
[----:B01----:R-:W0:Y:S04]  /*05e0*/  LDS.64 R2, [R0+0x10] ;  /* 0x0000100000027984 */ /* 0x003e280000000a00 */
[----:B0-----:R-:W-:Y:S01]  /*05f0*/  STG.E.64 desc[UR4][R16.64], R2 ;  /* 0x0000000210007986 */ /* 0x001fe2000c101b04 */
[----:B------:R-:W-:Y:S05]  /*0600*/  EXIT ;  /* 0x000000000000794d */ /* 0x000fea0003800000 */
.L_x_121:
[----:B------:R-:W-:Y:S02]  /*0610*/  IMAD.MOV.U32 R24, RZ, RZ, R20 ;  /* 0x000000ffff187224 */ /* 0x000fe400078e0014 */
[----:B------:R-:W-:Y:S02]  /*0620*/  IMAD.MOV.U32 R23, RZ, RZ, 0x1 ;  /* 0x00000001ff177424 */ /* 0x000fe400078e00ff */
[----:B------:R-:W-:Y:S02]  /*0630*/  IMAD.MOV.U32 R22, RZ, RZ, RZ ;  /* 0x000000ffff167224 */ /* 0x000fe400078e00ff */
[----:B------:R-:W-:-:S07]  /*0640*/  IMAD.MOV.U32 R21, RZ, RZ, -0x1 ;  /* 0xffffffffff157424 */ /* 0x000fce00078e00ff */
[----:B------:R-:W-:Y:S05]  /*0650*/  WARPSYNC.COLLECTIVE R21, `(.L_x_122) ;  /* 0x0000000015087348 */ /* 0x000fea0003c00000 */
[----:B------:R0:W1:Y:S02]  /*0660*/  SHFL.UP P0, R25, R24, R23, R22 ;  /* 0x0400001718197389 */ /* 0x0000640000000016 */
[----:B01----:R-:W-:Y:S05]  /*0670*/  ENDCOLLECTIVE ;  /* 0x000000000000791b */ /* 0x003fea0003800000 */
.L_x_122:
[----:B------:R-:W-:Y:S02]  /*0680*/  IMAD.MOV.U32 R24, RZ, RZ, R19 ;  /* 0x000000ffff187224 */ /* 0x000fe400078e0013 */
[----:B------:R-:W-:-:S07]  /*0690*/  IMAD.MOV.U32 R27, RZ, RZ, R25 ;  /* 0x000000ffff1b7224 */ /* 0x000fce00078e0019 */
[----:B------:R-:W-:Y:S05]  /*06a0*/  WARPSYNC.COLLECTIVE R21, `(.L_x_123) ;  /* 0x0000000015087348 */ /* 0x000fea0003c00000 */
[----:B------:R0:W1:Y:S02]  /*06b0*/  SHFL.UP P0, R25, R24, R23, R22 ;  /* 0x0400001718197389 */ /* 0x0000640000000016 */
[----:B01----:R-:W-:Y:S05]  /*06c0*/  ENDCOLLECTIVE ;  /* 0x000000000000791b */ /* 0x003fea0003800000 */
.L_x_123:
[----:B------:R-:W-:Y:S01]  /*06d0*/  IADD3 R26, P2, PT, R27, R20, RZ ;  /* 0x000000141b1a7210 */ /* 0x000fe20007f5e0ff */
[----:B------:R-:W-:-:S03]  /*06e0*/  IMAD.MOV.U32 R23, RZ, RZ, 0x2 ;  /* 0x00000002ff177424 */ /* 0x000fc600078e00ff */
[----:B------:R-:W-:Y:S01]  /*06f0*/  SEL R27, R26, R27, P0 ;  /* 0x0000001b1a1b7207 */ /* 0x000fe20000000000 */
[----:B------:R-:W-:-:S04]  /*0700*/  IMAD.X R26, R25, 0x1, R19, P2 ;  /* 0x00000001191a7824 */ /* 0x000fc800010e0613 */
[----:B------:R-:W-:Y:S01]  /*0710*/  IMAD.MOV.U32 R24, RZ, RZ, R27 ;  /* 0x000000ffff187224 */ /* 0x000fe200078e001b */
[----:B------:R-:W-:-:S07]  /*0720*/  SEL R26, R26, R25, P0 ;  /* 0x000000191a1a7207 */ /* 0x000fce0000000000 */
[----:B------:R-:W-:Y:S05]  /*0730*/  WARPSYNC.COLLECTIVE R21, `(.L_x_124) ;  /* 0x0000000015087348 */ /* 0x000fea0003c00000 */
[----:B------:R0:W1:Y:S02]  /*0740*/  SHFL.UP P0, R25, R24, R23, R22 ;  /* 0x0400001718197389 */ /* 0x0000640000000016 */
[----:B01----:R-:W-:Y:S05]  /*0750*/  ENDCOLLECTIVE ;  /* 0x000000000000791b */ /* 0x003fea0003800000 */
.L_x_124:
[----:B------:R-:W-:Y:S02]  /*0760*/  IMAD.MOV.U32 R24, RZ, RZ, R26 ;  /* 0x000000ffff187224 */ /* 0x000fe400078e001a */
[----:B------:R-:W-:-:S07]  /*0770*/  IMAD.MOV.U32 R28, RZ, RZ, R25 ;  /* 0x000000ffff1c7224 */ /* 0x000fce00078e0019 */
[----:B------:R-:W-:Y:S05]  /*0780*/  WARPSYNC.COLLECTIVE R21, `(.L_x_125) ;  /* 0x0000000015087348 */ /* 0x000fea0003c00000 */
[----:B------:R0:W1:Y:S02]  /*0790*/  SHFL.UP P0, R25, R24, R23, R22 ;  /* 0x0400001718197389 */ /* 0x0000640000000016 */
[----:B01----:R-:W-:Y:S05]  /*07a0*/  ENDCOLLECTIVE ;  /* 0x000000000000791b */ /* 0x003fea0003800000 */
.L_x_125:
        /* <DEDUP_REMOVED lines=9> */
.L_x_126:
[----:B------:R-:W-:Y:S02]  /*0840*/  IMAD.MOV.U32 R24, RZ, RZ, R29 ;  /* 0x000000ffff187224 */ /* 0x000fe400078e001d */
[----:B------:R-:W-:-:S07]  /*0850*/  IMAD.MOV.U32 R27, RZ, RZ, R25 ;  /* 0x000000ffff1b7224 */ /* 0x000fce00078e0019 */
[----:B------:R-:W-:Y:S05]  /*0860*/  WARPSYNC.COLLECTIVE R21, `(.L_x_127) ;  /* 0x0000000015087348 */ /* 0x000fea0003c00000 */
[----:B------:R0:W1:Y:S02]  /*0870*/  SHFL.UP P0, R25, R24, R23, R22 ;  /* 0x0400001718197389 */ /* 0x0000640000000016 */
[----:B01----:R-:W-:Y:S05]  /*0880*/  ENDCOLLECTIVE ;  /* 0x000000000000791b */ /* 0x003fea0003800000 */
.L_x_127:
        /* <DEDUP_REMOVED lines=9> */
.L_x_128:
[----:B------:R-:W-:Y:S02]  /*0920*/  IMAD.MOV.U32 R24, RZ, RZ, R29 ;  /* 0x000000ffff187224 */ /* 0x000fe400078e001d */
[----:B------:R-:W-:-:S07]  /*0930*/  IMAD.MOV.U32 R27, RZ, RZ, R25 ;  /* 0x000000ffff1b7224 */ /* 0x000fce00078e0019 */
[----:B------:R-:W-:Y:S05]  /*0940*/  WARPSYNC.COLLECTIVE R21, `(.L_x_129) ;  /* 0x0000000015087348 */ /* 0x000fea0003c00000 */
[----:B------:R0:W1:Y:S02]  /*0950*/  SHFL.UP P0, R25, R24, R23, R22 ;  /* 0x0400001718197389 */ /* 0x0000640000000016 */
[----:B01----:R-:W-:Y:S05]  /*0960*/  ENDCOLLECTIVE ;  /* 0x000000000000791b */ /* 0x003fea0003800000 */
.L_x_129:
        /* <DEDUP_REMOVED lines=9> */
.L_x_130:
[----:B------:R-:W-:Y:S02]  /*0a00*/  IMAD.MOV.U32 R24, RZ, RZ, R26 ;  /* 0x000000ffff187224 */ /* 0x000fe400078e001a */
[----:B------:R-:W-:-:S07]  /*0a10*/  IMAD.MOV.U32 R28, RZ, RZ, R25 ;  /* 0x000000ffff1c7224 */ /* 0x000fce00078e0019 */
[----:B------:R-:W-:Y:S05]  /*0a20*/  WARPSYNC.COLLECTIVE R21, `(.L_x_131) ;  /* 0x0000000015087348 */ /* 0x000fea0003c00000 */
[----:B------:R0:W1:Y:S02]  /*0a30*/  SHFL.UP P0, R25, R24, R23, R22 ;  /* 0x0400001718197389 */ /* 0x0000640000000016 */
[----:B01----:R-:W-:Y:S05]  /*0a40*/  ENDCOLLECTIVE ;  /* 0x000000000000791b */ /* 0x003fea0003800000 */
.L_x_131:
[----:B------:R-:W-:Y:S05]  /*0a50*/  BRA `(.L_x_132) ;  /* 0xfffffff800647947 */ /* 0x000fea000383ffff */
.L_x_133:
        /* <DEDUP_REMOVED lines=10> */
.L_x_228:


//--------------------- .text._ZN3cub18CUB_300001_SM_10006detail10radix_sort30DeviceRadixSortHistogramKernelINS1_5radix10policy_hubIiNS0_8NullTypeEyE10Policy1000ELNS0_9SortOrderE0EiyNS1_21identity_decomposer_tEEEvPT2_PKT1_SB_iiT3_ --------------------------
	.section	.text._ZN3cub18CUB_300001_SM_10006detail10radix_sort30DeviceRadixSortHistogramKernelINS1_5radix10policy_hubIiNS0_8NullTypeEyE10Policy1000ELNS0_9SortOrderE0EiyNS1_21identity_decomposer_tEEEvPT2_PKT1_SB_iiT3_,"ax",@progbits
	.align	128
        .global         _ZN3cub18CUB_300001_SM_10006detail10radix_sort30DeviceRadixSortHistogramKernelINS1_5radix10policy_hubIiNS0_8NullTypeEyE10Policy1000ELNS0_9SortOrderE0EiyNS1_21identity_decomposer_tEEEvPT2_PKT1_SB_iiT3_
        .type           _ZN3cub18CUB_300001_SM_10006detail10radix_sort30DeviceRadixSortHistogramKernelINS1_5radix10policy_hubIiNS0_8NullTypeEyE10Policy1000ELNS0_9SortOrderE0EiyNS1_21identity_decomposer_tEEEvPT2_PKT1_SB_iiT3_,@function
        .size           _ZN3cub18CUB_300001_SM_10006detail10radix_sort30DeviceRadixSortHistogramKernelINS1_5radix10policy_hubIiNS0_8NullTypeEyE10Policy1000ELNS0_9SortOrderE0EiyNS1_21identity_decomposer_tEEEvPT2_PKT1_SB_iiT3_,(.L_x_229 - _ZN3cub18CUB_300001_SM_10006detail10radix_sort30DeviceRadixSortHistogramKernelINS1_5radix10policy_hubIiNS0_8NullTypeEyE10Policy1000ELNS0_9SortOrderE0EiyNS1_21identity_decomposer_tEEEvPT2_PKT1_SB_iiT3_)
        .other          _ZN3cub18CUB_300001_SM_10006detail10radix_sort30DeviceRadixSortHistogramKernelINS1_5radix10policy_hubIiNS0_8NullTypeEyE10Policy1000ELNS0_9SortOrderE0EiyNS1_21identity_decomposer_tEEEvPT2_PKT1_SB_iiT3_,@"STO_CUDA_ENTRY STV_DEFAULT"
_ZN3cub18CUB_300001_SM_10006detail10radix_sort30DeviceRadixSortHistogramKernelINS1_5radix10policy_hubIiNS0_8NullTypeEyE10Policy1000ELNS0_9SortOrderE0EiyNS1_21identity_decomposer_tEEEvPT2_PKT1_SB_iiT3_:
.text._ZN3cub18CUB_300001_SM_10006detail10radix_sort30DeviceRadixSortHistogramKernelINS1_5radix10policy_hubIiNS0_8NullTypeEyE10Policy1000ELNS0_9SortOrderE0EiyNS1_21identity_decomposer_tEEEvPT2_PKT1_SB_iiT3_:
[----:B------:R-:W-:Y:S01]  /*0000*/  LDC R1, c[0x0][0x37c] ;  /* 0x0000df00ff017b82 */ /* 0x000fe20000000800 */
[----:B------:R-:W0:Y:S02]  /*0010*/  LDCU.64 UR14, c[0x0][0x390] ;  /* 0x00007200ff0e77ac */ /* 0x000e240008000a00 */
[----:B0-----:R-:W-:-:S04]  /*0020*/  ISETP.NE.U32.AND P0, PT, RZ, UR14, PT ;  /* 0x0000000eff007c0c */ /* 0x001fc8000bf05070 */
[----:B------:R-:W-:-:S13]  /*0030*/  ISETP.NE.AND.EX P0, PT, RZ, UR15, PT, P0 ;  /* 0x0000000fff007c0c */ /* 0x000fda000bf05300 */
[----:B------:R-:W-:Y:S05]  /*0040*/  @!P0 EXIT ;  /* 0x000000000000894d */ /* 0x000fea0003800000 */
[----:B------:R-:W-:Y:S01]  /*0050*/  UIADD3 UR11, UP0, UPT, UR14, -0x1, URZ ;  /* 0xffffffff0e0b7890 */ /* 0x000fe2000ff1e0ff */
[----:B------:R-:W0:Y:S01]  /*0060*/  S2R R4, SR_TID.X ;  /* 0x0000000000047919 */ /* 0x000e220000002100 */
[----:B------:R-:W1:Y:S01]  /*0070*/  LDCU.64 UR4, c[0x0][0x398] ;  /* 0x00007300ff0477ac */ /* 0x000e620008000a00 */
[----:B------:R-:W2:Y:S01]  /*0080*/  S2UR UR7, SR_CgaCtaId ;  /* 0x00000000000779c3 */ /* 0x000ea20000008800 */
[----:B------:R-:W-:Y:S01]  /*0090*/  UIADD3.X UR12, UPT, UPT, UR15, -0x1, URZ, UP0, !UPT ;  /* 0xffffffff0f0c7890 */ /* 0x000fe200087fe4ff */
[----:B------:R-:W-:Y:S01]  /*00a0*/  UMOV UR6, 0x400 ;  /* 0x0000040000067882 */ /* 0x000fe20000000000 */
[----:B------:R-:W3:Y:S05]  /*00b0*/  LDCU.64 UR20, c[0x0][0x358] ;  /* 0x00006b00ff1477ac */ /* 0x000eea0008000a00 */
[----:B------:R-:W4:Y:S01]  /*00c0*/  S2UR UR8, SR_CTAID.X ;  /* 0x00000000000879c3 */ /* 0x000f220000002500 */
[----:B------:R-:W-:Y:S01]  /*00d0*/  USHF.R.U64 UR11, UR11, 0x1e, UR12 ;  /* 0x0000001e0b0b7899 */ /* 0x000fe2000800120c */
[----:B------:R-:W0:Y:S03]  /*00e0*/  LDCU UR28, c[0x0][0x370] ;  /* 0x00006e00ff1c77ac */ /* 0x000e260008000800 */
[----:B------:R-:W-:-:S02]  /*00f0*/  UIADD3 UR11, UP0, UPT, UR11, 0x1, URZ ;  /* 0x000000010b0b7890 */ /* 0x000fc4000ff1e0ff */
[----:B-1----:R-:W-:Y:S02]  /*0100*/  UIADD3 UR4, UPT, UPT, UR5, 0x7, -UR4 ;  /* 0x0000000705047890 */ /* 0x002fe4000fffe804 */
[----:B------:R-:W-:Y:S02]  /*0110*/  ULEA.HI.X UR12, UR12, URZ, URZ, 0x2, UP0 ;  /* 0x000000ff0c0c7291 */ /* 0x000fe400080f14ff */
[----:B------:R-:W-:Y:S02]  /*0120*/  UISETP.LT.U32.AND UP0, UPT, UR11, UR14, UPT ;  /* 0x0000000e0b00728c */ /* 0x000fe4000bf01070 */
[----:B------:R-:W-:Y:S02]  /*0130*/  USHF.R.S32.HI UR5, URZ, 0x1f, UR4 ;  /* 0x0000001fff057899 */ /* 0x000fe40008011404 */
[----:B------:R-:W-:Y:S02]  /*0140*/  UISETP.LT.U32.AND.EX UP0, UPT, UR12, UR15, UPT, UP0 ;  /* 0x0000000f0c00728c */ /* 0x000fe4000bf01100 */
[----:B------:R-:W-:-:S02]  /*0150*/  ULEA.HI UR5, UR5, UR4, URZ, 0x3 ;  /* 0x0000000405057291 */ /* 0x000fc4000f8f18ff */
[----:B------:R-:W-:Y:S01]  /*0160*/  USEL UR11, UR11, UR14, UP0 ;  /* 0x0000000e0b0b7287 */ /* 0x000fe20008000000 */
[C---:B0-----:R-:W-:Y:S01]  /*0170*/  VIADD R21, R4.reuse, 0x780 ;  /* 0x0000078004157836 */ /* 0x041fe20000000000 */
[----:B------:R-:W-:Y:S02]  /*0180*/  USEL UR12, UR12, UR15, UP0 ;  /* 0x0000000f0c0c7287 */ /* 0x000fe40008000000 */
[----:B------:R-:W-:Y:S02]  /*0190*/  UISETP.GE.AND UP0, UPT, UR4, 0x8, UPT ;  /* 0x000000080400788c */ /* 0x000fe4000bf06270 */
[----:B--2---:R-:W-:Y:S02]  /*01a0*/  ULEA UR6, UR7, UR6, 0x18 ;  /* 0x0000000607067291 */ /* 0x004fe4000f8ec0ff */
[----:B------:R-:W-:Y:S02]  /*01b0*/  USHF.R.S32.HI UR5, URZ, 0x3, UR5 ;  /* 0x00000003ff057899 */ /* 0x000fe40008011405 */
[----:B------:R-:W-:Y:S01]  /*01c0*/  PLOP3.LUT P0, PT, PT, PT, UP0, 0x80, 0x8 ;  /* 0x000000000008781c */ /* 0x000fe20003f0f008 */
[----:B----4-:R-:W-:Y:S01]  /*01d0*/  USHF.L.U32 UR8, UR8, 0xb, URZ ;  /* 0x0000000b08087899 */ /* 0x010fe200080006ff */
[C---:B------:R-:W-:Y:S01]  /*01e0*/  LEA R0, R4.reuse, UR6, 0x2 ;  /* 0x0000000604007c11 */ /* 0x040fe2000f8e10ff */
[----:B------:R-:W-:Y:S01]  /*01f0*/  UIADD3 UR22, UPT, UPT, UR5, -0x1, URZ ;  /* 0xffffffff05167890 */ /* 0x000fe2000fffe0ff */
[----:B------:R-:W-:Y:S01]  /*0200*/  ISETP.GT.U32.OR P0, PT, R4, 0xff, !P0 ;  /* 0x000000ff0400780c */ /* 0x000fe20004704470 */
[----:B------:R-:W-:-:S02]  /*0210*/  ULOP3.LUT UR23, UR5, 0xf, URZ, 0xc0, !UPT ;  /* 0x0000000f05177892 */ /* 0x000fc4000f8ec0ff */
[----:B------:R-:W-:Y:S01]  /*0220*/  ULOP3.LUT UR24, UR5, 0x7, URZ, 0xc0, !UPT ;  /* 0x0000000705187892 */ /* 0x000fe2000f8ec0ff */
[----:B------:R-:W-:Y:S01]  /*0230*/  P2R R20, PR, RZ, 0x1 ;  /* 0x00000001ff147803 */ /* 0x000fe20000000000 */
[----:B------:R-:W-:Y:S02]  /*0240*/  ULOP3.LUT UR25, UR5, 0x3, URZ, 0xc0, !UPT ;  /* 0x0000000305197892 */ /* 0x000fe4000f8ec0ff */
[----:B------:R-:W-:Y:S02]  /*0250*/  ULOP3.LUT UR26, UR5, 0xffffff0, URZ, 0xc0, !UPT ;  /* 0x0ffffff0051a7892 */ /* 0x000fe4000f8ec0ff */
[----:B------:R-:W-:Y:S02]  /*0260*/  ULOP3.LUT UR27, UR5, 0xffffff8, URZ, 0xc0, !UPT ;  /* 0x0ffffff8051b7892 */ /* 0x000fe4000f8ec0ff */
[----:B------:R-:W-:Y:S01]  /*0270*/  ULOP3.LUT UR9, UR5, 0x1, URZ, 0xc0, !UPT ;  /* 0x0000000105097892 */ /* 0x000fe2000f8ec0ff */
[----:B------:R-:W-:Y:S01]  /*0280*/  UMOV UR6, URZ ;  /* 0x000000ff00067c82 */ /* 0x000fe20008000000 */
[----:B---3--:R-:W-:-:S10]  /*0290*/  UMOV UR7, URZ ;  /* 0x000000ff00077c82 */ /* 0x008fd40008000000 */
.L_x_217:
[----:B------:R-:W-:Y:S01]  /*02a0*/  ISETP.NE.AND P0, PT, R20, RZ, PT ;  /* 0x000000ff1400720c */ /* 0x000fe20003f05270 */
[----:B------:R-:W-:-:S12]  /*02b0*/  BSSY.RECONVERGENT B0, `(.L_x_134) ;  /* 0x000007c000007945 */ /* 0x000fd80003800200 */
[----:B012345:R-:W-:Y:S05]  /*02c0*/  @P0 BRA `(.L_x_135) ;  /* 0x0000000400e80947 */ /* 0x03ffea0003800000 */
[----:B------:R-:W-:Y:S02]  /*02d0*/  IMAD.U32 R2, RZ, RZ, UR22 ;  /* 0x00000016ff027e24 */ /* 0x000fe4000f8e00ff */
[----:B------:R-:W-:-:S03]  /*02e0*/  IMAD.MOV.U32 R3, RZ, RZ, RZ ;  /* 0x000000ffff037224 */ /* 0x000fc600078e00ff */
[----:B------:R-:W-:-:S13]  /*02f0*/  ISETP.GE.U32.AND P1, PT, R2, 0xf, PT ;  /* 0x0000000f0200780c */ /* 0x000fda0003f26070 */
[----:B------:R-:W-:Y:S05]  /*0300*/  @!P1 BRA `(.L_x_136) ;  /* 0x00000000005c9947 */ /* 0x000fea0003800000 */
[----:B------:R-:W-:Y:S01]  /*0310*/  VIADD R2, R0, 0x2000 ;  /* 0x0000200000027836 */ /* 0x000fe20000000000 */
[----:B------:R-:W-:-:S12]  /*0320*/  UIADD3 UR4, UPT, UPT, -UR26, URZ, URZ ;  /* 0x000000ff1a047290 */ /* 0x000fd8000fffe1ff */
.L_x_137:
[----:B------:R-:W-:Y:S01]  /*0330*/  UIADD3 UR4, UPT, UPT, UR4, 0x10, URZ ;  /* 0x0000001004047890 */ /* 0x000fe2000fffe0ff */
[----:B------:R-:W-:Y:S03]  /*0340*/  STS [R2+-0x2000], RZ ;  /* 0xffe000ff02007388 */ /* 0x000fe60000000800 */
[----:B------:R-:W-:Y:S01]  /*0350*/  UISETP.NE.AND UP0, UPT, UR4, URZ, UPT ;  /* 0x000000ff0400728c */ /* 0x000fe2000bf05270 */
        /* <DEDUP_REMOVED lines=16> */
[----:B------:R-:W-:Y:S06]  /*0460*/  BRA.U UP0, `(.L_x_137) ;  /* 0xfffffffd00b07547 */ /* 0x000fec000b83ffff */
[----:B------:R-:W-:-:S07]  /*0470*/  IMAD.U32 R3, RZ, RZ, UR26 ;  /* 0x0000001aff037e24 */ /* 0x000fce000f8e00ff */
.L_x_136:
[----:B------:R-:W-:Y:S01]  /*0480*/  ISETP.NE.AND P0, PT, RZ, UR23, PT ;  /* 0x00000017ff007c0c */ /* 0x000fe2000bf05270 */
[----:B------:R-:W-:Y:S01]  /*0490*/  IMAD.U32 R6, RZ, RZ, UR24 ;  /* 0x00000018ff067e24 */ /* 0x000fe2000f8e00ff */
[----:B------:R-:W-:-:S03]  /*04a0*/  MOV R2, UR23 ;  /* 0x0000001700027c02 */ /* 0x000fc60008000f00 */
[----:B------:R-:W-:Y:S02]  /*04b0*/  VIADD R6, R6, 0xffffffff ;  /* 0xffffffff06067836 */ /* 0x000fe40000000000 */
[----:B------:R-:W-:-:S06]  /*04c0*/  VIADD R2, R2, 0xffffffff ;  /* 0xffffffff02027836 */ /* 0x000fcc0000000000 */
[----:B------:R-:W-:Y:S05]  /*04d0*/  @!P0 BRA `(.L_x_138) ;  /* 0x00000000007c8947 */ /* 0x000fea0003800000 */
[----:B------:R-:W-:Y:S01]  /*04e0*/  ISETP.GE.U32.AND P2, PT, R2, 0x7, PT ;  /* 0x000000070200780c */ /* 0x000fe20003f46070 */
[----:B------:R-:W-:-:S12]  /*04f0*/  UISETP.NE.AND UP0, UPT, UR24, URZ, UPT ;  /* 0x000000ff1800728c */ /* 0x000fd8000bf05270 */
[----:B------:R-:W-:Y:S05]  /*0500*/  @!P2 BRA `(.L_x_139) ;  /* 0x000000000028a947 */ /* 0x000fea0003800000 */
        /* <DEDUP_REMOVED lines=10> */
.L_x_139:
[----:B------:R-:W-:Y:S05]  /*05b0*/  BRA.U !UP0, `(.L_x_138) ;  /* 0x0000000108447547 */ /* 0x000fea000b800000 */
[----:B------:R-:W-:Y:S01]  /*05c0*/  ISETP.GE.U32.AND P2, PT, R6, 0x3, PT ;  /* 0x000000030600780c */ /* 0x000fe20003f46070 */
[----:B------:R-:W-:-:S12]  /*05d0*/  UISETP.NE.AND UP0, UPT, UR25, URZ, UPT ;  /* 0x000000ff1900728c */ /* 0x000fd8000bf05270 */
[C---:B0-----:R-:W-:Y:S02]  /*05e0*/  @P2 IMAD R5, R3.reuse, 0x400, R0 ;  /* 0x0000040003052824 */ /* 0x041fe400078e0200 */
[----:B------:R-:W-:-:S03]  /*05f0*/  @P2 VIADD R3, R3, 0x4 ;  /* 0x0000000403032836 */ /* 0x000fc60000000000 */
[----:B------:R1:W-:Y:S04]  /*0600*/  @P2 STS [R5], RZ ;  /* 0x000000ff05002388 */ /* 0x0003e80000000800 */
[----:B------:R1:W-:Y:S04]  /*0610*/  @P2 STS [R5+0x400], RZ ;  /* 0x000400ff05002388 */ /* 0x0003e80000000800 */
[----:B------:R1:W-:Y:S04]  /*0620*/  @P2 STS [R5+0x800], RZ ;  /* 0x000800ff05002388 */ /* 0x0003e80000000800 */
[----:B------:R1:W-:Y:S01]  /*0630*/  @P2 STS [R5+0xc00], RZ ;  /* 0x000c00ff05002388 */ /* 0x0003e20000000800 */
[----:B------:R-:W-:Y:S05]  /*0640*/  BRA.U !UP0, `(.L_x_138) ;  /* 0x0000000108207547 */ /* 0x000fea000b800000 */
[----:B------:R-:W-:Y:S01]  /*0650*/  IMAD R3, R3, 0x400, R0 ;  /* 0x0000040003037824 */ /* 0x000fe200078e0200 */
[----:B------:R-:W-:-:S04]  /*0660*/  UISETP.NE.AND UP0, UPT, UR25, 0x1, UPT ;  /* 0x000000011900788c */ /* 0x000fc8000bf05270 */
[----:B------:R2:W-:Y:S05]  /*0670*/  STS [R3], RZ ;  /* 0x000000ff03007388 */ /* 0x0005ea0000000800 */
[----:B------:R-:W-:Y:S05]  /*0680*/  BRA.U !UP0, `(.L_x_138) ;  /* 0x0000000108107547 */ /* 0x000fea000b800000 */
[----:B------:R-:W-:Y:S01]  /*0690*/  UISETP.NE.AND UP0, UPT, UR25, 0x2, UPT ;  /* 0x000000021900788c */ /* 0x000fe2000bf05270 */
[----:B------:R3:W-:Y:S05]  /*06a0*/  STS [R3+0x400], RZ ;  /* 0x000400ff03007388 */ /* 0x0007ea0000000800 */
[----:B------:R-:W-:-:S13]  /*06b0*/  PLOP3.LUT P2, PT, PT, PT, UP0, 0x80, 0x8 ;  /* 0x000000000008781c */ /* 0x000fda0003f4f008 */
[----:B------:R3:W-:Y:S02]  /*06c0*/  @P2 STS [R3+0x800], RZ ;  /* 0x000800ff03002388 */ /* 0x0007e40000000800 */
.L_x_138:
[----:B------:R-:W-:-:S13]  /*06d0*/  ISETP.GT.U32.AND P2, PT, R4, 0x7f, PT ;  /* 0x0000007f0400780c */ /* 0x000fda0003f44070 */
[----:B------:R-:W-:Y:S05]  /*06e0*/  @P2 BRA `(.L_x_135) ;  /* 0x0000000000e02947 */ /* 0x000fea0003800000 */
[----:B--23--:R-:W-:Y:S01]  /*06f0*/  HFMA2 R3, -RZ, RZ, 0, 0 ;  /* 0x00000000ff037431 */ /* 0x00cfe200000001ff */
[----:B------:R-:W-:Y:S06]  /*0700*/  @!P1 BRA `(.L_x_140) ;  /* 0x0000000000589947 */ /* 0x000fec0003800000 */
[----:B------:R-:W-:-:S07]  /*0710*/  IMAD.MOV.U32 R3, RZ, RZ, RZ ;  /* 0x000000ffff037224 */ /* 0x000fce00078e00ff */
.L_x_141:
[C---:B012---:R-:W-:Y:S02]  /*0720*/  IMAD R5, R3.reuse, 0x400, R0 ;  /* 0x0000040003057824 */ /* 0x047fe400078e0200 */
[----:B------:R-:W-:-:S03]  /*0730*/  VIADD R3, R3, 0x10 ;  /* 0x0000001003037836 */ /* 0x000fc60000000000 */
[----:B------:R2:W-:Y:S02]  /*0740*/  STS [R5+0x200], RZ ;  /* 0x000200ff05007388 */ /* 0x0005e40000000800 */
[----:B------:R-:W-:Y:S02]  /*0750*/  ISETP.NE.AND P1, PT, R3, UR26, PT ;  /* 0x0000001a03007c0c */ /* 0x000fe4000bf25270 */
[----:B------:R2:W-:Y:S04]  /*0760*/  STS [R5+0x600], RZ ;  /* 0x000600ff05007388 */ /* 0x0005e80000000800 */
        /* <DEDUP_REMOVED lines=13> */
[----:B------:R2:W-:Y:S01]  /*0840*/  STS [R5+0x3e00], RZ ;  /* 0x003e00ff05007388 */ /* 0x0005e20000000800 */
[----:B------:R-:W-:Y:S05]  /*0850*/  @P1 BRA `(.L_x_141) ;  /* 0xfffffffc00b01947 */ /* 0x000fea000383ffff */
[----:B------:R-:W-:-:S07]  /*0860*/  IMAD.U32 R3, RZ, RZ, UR26 ;  /* 0x0000001aff037e24 */ /* 0x000fce000f8e00ff */
.L_x_140:
[----:B------:R-:W-:Y:S05]  /*0870*/  @!P0 BRA `(.L_x_135) ;  /* 0x00000000007c8947 */ /* 0x000fea0003800000 */
[----:B------:R-:W-:Y:S01]  /*0880*/  ISETP.GE.U32.AND P0, PT, R2, 0x7, PT ;  /* 0x000000070200780c */ /* 0x000fe20003f06070 */
[----:B------:R-:W-:-:S12]  /*0890*/  UISETP.NE.AND UP0, UPT, UR24, URZ, UPT ;  /* 0x000000ff1800728c */ /* 0x000fd8000bf05270 */
[----:B------:R-:W-:Y:S05]  /*08a0*/  @!P0 BRA `(.L_x_142) ;  /* 0x0000000000288947 */ /* 0x000fea0003800000 */
[C---:B------:R-:W-:Y:S02]  /*08b0*/  IMAD R2, R3.reuse, 0x400, R0 ;  /* 0x0000040003027824 */ /* 0x040fe400078e0200 */
[----:B------:R-:W-:-:S03]  /*08c0*/  VIADD R3, R3, 0x8 ;  /* 0x0000000803037836 */ /* 0x000fc60000000000 */
[----:B------:R3:W-:Y:S04]  /*08d0*/  STS [R2+0x200], RZ ;  /* 0x000200ff02007388 */ /* 0x0007e80000000800 */
[----:B------:R3:W-:Y:S04]  /*08e0*/  STS [R2+0x600], RZ ;  /* 0x000600ff02007388 */ /* 0x0007e80000000800 */
[----:B------:R3:W-:Y:S04]  /*08f0*/  STS [R2+0xa00], RZ ;  /* 0x000a00ff02007388 */ /* 0x0007e80000000800 */
[----:B------:R3:W-:Y:S04]  /*0900*/  STS [R2+0xe00], RZ ;  /* 0x000e00ff02007388 */ /* 0x0007e80000000800 */
[----:B------:R3:W-:Y:S04]  /*0910*/  STS [R2+0x1200], RZ ;  /* 0x001200ff02007388 */ /* 0x0007e80000000800 */
[----:B------:R3:W-:Y:S04]  /*0920*/  STS [R2+0x1600], RZ ;  /* 0x001600ff02007388 */ /* 0x0007e80000000800 */
[----:B------:R3:W-:Y:S04]  /*0930*/  STS [R2+0x1a00], RZ ;  /* 0x001a00ff02007388 */ /* 0x0007e80000000800 */
[----:B------:R3:W-:Y:S02]  /*0940*/  STS [R2+0x1e00], RZ ;  /* 0x001e00ff02007388 */ /* 0x0007e40000000800 */
.L_x_142:
[----:B------:R-:W-:Y:S05]  /*0950*/  BRA.U !UP0, `(.L_x_135) ;  /* 0x0000000108447547 */ /* 0x000fea000b800000 */
[----:B------:R-:W-:Y:S01]  /*0960*/  ISETP.GE.U32.AND P0, PT, R6, 0x3, PT ;  /* 0x000000030600780c */ /* 0x000fe20003f06070 */
[----:B------:R-:W-:-:S12]  /*0970*/  UISETP.NE.AND UP0, UPT, UR25, URZ, UPT ;  /* 0x000000ff1900728c */ /* 0x000fd8000bf05270 */
[C---:B---3--:R-:W-:Y:S01]  /*0980*/  @P0 IMAD R2, R3.reuse, 0x400, R0 ;  /* 0x0000040003020824 */ /* 0x048fe200078e0200 */
[----:B------:R-:W-:-:S04]  /*0990*/  @P0 IADD3 R3, PT, PT, R3, 0x4, RZ ;  /* 0x0000000403030810 */ /* 0x000fc80007ffe0ff */
[----:B------:R4:W-:Y:S04]  /*09a0*/  @P0 STS [R2+0x200], RZ ;  /* 0x000200ff02000388 */ /* 0x0009e80000000800 */
[----:B------:R4:W-:Y:S04]  /*09b0*/  @P0 STS [R2+0x600], RZ ;  /* 0x000600ff02000388 */ /* 0x0009e80000000800 */
[----:B------:R4:W-:Y:S04]  /*09c0*/  @P0 STS [R2+0xa00], RZ ;  /* 0x000a00ff02000388 */ /* 0x0009e80000000800 */
[----:B------:R4:W-:Y:S01]  /*09d0*/  @P0 STS [R2+0xe00], RZ ;  /* 0x000e00ff02000388 */ /* 0x0009e20000000800 */
[----:B------:R-:W-:Y:S05]  /*09e0*/  BRA.U !UP0, `(.L_x_135) ;  /* 0x0000000108207547 */ /* 0x000fea000b800000 */
[----:B------:R-:W-:Y:S01]  /*09f0*/  IMAD R3, R3, 0x400, R0 ;  /* 0x0000040003037824 */ /* 0x000fe200078e0200 */
[----:B------:R-:W-:-:S04]  /*0a00*/  UISETP.NE.AND UP0, UPT, UR25, 0x1, UPT ;  /* 0x000000011900788c */ /* 0x000fc8000bf05270 */
[----:B------:R3:W-:Y:S05]  /*0a10*/  STS [R3+0x200], RZ ;  /* 0x000200ff03007388 */ /* 0x0007ea0000000800 */
[----:B------:R-:W-:Y:S05]  /*0a20*/  BRA.U !UP0, `(.L_x_135) ;  /* 0x0000000108107547 */ /* 0x000fea000b800000 */
[----:B------:R-:W-:Y:S01]  /*0a30*/  UISETP.NE.AND UP0, UPT, UR25, 0x2, UPT ;  /* 0x000000021900788c */ /* 0x000fe2000bf05270 */
[----:B------:R0:W-:Y:S05]  /*0a40*/  STS [R3+0x600], RZ ;  /* 0x000600ff03007388 */ /* 0x0001ea0000000800 */
[----:B------:R-:W-:-:S13]  /*0a50*/  PLOP3.LUT P0, PT, PT, PT, UP0, 0x80, 0x8 ;  /* 0x000000000008781c */ /* 0x000fda0003f0f008 */
[----:B------:R0:W-:Y:S02]  /*0a60*/  @P0 STS [R3+0xa00], RZ ;  /* 0x000a00ff03000388 */ /* 0x0001e40000000800 */
.L_x_135:
[----:B------:R-:W-:Y:S05]  /*0a70*/  BSYNC.RECONVERGENT B0 ;  /* 0x0000000000007941 */ /* 0x000fea0003800200 */
.L_x_134:
[----:B------:R-:W5:Y:S01]  /*0a80*/  LDCU.64 UR14, c[0x0][0x390] ;  /* 0x00007200ff0e77ac */ /* 0x000f620008000a00 */
[----:B------:R-:W-:Y:S02]  /*0a90*/  USHF.L.U32 UR4, UR6, 0x1e, URZ ;  /* 0x0000001e06047899 */ /* 0x000fe400080006ff */
[----:B------:R-:W-:Y:S02]  /*0aa0*/  USHF.L.U64.HI UR5, UR6, 0x1e, UR7 ;  /* 0x0000001e06057899 */ /* 0x000fe40008010207 */
[----:B-----5:R-:W-:-:S04]  /*0ab0*/  UIADD3 UR4, UP0, UPT, -UR4, UR14, URZ ;  /* 0x0000000e04047290 */ /* 0x020fc8000ff1e1ff */
[----:B------:R-:W-:Y:S02]  /*0ac0*/  UIADD3.X UR5, UPT, UPT, ~UR5, UR15, URZ, UP0, !UPT ;  /* 0x0000000f05057290 */ /* 0x000fe400087fe5ff */
[----:B------:R-:W-:-:S04]  /*0ad0*/  UISETP.LT.U32.AND UP0, UPT, UR4, 0x40000000, UPT ;  /* 0x400000000400788c */ /* 0x000fc8000bf01070 */
[----:B------:R-:W-:-:S04]  /*0ae0*/  UISETP.LT.U32.AND.EX UP0, UPT, UR5, URZ, UPT, UP0 ;  /* 0x000000ff0500728c */ /* 0x000fc8000bf01100 */
[----:B------:R-:W-:Y:S02]  /*0af0*/  USEL UR13, UR4, 0x40000000, UP0 ;  /* 0x40000000040d7887 */ /* 0x000fe40008000000 */
[----:B------:R-:W-:Y:S02]  /*0b00*/  USEL UR14, UR5, URZ, UP0 ;  /* 0x000000ff050e7287 */ /* 0x000fe40008000000 */
[----:B------:R-:W-:-:S04]  /*0b10*/  UISETP.GT.U32.AND UP0, UPT, UR13, UR8, UPT ;  /* 0x000000080d00728c */ /* 0x000fc8000bf04070 */
[----:B------:R-:W-:Y:S01]  /*0b20*/  UISETP.GT.U32.AND.EX UP0, UPT, UR14, URZ, UPT, UP0 ;  /* 0x000000ff0e00728c */ /* 0x000fe2000bf04100 */
[----:B------:R-:W-:Y:S08]  /*0b30*/  BAR.SYNC.DEFER_BLOCKING 0x0 ;  /* 0x0000000000007b1d */ /* 0x000ff00000010000 */
[----:B------:R-:W-:Y:S06]  /*0b40*/  BAR.SYNC.DEFER_BLOCKING 0x0 ;  /* 0x0000000000007b1d */ /* 0x000fec0000010000 */
[----:B------:R-:W-:Y:S05]  /*0b50*/  BRA.U !UP0, `(.L_x_143) ;  /* 0x0000000d082c7547 */ /* 0x000fea000b800000 */
[----:B------:R-:W-:Y:S01]  /*0b60*/  UMOV UR10, UR8 ;  /* 0x00000008000a7c82 */ /* 0x000fe20008000000 */
[----:B------:R-:W-:-:S05]  /*0b70*/  UMOV UR5, URZ ;  /* 0x000000ff00057c82 */ /* 0x000fca0008000000 */
.L_x_148:
[----:B-----5:R-:W5:Y:S01]  /*0b80*/  LDCU.64 UR18, c[0x0][0x390] ;  /* 0x00007200ff1277ac */ /* 0x020f620008000a00 */
[----:B------:R-:W-:Y:S02]  /*0b90*/  USHF.L.U32 UR15, UR6, 0x1e, URZ ;  /* 0x0000001e060f7899 */ /* 0x000fe400080006ff */
[----:B------:R-:W-:Y:S02]  /*0ba0*/  USHF.L.U64.HI UR16, UR6, 0x1e, UR7 ;  /* 0x0000001e06107899 */ /* 0x000fe40008010207 */
[----:B------:R-:W-:-:S04]  /*0bb0*/  UIADD3 UR15, UP0, UPT, UR10, UR15, URZ ;  /* 0x0000000f0a0f7290 */ /* 0x000fc8000ff1e0ff */
[----:B------:R-:W-:Y:S02]  /*0bc0*/  UIADD3.X UR16, UPT, UPT, UR5, UR16, URZ, UP0, !UPT ;  /* 0x0000001005107290 */ /* 0x000fe400087fe4ff */
[----:B------:R-:W-:Y:S02]  /*0bd0*/  ULEA UR10, UP0, UR28, UR10, 0xb ;  /* 0x0000000a1c0a7291 */ /* 0x000fe4000f8058ff */
[----:B-----5:R-:W-:Y:S02]  /*0be0*/  UIADD3 UR17, UP1, UPT, -UR15, UR18, URZ ;  /* 0x000000120f117290 */ /* 0x020fe4000ff3e1ff */
[----:B------:R-:W-:Y:S02]  /*0bf0*/  UIADD3.X UR5, UPT, UPT, URZ, UR5, URZ, UP0, !UPT ;  /* 0x00000005ff057290 */ /* 0x000fe400087fe4ff */
[----:B------:R-:W-:Y:S02]  /*0c00*/  UIADD3.X UR4, UPT, UPT, ~UR16, UR19, URZ, UP1, !UPT ;  /* 0x0000001310047290 */ /* 0x000fe40008ffe5ff */
[----:B------:R-:W-:-:S02]  /*0c10*/  UISETP.GE.U32.AND UP1, UPT, UR17, 0x800, UPT ;  /* 0x000008001100788c */ /* 0x000fc4000bf26070 */
[----:B------:R-:W-:Y:S02]  /*0c20*/  UISETP.GE.U32.AND UP0, UPT, UR10, UR13, UPT ;  /* 0x0000000d0a00728c */ /* 0x000fe4000bf06070 */
[----:B------:R-:W-:Y:S02]  /*0c30*/  UISETP.GE.U32.AND.EX UP1, UPT, UR4, URZ, UPT, UP1 ;  /* 0x000000ff0400728c */ /* 0x000fe4000bf26110 */
[----:B------:R-:W-:-:S07]  /*0c40*/  UISETP.GE.U32.AND.EX UP0, UPT, UR5, UR14, UPT, UP0 ;  /* 0x0000000e0500728c */ /* 0x000fce000bf06100 */
[----:B0-----:R-:W-:Y:S05]  /*0c50*/  BRA.U !UP1, `(.L_x_144) ;  /* 0x0000000109587547 */ /* 0x001fea000b800000 */
[----:B------:R-:W4:Y:S01]  /*0c60*/  LDCU.64 UR18, c[0x0][0x388] ;  /* 0x00007100ff1277ac */ /* 0x000f220008000a00 */
[----:B0-23--:R-:W-:-:S05]  /*0c70*/  IADD3 R3, P0, PT, R4, UR15, RZ ;  /* 0x0000000f04037c10 */ /* 0x00dfca000ff1e0ff */
[----:B------:R-:W-:Y:S01]  /*0c80*/  IMAD.X R6, RZ, RZ, UR16, P0 ;  /* 0x00000010ff067e24 */ /* 0x000fe200080e06ff */
[----:B----4-:R-:W-:-:S04]  /*0c90*/  LEA R2, P0, R3, UR18, 0x2 ;  /* 0x0000001203027c11 */ /* 0x010fc8000f8010ff */
        /* <DEDUP_REMOVED lines=8> */
[----:B-1----:R0:W5:Y:S04]  /*0d20*/  LDG.E R5, desc[UR20][R2.64+0xe00] ;  /* 0x000e001402057981 */ /* 0x002168000c1e1900 */
        /* <DEDUP_REMOVED lines=9> */
.L_x_144:
[----:B------:R-:W4:Y:S01]  /*0dc0*/  LDCU.64 UR18, c[0x0][0x388] ;  /* 0x00007100ff1277ac */ /* 0x000f220008000a00 */
[C---:B012---:R-:W-:Y:S01]  /*0dd0*/  VIADD R5, R4.reuse, 0x100 ;  /* 0x0000010004057836 */ /* 0x047fe20000000000 */
[C---:B---3--:R-:W-:Y:S01]  /*0de0*/  IADD3 R3, P0, PT, R4.reuse, UR15, RZ ;  /* 0x0000000f04037c10 */ /* 0x048fe2000ff1e0ff */
[C---:B----4-:R-:W-:Y:S01]  /*0df0*/  VIADD R2, R4.reuse, 0x80 ;  /* 0x0000008004027836 */ /* 0x050fe20000000000 */
[C---:B------:R-:W-:Y:S01]  /*0e00*/  ISETP.GE.AND P1, PT, R4.reuse, UR17, PT ;  /* 0x0000001104007c0c */ /* 0x040fe2000bf26270 */
[----:B------:R-:W-:Y:S01]  /*0e10*/  VIADD R7, R4, 0x180 ;  /* 0x0000018004077836 */ /* 0x000fe20000000000 */
[----:B------:R-:W-:Y:S01]  /*0e20*/  ISETP.GE.AND P3, PT, R5, UR17, PT ;  /* 0x0000001105007c0c */ /* 0x000fe2000bf66270 */
[----:B------:R-:W-:Y:S01]  /*0e30*/  IMAD.X R6, RZ, RZ, UR16, P0 ;  /* 0x00000010ff067e24 */ /* 0x000fe200080e06ff */
[----:B------:R-:W-:Y:S01]  /*0e40*/  ISETP.GE.AND P2, PT, R2, UR17, PT ;  /* 0x0000001102007c0c */ /* 0x000fe2000bf46270 */
[----:B------:R-:W-:Y:S01]  /*0e50*/  VIADD R5, R4, 0x200 ;  /* 0x0000020004057836 */ /* 0x000fe20000000000 */
[----:B------:R-:W-:Y:S01]  /*0e60*/  ISETP.GE.AND P4, PT, R7, UR17, PT ;  /* 0x0000001107007c0c */ /* 0x000fe2000bf86270 */
[----:B------:R-:W-:-:S03]  /*0e70*/  IMAD.MOV.U32 R12, RZ, RZ, 0x7fffffff ;  /* 0x7fffffffff0c7424 */ /* 0x000fc600078e00ff */
[----:B------:R-:W-:Y:S01]  /*0e80*/  ISETP.GE.AND P5, PT, R5, UR17, PT ;  /* 0x0000001105007c0c */ /* 0x000fe2000bfa6270 */
[----:B------:R-:W-:Y:S01]  /*0e90*/  VIADD R5, R4, 0x300 ;  /* 0x0000030004057836 */ /* 0x000fe20000000000 */
[----:B------:R-:W-:-:S04]  /*0ea0*/  LEA R2, P0, R3, UR18, 0x2 ;  /* 0x0000001203027c11 */ /* 0x000fc8000f8010ff */
[----:B------:R-:W-:Y:S01]  /*0eb0*/  LEA.HI.X R3, R3, UR19, R6, 0x2, P0 ;  /* 0x0000001303037c11 */ /* 0x000fe200080f1406 */
[----:B------:R-:W-:Y:S01]  /*0ec0*/  IMAD.MOV.U32 R11, RZ, RZ, 0x7fffffff ;  /* 0x7fffffffff0b7424 */ /* 0x000fe200078e00ff */
[----:B------:R-:W-:-:S03]  /*0ed0*/  IADD3 R6, PT, PT, R4, 0x280, RZ ;  /* 0x0000028004067810 */ /* 0x000fc60007ffe0ff */
[----:B------:R1:W5:Y:S01]  /*0ee0*/  @!P1 LDG.E R12, desc[UR20][R2.64] ;  /* 0x00000014020c9981 */ /* 0x000362000c1e1900 */
[----:B------:R-:W-:Y:S01]  /*0ef0*/  ISETP.GE.AND P1, PT, R5, UR17, PT ;  /* 0x0000001105007c0c */ /* 0x000fe2000bf26270 */
[----:B------:R-:W-:Y:S01]  /*0f00*/  VIADD R5, R4, 0x380 ;  /* 0x0000038004057836 */ /* 0x000fe20000000000 */
[----:B------:R-:W-:Y:S01]  /*0f10*/  ISETP.GE.AND P0, PT, R6, UR17, PT ;  /* 0x0000001106007c0c */ /* 0x000fe2000bf06270 */
[----:B------:R-:W-:Y:S01]  /*0f20*/  IMAD.MOV.U32 R9, RZ, RZ, 0x7fffffff ;  /* 0x7fffffffff097424 */ /* 0x000fe200078e00ff */
[----:B------:R1:W5:Y:S02]  /*0f30*/  @!P2 LDG.E R11, desc[UR20][R2.64+0x200] ;  /* 0x00020014020ba981 */ /* 0x000364000c1e1900 */
[----:B------:R-:W-:Y:S01]  /*0f40*/  ISETP.GE.AND P2, PT, R5, UR17, PT ;  /* 0x0000001105007c0c */ /* 0x000fe2000bf46270 */
[----:B------:R-:W-:Y:S02]  /*0f50*/  VIADD R5, R4, 0x480 ;  /* 0x0000048004057836 */ /* 0x000fe40000000000 */
[----:B------:R-:W-:Y:S01]  /*0f60*/  IMAD.MOV.U32 R10, RZ, RZ, 0x7fffffff ;  /* 0x7fffffffff0a7424 */ /* 0x000fe200078e00ff */
[----:B------:R1:W5:Y:S01]  /*0f70*/  @!P4 LDG.E R9, desc[UR20][R2.64+0x600] ;  /* 0x000600140209c981 */ /* 0x000362000c1e1900 */
[----:B------:R-:W-:-:S02]  /*0f80*/  MOV R8, 0x7fffffff ;  /* 0x7fffffff00087802 */ /* 0x000fc40000000f00 */
[C---:B------:R-:W-:Y:S02]  /*0f90*/  LOP3.LUT R6, R4.reuse, 0x400, RZ, 0xfc, !PT ;  /* 0x0000040004067812 */ /* 0x040fe400078efcff */
[----:B------:R-:W-:Y:S01]  /*0fa0*/  ISETP.GE.AND P4, PT, R5, UR17, PT ;  /* 0x0000001105007c0c */ /* 0x000fe2000bf86270 */
[----:B------:R-:W-:Y:S01]  /*0fb0*/  VIADD R5, R4, 0x500 ;  /* 0x0000050004057836 */ /* 0x000fe20000000000 */
[----:B------:R1:W5:Y:S01]  /*0fc0*/  @!P3 LDG.E R10, desc[UR20][R2.64+0x400] ;  /* 0x00040014020ab981 */ /* 0x000362000c1e1900 */
[----:B------:R-:W-:Y:S01]  /*0fd0*/  ISETP.GE.AND P3, PT, R6, UR17, PT ;  /* 0x0000001106007c0c */ /* 0x000fe2000bf66270 */
[----:B------:R-:W-:Y:S02]  /*0fe0*/  IMAD.MOV.U32 R6, RZ, RZ, 0x7fffffff ;  /* 0x7fffffffff067424 */ /* 0x000fe400078e00ff */
[----:B------:R1:W5:Y:S01]  /*0ff0*/  @!P5 LDG.E R8, desc[UR20][R2.64+0x800] ;  /* 0x000800140208d981 */ /* 0x000362000c1e1900 */
[----:B------:R-:W-:Y:S01]  /*1000*/  ISETP.GE.AND P5, PT, R5, UR17, PT ;  /* 0x0000001105007c0c */ /* 0x000fe2000bfa6270 */
[----:B------:R-:W-:-:S02]  /*1010*/  VIADD R5, R4, 0x600 ;  /* 0x0000060004057836 */ /* 0x000fc40000000000 */
[----:B------:R-:W-:Y:S01]  /*1020*/  IMAD.MOV.U32 R7, RZ, RZ, 0x7fffffff ;  /* 0x7fffffffff077424 */ /* 0x000fe200078e00ff */
[----:B------:R1:W5:Y:S01]  /*1030*/  @!P1 LDG.E R6, desc[UR20][R2.64+0xc00] ;  /* 0x000c001402069981 */ /* 0x000362000c1e1900 */
[C---:B------:R-:W-:Y:S01]  /*1040*/  VIADD R13, R4.reuse, 0x580 ;  /* 0x00000580040d7836 */ /* 0x040fe20000000000 */
[----:B------:R-:W-:Y:S01]  /*1050*/  ISETP.GE.AND P1, PT, R5, UR17, PT ;  /* 0x0000001105007c0c */ /* 0x000fe2000bf26270 */
[----:B------:R-:W-:Y:S02]  /*1060*/  IMAD.MOV.U32 R5, RZ, RZ, 0x7fffffff ;  /* 0x7fffffffff057424 */ /* 0x000fe400078e00ff */
[----:B------:R-:W-:Y:S01]  /*1070*/  IMAD.MOV.U32 R19, RZ, RZ, 0x7fffffff ;  /* 0x7fffffffff137424 */ /* 0x000fe200078e00ff */
[----:B------:R1:W5:Y:S01]  /*1080*/  @!P0 LDG.E R7, desc[UR20][R2.64+0xa00] ;  /* 0x000a001402078981 */ /* 0x000362000c1e1900 */
[----:B------:R-:W-:Y:S01]  /*1090*/  IMAD.MOV.U32 R18, RZ, RZ, 0x7fffffff ;  /* 0x7fffffffff127424 */ /* 0x000fe200078e00ff */
[----:B------:R-:W-:Y:S01]  /*10a0*/  ISETP.GE.AND P0, PT, R13, UR17, PT ;  /* 0x000000110d007c0c */ /* 0x000fe2000bf06270 */
[C---:B------:R-:W-:Y:S01]  /*10b0*/  VIADD R14, R4.reuse, 0x700 ;  /* 0x00000700040e7836 */ /* 0x040fe20000000000 */
[----:B------:R-:W-:Y:S01]  /*10c0*/  IADD3 R13, PT, PT, R4, 0x680, RZ ;  /* 0x00000680040d7810 */ /* 0x000fe20007ffe0ff */
[----:B------:R1:W5:Y:S03]  /*10d0*/  @!P2 LDG.E R5, desc[UR20][R2.64+0xe00] ;  /* 0x000e00140205a981 */ /* 0x000366000c1e1900 */
[----:B------:R-:W-:Y:S01]  /*10e0*/  ISETP.GE.AND P2, PT, R13, UR17, PT ;  /* 0x000000110d007c0c */ /* 0x000fe2000bf46270 */
[----:B------:R1:W5:Y:S01]  /*10f0*/  @!P3 LDG.E R19, desc[UR20][R2.64+0x1000] ;  /* 0x001000140213b981 */ /* 0x000362000c1e1900 */
[----:B------:R-:W-:-:S03]  /*1100*/  ISETP.GE.AND P3, PT, R14, UR17, PT ;  /* 0x000000110e007c0c */ /* 0x000fc6000bf66270 */
[----:B------:R1:W5:Y:S01]  /*1110*/  @!P4 LDG.E R18, desc[UR20][R2.64+0x1200] ;  /* 0x001200140212c981 */ /* 0x000362000c1e1900 */
[----:B------:R-:W-:Y:S01]  /*1120*/  ISETP.GE.AND P4, PT, R21, UR17, PT ;  /* 0x0000001115007c0c */ /* 0x000fe2000bf86270 */
[----:B------:R-:W-:Y:S01]  /*1130*/  IMAD.MOV.U32 R17, RZ, RZ, 0x7fffffff ;  /* 0x7fffffffff117424 */ /* 0x000fe200078e00ff */
[----:B------:R-:W-:Y:S01]  /*1140*/  MOV R14, 0x7fffffff ;  /* 0x7fffffff000e7802 */ /* 0x000fe20000000f00 */
[----:B------:R-:W-:Y:S02]  /*1150*/  IMAD.MOV.U32 R16, RZ, RZ, 0x7fffffff ;  /* 0x7fffffffff107424 */ /* 0x000fe400078e00ff */
        /* <DEDUP_REMOVED lines=9> */
.L_x_145:
[----:B01----:R-:W0:Y:S02]  /*11f0*/  LDC.64 R2, c[0x0][0x398] ;  /* 0x0000e600ff027b82 */ /* 0x003e240000000a00 */
[----:B0-----:R-:W-:-:S13]  /*1200*/  ISETP.GT.AND P0, PT, R3, R2, PT ;  /* 0x000000020300720c */ /* 0x001fda0003f04270 */
[----:B------:R-:W-:Y:S05]  /*1210*/  @!P0 BRA `(.L_x_146) ;  /* 0x0000000400788947 */ /* 0x000fea0003800000 */
[----:B------:R-:W0:Y:S01]  /*1220*/  S2UR UR15, SR_CgaCtaId ;  /* 0x00000000000f79c3 */ /* 0x000e220000008800 */
[----:B-----5:R-:W-:Y:S01]  /*1230*/  LOP3.LUT R15, R15, 0x80000000, RZ, 0x3c, !PT ;  /* 0x800000000f0f7812 */ /* 0x020fe200078e3cff */
[----:B------:R-:W-:Y:S01]  /*1240*/  UMOV UR4, 0x400 ;  /* 0x0000040000047882 */ /* 0x000fe20000000000 */
[----:B------:R-:W-:Y:S01]  /*1250*/  LOP3.LUT R14, R14, 0x80000000, RZ, 0x3c, !PT ;  /* 0x800000000e0e7812 */ /* 0x000fe200078e3cff */
[----:B------:R-:W1:Y:S01]  /*1260*/  LDCU UR16, c[0x0][0x398] ;  /* 0x00007300ff1077ac */ /* 0x000e620008000800 */
[----:B------:R-:W-:Y:S02]  /*1270*/  LOP3.LUT R13, R13, 0x80000000, RZ, 0x3c, !PT ;  /* 0x800000000d0d7812 */ /* 0x000fe400078e3cff */
[----:B------:R-:W-:Y:S02]  /*1280*/  LOP3.LUT R2, R22, 0x80000000, RZ, 0x3c, !PT ;  /* 0x8000000016027812 */ /* 0x000fe400078e3cff */
[----:B------:R-:W-:Y:S02]  /*1290*/  LOP3.LUT R16, R16, 0x80000000, RZ, 0x3c, !PT ;  /* 0x8000000010107812 */ /* 0x000fe400078e3cff */
[----:B------:R-:W-:-:S02]  /*12a0*/  LOP3.LUT R17, R17, 0x80000000, RZ, 0x3c, !PT ;  /* 0x8000000011117812 */ /* 0x000fc400078e3cff */
[----:B------:R-:W-:Y:S02]  /*12b0*/  LOP3.LUT R18, R18, 0x80000000, RZ, 0x3c, !PT ;  /* 0x8000000012127812 */ /* 0x000fe400078e3cff */
[----:B------:R-:W-:Y:S02]  /*12c0*/  LOP3.LUT R19, R19, 0x80000000, RZ, 0x3c, !PT ;  /* 0x8000000013137812 */ /* 0x000fe400078e3cff */
[----:B------:R-:W-:Y:S02]  /*12d0*/  LOP3.LUT R5, R5, 0x80000000, RZ, 0x3c, !PT ;  /* 0x8000000005057812 */ /* 0x000fe400078e3cff */
[----:B------:R-:W-:Y:S02]  /*12e0*/  LOP3.LUT R6, R6, 0x80000000, RZ, 0x3c, !PT ;  /* 0x8000000006067812 */ /* 0x000fe400078e3cff */
[----:B------:R-:W-:Y:S02]  /*12f0*/  LOP3.LUT R7, R7, 0x80000000, RZ, 0x3c, !PT ;  /* 0x8000000007077812 */ /* 0x000fe400078e3cff */
[----:B------:R-:W-:Y:S01]  /*1300*/  LOP3.LUT R8, R8, 0x80000000, RZ, 0x3c, !PT ;  /* 0x8000000008087812 */ /* 0x000fe200078e3cff */
[----:B0-----:R-:W-:Y:S01]  /*1310*/  ULEA UR15, UR15, UR4, 0x18 ;  /* 0x000000040f0f7291 */ /* 0x001fe2000f8ec0ff */
[----:B------:R-:W-:-:S02]  /*1320*/  LOP3.LUT R9, R9, 0x80000000, RZ, 0x3c, !PT ;  /* 0x8000000009097812 */ /* 0x000fc400078e3cff */
[----:B------:R-:W-:Y:S01]  /*1330*/  LOP3.LUT R10, R10, 0x80000000, RZ, 0x3c, !PT ;  /* 0x800000000a0a7812 */ /* 0x000fe200078e3cff */
[----:B------:R-:W-:Y:S01]  /*1340*/  UMOV UR4, URZ ;  /* 0x000000ff00047c82 */ /* 0x000fe20008000000 */
[----:B------:R-:W-:Y:S02]  /*1350*/  LOP3.LUT R11, R11, 0x80000000, RZ, 0x3c, !PT ;  /* 0x800000000b0b7812 */ /* 0x000fe400078e3cff */
[----:B-1----:R-:W-:-:S07]  /*1360*/  LOP3.LUT R12, R12, 0x80000000, RZ, 0x3c, !PT ;  /* 0x800000000c0c7812 */ /* 0x002fce00078e3cff */
.L_x_147:
[----:B------:R-:W-:Y:S01]  /*1370*/  IMAD R22, RZ, RZ, -UR16 ;  /* 0x80000010ff167e24 */ /* 0x000fe2000f8e02ff */
[----:B0-----:R-:W-:Y:S01]  /*1380*/  SHF.R.U32.HI R23, RZ, UR16, R12 ;  /* 0x00000010ff177c19 */ /* 0x001fe2000801160c */
[----:B------:R-:W-:Y:S01]  /*1390*/  IMAD.MOV.U32 R25, RZ, RZ, -0x1 ;  /* 0xffffffffff197424 */ /* 0x000fe200078e00ff */
[----:B------:R-:W-:Y:S01]  /*13a0*/  ULEA UR17, UR4, UR15, 0xa ;  /* 0x0000000f04117291 */ /* 0x000fe2000f8e50ff */
[----:B------:R-:W-:Y:S01]  /*13b0*/  SHF.R.U32.HI R27, RZ, UR16, R10 ;  /* 0x00000010ff1b7c19 */ /* 0x000fe2000801160a */
[----:B------:R-:W-:Y:S01]  /*13c0*/  UIADD3 UR4, UPT, UPT, UR4, 0x1, URZ ;  /* 0x0000000104047890 */ /* 0x000fe2000fffe0ff */
[----:B------:R-:W-:Y:S02]  /*13d0*/  VIADDMNMX R22, R22, R3, 0x8, PT ;  /* 0x0000000816167446 */ /* 0x000fe40003800103 */
[----:B------:R-:W-:Y:S02]  /*13e0*/  SHF.R.U32.HI R29, RZ, UR16, R9 ;  /* 0x00000010ff1d7c19 */ /* 0x000fe40008011609 */
[----:B------:R-:W-:-:S02]  /*13f0*/  SHF.L.U32 R22, R25, R22, RZ ;  /* 0x0000001619167219 */ /* 0x000fc400000006ff */
[----:B------:R-:W-:Y:S02]  /*1400*/  SHF.R.U32.HI R25, RZ, UR16, R11 ;  /* 0x00000010ff197c19 */ /* 0x000fe4000801160b */
[-C--:B------:R-:W-:Y:S02]  /*1410*/  LOP3.LUT R23, R23, R22.reuse, RZ, 0x30, !PT ;  /* 0x0000001617177212 */ /* 0x080fe400078e30ff */
[-C--:B------:R-:W-:Y:S02]  /*1420*/  LOP3.LUT R25, R25, R22.reuse, RZ, 0x30, !PT ;  /* 0x0000001619197212 */ /* 0x080fe400078e30ff */
[----:B------:R-:W-:Y:S02]  /*1430*/  LOP3.LUT R27, R27, R22, RZ, 0x30, !PT ;  /* 0x000000161b1b7212 */ /* 0x000fe400078e30ff */
[----:B------:R-:W-:Y:S02]  /*1440*/  LEA R23, R23, UR17, 0x2 ;  /* 0x0000001117177c11 */ /* 0x000fe4000f8e10ff */
[----:B------:R-:W-:-:S02]  /*1450*/  LEA R25, R25, UR17, 0x2 ;  /* 0x0000001119197c11 */ /* 0x000fc4000f8e10ff */
[----:B------:R-:W-:Y:S01]  /*1460*/  LEA R27, R27, UR17, 0x2 ;  /* 0x000000111b1b7c11 */ /* 0x000fe2000f8e10ff */
[----:B------:R0:W-:Y:S01]  /*1470*/  ATOMS.POPC.INC.32 RZ, [R23+URZ] ;  /* 0x0000000017ff7f8c */ /* 0x0001e2000d8000ff */
[----:B------:R-:W-:Y:S02]  /*1480*/  SHF.R.U32.HI R24, RZ, UR16, R8 ;  /* 0x00000010ff187c19 */ /* 0x000fe40008011608 */
[----:B------:R-:W-:Y:S01]  /*1490*/  SHF.R.U32.HI R26, RZ, UR16, R7 ;  /* 0x00000010ff1a7c19 */ /* 0x000fe20008011607 */
[----:B------:R1:W-:Y:S01]  /*14a0*/  ATOMS.POPC.INC.32 RZ, [R25+URZ] ;  /* 0x0000000019ff7f8c */ /* 0x0003e2000d8000ff */
[-C--:B------:R-:W-:Y:S02]  /*14b0*/  LOP3.LUT R29, R29, R22.reuse, RZ, 0x30, !PT ;  /* 0x000000161d1d7212 */ /* 0x080fe400078e30ff */
[----:B------:R-:W-:Y:S01]  /*14c0*/  LOP3.LUT R24, R24, R22, RZ, 0x30, !PT ;  /* 0x0000001618187212 */ /* 0x000fe200078e30ff */
[----:B------:R2:W-:Y:S01]  /*14d0*/  ATOMS.POPC.INC.32 RZ, [R27+URZ] ;  /* 0x000000001bff7f8c */ /* 0x0005e2000d8000ff */
[----:B0-----:R-:W-:-:S02]  /*14e0*/  SHF.R.U32.HI R23, RZ, UR16, R6 ;  /* 0x00000010ff177c19 */ /* 0x001fc40008011606 */
[-C--:B------:R-:W-:Y:S02]  /*14f0*/  LOP3.LUT R26, R26, R22.reuse, RZ, 0x30, !PT ;  /* 0x000000161a1a7212 */ /* 0x080fe400078e30ff */
[----:B-1----:R-:W-:Y:S02]  /*1500*/  SHF.R.U32.HI R25, RZ, UR16, R5 ;  /* 0x00000010ff197c19 */ /* 0x002fe40008011605 */
[-C--:B------:R-:W-:Y:S02]  /*1510*/  LOP3.LUT R23, R23, R22.reuse, RZ, 0x30, !PT ;  /* 0x0000001617177212 */ /* 0x080fe400078e30ff */
[----:B--2---:R-:W-:Y:S02]  /*1520*/  SHF.R.U32.HI R27, RZ, UR16, R19 ;  /* 0x00000010ff1b7c19 */ /* 0x004fe40008011613 */
[----:B------:R-:W-:Y:S02]  /*1530*/  LEA R29, R29, UR17, 0x2 ;  /* 0x000000111d1d7c11 */ /* 0x000fe4000f8e10ff */
[----:B------:R-:W-:-:S02]  /*1540*/  LOP3.LUT R25, R25, R22, RZ, 0x30, !PT ;  /* 0x0000001619197212 */ /* 0x000fc400078e30ff */
[----:B------:R-:W-:Y:S01]  /*1550*/  LEA R24, R24, UR17, 0x2 ;  /* 0x0000001118187c11 */ /* 0x000fe2000f8e10ff */
[----:B------:R0:W-:Y:S01]  /*1560*/  ATOMS.POPC.INC.32 RZ, [R29+URZ] ;  /* 0x000000001dff7f8c */ /* 0x0001e2000d8000ff */
[----:B------:R-:W-:Y:S02]  /*1570*/  LOP3.LUT R27, R27, R22, RZ, 0x30, !PT ;  /* 0x000000161b1b7212 */ /* 0x000fe400078e30ff */
[----:B------:R-:W-:Y:S01]  /*1580*/  LEA R26, R26, UR17, 0x2 ;  /* 0x000000111a1a7c11 */ /* 0x000fe2000f8e10ff */
[----:B------:R1:W-:Y:S01]  /*1590*/  ATOMS.POPC.INC.32 RZ, [R24+URZ] ;  /* 0x0000000018ff7f8c */ /* 0x0003e2000d8000ff */
[----:B------:R-:W-:Y:S02]  /*15a0*/  LEA R23, R23, UR17, 0x2 ;  /* 0x0000001117177c11 */ /* 0x000fe4000f8e10ff */
[----:B------:R-:W-:Y:S01]  /*15b0*/  LEA R25, R25, UR17, 0x2 ;  /* 0x0000001119197c11 */ /* 0x000fe2000f8e10ff */
[----:B------:R2:W-:Y:S01]  /*15c0*/  ATOMS.POPC.INC.32 RZ, [R26+URZ] ;  /* 0x000000001aff7f8c */ /* 0x0005e2000d8000ff */
[----:B------:R-:W-:-:S02]  /*15d0*/  LEA R27, R27, UR17, 0x2 ;  /* 0x000000111b1b7c11 */ /* 0x000fc4000f8e10ff */
[----:B0-----:R-:W-:Y:S01]  /*15e0*/  SHF.R.U32.HI R29, RZ, UR16, R18 ;  /* 0x00000010ff1d7c19 */ /* 0x001fe20008011612 */
[----:B------:R0:W-:Y:S01]  /*15f0*/  ATOMS.POPC.INC.32 RZ, [R23+URZ] ;  /* 0x0000000017ff7f8c */ /* 0x0001e2000d8000ff */
[----:B-1----:R-:W-:Y:S02]  /*1600*/  SHF.R.U32.HI R24, RZ, UR16, R17 ;  /* 0x00000010ff187c19 */ /* 0x002fe40008011611 */
[----:B------:R-:W-:Y:S01]  /*1610*/  SHF.R.U32.HI R28, RZ, UR16, R15 ;  /* 0x00000010ff1c7c19 */ /* 0x000fe2000801160f */
[----:B------:R1:W-:Y:S01]  /*1620*/  ATOMS.POPC.INC.32 RZ, [R25+URZ] ;  /* 0x0000000019ff7f8c */ /* 0x0003e2000d8000ff */
[----:B--2---:R-:W-:Y:S02]  /*1630*/  SHF.R.U32.HI R26, RZ, UR16, R16 ;  /* 0x00000010ff1a7c19 */ /* 0x004fe40008011610 */
[----:B------:R-:W-:Y:S01]  /*1640*/  LOP3.LUT R29, R29, R22, RZ, 0x30, !PT ;  /* 0x000000161d1d7212 */ /* 0x000fe200078e30ff */
[----:B------:R2:W-:Y:S01]  /*1650*/  ATOMS.POPC.INC.32 RZ, [R27+URZ] ;  /* 0x000000001bff7f8c */ /* 0x0005e2000d8000ff */
[----:B0-----:R-:W-:-:S02]  /*1660*/  SHF.R.U32.HI R23, RZ, UR16, R2 ;  /* 0x00000010ff177c19 */ /* 0x001fc40008011602 */
[-C--:B------:R-:W-:Y:S02]  /*1670*/  LOP3.LUT R24, R24, R22.reuse, RZ, 0x30, !PT ;  /* 0x0000001618187212 */ /* 0x080fe400078e30ff */
[----:B-1----:R-:W-:Y:S02]  /*1680*/  SHF.R.U32.HI R25, RZ, UR16, R13 ;  /* 0x00000010ff197c19 */ /* 0x002fe4000801160d */
[-C--:B------:R-:W-:Y:S02]  /*1690*/  LOP3.LUT R26, R26, R22.reuse, RZ, 0x30, !PT ;  /* 0x000000161a1a7212 */ /* 0x080fe400078e30ff */
[----:B--2---:R-:W-:Y:S01]  /*16a0*/  SHF.R.U32.HI R27, RZ, UR16, R14 ;  /* 0x00000010ff1b7c19 */ /* 0x004fe2000801160e */
[----:B------:R-:W-:Y:S01]  /*16b0*/  UIADD3 UR16, UPT, UPT, UR16, 0x8, URZ ;  /* 0x0000000810107890 */ /* 0x000fe2000fffe0ff */
[----:B------:R-:W-:Y:S02]  /*16c0*/  LOP3.LUT R23, R23, R22, RZ, 0x30, !PT ;  /* 0x0000001617177212 */ /* 0x000fe400078e30ff */
[----:B------:R-:W-:-:S02]  /*16d0*/  LEA R29, R29, UR17, 0x2 ;  /* 0x000000111d1d7c11 */ /* 0x000fc4000f8e10ff */
[-C--:B------:R-:W-:Y:S02]  /*16e0*/  LOP3.LUT R25, R25, R22.reuse, RZ, 0x30, !PT ;  /* 0x0000001619197212 */ /* 0x080fe400078e30ff */
[----:B------:R-:W-:Y:S01]  /*16f0*/  ISETP.LE.AND P0, PT, R3, UR16, PT ;  /* 0x0000001003007c0c */ /* 0x000fe2000bf03270 */
[----:B------:R0:W-:Y:S01]  /*1700*/  ATOMS.POPC.INC.32 RZ, [R29+URZ] ;  /* 0x000000001dff7f8c */ /* 0x0001e2000d8000ff */
[----:B------:R-:W-:Y:S02]  /*1710*/  LEA R24, R24, UR17, 0x2 ;  /* 0x0000001118187c11 */ /* 0x000fe4000f8e10ff */
[-C--:B------:R-:W-:Y:S02]  /*1720*/  LOP3.LUT R27, R27, R22.reuse, RZ, 0x30, !PT ;  /* 0x000000161b1b7212 */ /* 0x080fe400078e30ff */
[----:B------:R-:W-:Y:S01]  /*1730*/  LEA R26, R26, UR17, 0x2 ;  /* 0x000000111a1a7c11 */ /* 0x000fe2000f8e10ff */
[----:B------:R0:W-:Y:S01]  /*1740*/  ATOMS.POPC.INC.32 RZ, [R24+URZ] ;  /* 0x0000000018ff7f8c */ /* 0x0001e2000d8000ff */
[----:B------:R-:W-:-:S02]  /*1750*/  LOP3.LUT R28, R28, R22, RZ, 0x30, !PT ;  /* 0x000000161c1c7212 */ /* 0x000fc400078e30ff */
[----:B------:R-:W-:Y:S01]  /*1760*/  LEA R23, R23, UR17, 0x2 ;  /* 0x0000001117177c11 */ /* 0x000fe2000f8e10ff */
[----:B------:R0:W-:Y:S01]  /*1770*/  ATOMS.POPC.INC.32 RZ, [R26+URZ] ;  /* 0x000000001aff7f8c */ /* 0x0001e2000d8000ff */
[----:B------:R-:W-:Y:S02]  /*1780*/  LEA R25, R25, UR17, 0x2 ;  /* 0x0000001119197c11 */ /* 0x000fe4000f8e10ff */
[----:B------:R-:W-:Y:S01]  /*1790*/  LEA R27, R27, UR17, 0x2 ;  /* 0x000000111b1b7c11 */ /* 0x000fe2000f8e10ff */
[----:B------:R0:W-:Y:S01]  /*17a0*/  ATOMS.POPC.INC.32 RZ, [R23+URZ] ;  /* 0x0000000017ff7f8c */ /* 0x0001e2000d8000ff */
[----:B------:R-:W-:-:S03]  /*17b0*/  LEA R28, R28, UR17, 0x2 ;  /* 0x000000111c1c7c11 */ /* 0x000fc6000f8e10ff */
[----:B------:R0:W-:Y:S04]  /*17c0*/  ATOMS.POPC.INC.32 RZ, [R25+URZ] ;  /* 0x0000000019ff7f8c */ /* 0x0001e8000d8000ff */
[----:B------:R0:W-:Y:S04]  /*17d0*/  ATOMS.POPC.INC.32 RZ, [R27+URZ] ;  /* 0x000000001bff7f8c */ /* 0x0001e8000d8000ff */
[----:B------:R0:W-:Y:S01]  /*17e0*/  ATOMS.POPC.INC.32 RZ, [R28+URZ] ;  /* 0x000000001cff7f8c */ /* 0x0001e2000d8000ff */
[----:B------:R-:W-:Y:S05]  /*17f0*/  @!P0 BRA `(.L_x_147) ;  /* 0xfffffff800dc8947 */ /* 0x000fea000383ffff */
.L_x_146:
[----:B------:R-:W-:Y:S05]  /*1800*/  BRA.U !UP0, `(.L_x_148) ;  /* 0xfffffff108dc7547 */ /* 0x000fea000b83ffff */
.L_x_143:
[----:B------:R-:W-:Y:S01]  /*1810*/  BAR.SYNC.DEFER_BLOCKING 0x0 ;  /* 0x0000000000007b1d */ /* 0x000fe20000010000 */
[----:B------:R-:W-:-:S05]  /*1820*/  ISETP.NE.AND P0, PT, R20, RZ, PT ;  /* 0x000000ff1400720c */ /* 0x000fca0003f05270 */
[----:B------:R-:W-:Y:S08]  /*1830*/  BSSY.RECONVERGENT B0, `(.L_x_149) ;  /* 0x0000164000007945 */ /* 0x000ff00003800200 */
[----:B------:R-:W-:Y:S05]  /*1840*/  @P0 BRA `(.L_x_150) ;  /* 0x0000001400880947 */ /* 0x000fea0003800000 */
[----:B------:R-:W-:Y:S01]  /*1850*/  UISETP.GE.U32.AND UP0, UPT, UR22, 0x7, UPT ;  /* 0x000000071600788c */ /* 0x000fe2000bf06070 */
[----:B0-23--:R-:W-:-:S08]  /*1860*/  IMAD.MOV.U32 R3, RZ, RZ, RZ ;  /* 0x000000ffff037224 */ /* 0x00dfd000078e00ff */
[----:B------:R-:W-:Y:S05]  /*1870*/  BRA.U !UP0, `(.L_x_151) ;  /* 0x00000005085c7547 */ /* 0x000fea000b800000 */
[----:B----4-:R-:W0:Y:S01]  /*1880*/  LDC.64 R2, c[0x0][0x380] ;  /* 0x0000e000ff027b82 */ /* 0x010e220000000a00 */
[----:B-1---5:R-:W-:-:S07]  /*1890*/  IMAD.MOV.U32 R5, RZ, RZ, RZ ;  /* 0x000000ffff057224 */ /* 0x022fce00078e00ff */
.L_x_168:
[----:B----4-:R-:W-:Y:S01]  /*18a0*/  IMAD R7, R5, 0x400, R0 ;  /* 0x0000040005077824 */ /* 0x010fe200078e0200 */
[----:B------:R-:W-:Y:S04]  /*18b0*/  BSSY.RECONVERGENT B1, `(.L_x_152) ;  /* 0x000000f000017945 */ /* 0x000fe80003800200 */
[----:B01----:R-:W1:Y:S04]  /*18c0*/  LDS R18, [R7] ;  /* 0x0000000007127984 */ /* 0x003e680000000800 */
[----:B--23--:R2:W3:Y:S04]  /*18d0*/  LDS R9, [R7+0x400] ;  /* 0x0004000007097984 */ /* 0x00c4e80000000800 */
[----:B------:R2:W4:Y:S04]  /*18e0*/  LDS R22, [R7+0x800] ;  /* 0x0008000007167984 */ /* 0x0005280000000800 */
[----:B------:R2:W0:Y:S04]  /*18f0*/  LDS R14, [R7+0xc00] ;  /* 0x000c0000070e7984 */ /* 0x0004280000000800 */
[----:B------:R2:W0:Y:S04]  /*1900*/  LDS R12, [R7+0x1000] ;  /* 0x00100000070c7984 */ /* 0x0004280000000800 */
[----:B------:R2:W0:Y:S04]  /*1910*/  LDS R6, [R7+0x1400] ;  /* 0x0014000007067984 */ /* 0x0004280000000800 */
[----:B------:R2:W0:Y:S04]  /*1920*/  LDS R8, [R7+0x1800] ;  /* 0x0018000007087984 */ /* 0x0004280000000800 */
[----:B------:R2:W0:Y:S01]  /*1930*/  LDS R10, [R7+0x1c00] ;  /* 0x001c0000070a7984 */ /* 0x0004220000000800 */
[----:B-1----:R-:W-:-:S13]  /*1940*/  ISETP.NE.AND P0, PT, R18, RZ, PT ;  /* 0x000000ff1200720c */ /* 0x002fda0003f05270 */
[----:B--234-:R-:W-:Y:S05]  /*1950*/  @!P0 BRA `(.L_x_153) ;  /* 0x0000000000108947 */ /* 0x01cfea0003800000 */
[----:B------:R-:W-:Y:S01]  /*1960*/  LEA R17, R5, R4, 0x8 ;  /* 0x0000000405117211 */ /* 0x000fe200078e40ff */
[----:B------:R-:W-:-:S04]  /*1970*/  IMAD.MOV.U32 R19, RZ, RZ, RZ ;  /* 0x000000ffff137224 */ /* 0x000fc800078e00ff */
[----:B0-----:R-:W-:-:S05]  /*1980*/  IMAD.WIDE.U32 R16, R17, 0x8, R2 ;  /* 0x0000000811107825 */ /* 0x001fca00078e0002 */
[----:B------:R1:W-:Y:S02]  /*1990*/  REDG.E.ADD.64.STRONG.GPU desc[UR20][R16.64], R18 ;  /* 0x000000121000798e */ /* 0x0003e4000c12e514 */
.L_x_153:
[----:B------:R-:W-:Y:S05]  /*19a0*/  BSYNC.RECONVERGENT B1 ;  /* 0x0000000000017941 */ /* 0x000fea0003800200 */
.L_x_152:
[----:B------:R-:W-:Y:S01]  /*19b0*/  ISETP.NE.AND P6, PT, R9, RZ, PT ;  /* 0x000000ff0900720c */ /* 0x000fe20003fc5270 */
[----:B------:R-:W-:Y:S01]  /*19c0*/  BSSY.RECONVERGENT B1, `(.L_x_154) ;  /* 0x000000e000017945 */ /* 0x000fe20003800200 */
[----:B------:R-:W-:Y:S02]  /*19d0*/  ISETP.NE.AND P0, PT, R22, RZ, PT ;  /* 0x000000ff1600720c */ /* 0x000fe40003f05270 */
[----:B0-----:R-:W-:Y:S02]  /*19e0*/  ISETP.NE.AND P1, PT, R14, RZ, PT ;  /* 0x000000ff0e00720c */ /* 0x001fe40003f25270 */
[----:B------:R-:W-:Y:S02]  /*19f0*/  ISETP.NE.AND P2, PT, R12, RZ, PT ;  /* 0x000000ff0c00720c */ /* 0x000fe40003f45270 */
[----:B------:R-:W-:Y:S02]  /*1a00*/  ISETP.NE.AND P3, PT, R6, RZ, PT ;  /* 0x000000ff0600720c */ /* 0x000fe40003f65270 */
[----:B------:R-:W-:-:S02]  /*1a10*/  ISETP.NE.AND P4, PT, R8, RZ, PT ;  /* 0x000000ff0800720c */ /* 0x000fc40003f85270 */
[----:B------:R-:W-:Y:S01]  /*1a20*/  ISETP.NE.AND P5, PT, R10, RZ, PT ;  /* 0x000000ff0a00720c */ /* 0x000fe20003fa5270 */
[----:B------:R-:W-:-:S12]  /*1a30*/  @!P6 BRA `(.L_x_155) ;  /* 0x000000000018e947 */ /* 0x000fd80003800000 */
[----:B-1----:R-:W-:Y:S02]  /*1a40*/  IMAD R17, R5, 0x100, R4 ;  /* 0x0000010005117824 */ /* 0x002fe400078e0204 */
[----:B------:R-:W-:Y:S02]  /*1a50*/  IMAD.MOV.U32 R18, RZ, RZ, R9 ;  /* 0x000000ffff127224 */ /* 0x000fe400078e0009 */
[----:B------:R-:W-:Y:S02]  /*1a60*/  VIADD R17, R17, 0x100 ;  /* 0x0000010011117836 */ /* 0x000fe40000000000 */
[----:B------:R-:W-:Y:S02]  /*1a70*/  IMAD.MOV.U32 R19, RZ, RZ, RZ ;  /* 0x000000ffff137224 */ /* 0x000fe400078e00ff */
[----:B------:R-:W-:-:S05]  /*1a80*/  IMAD.WIDE.U32 R16, R17, 0x8, R2 ;  /* 0x0000000811107825 */ /* 0x000fca00078e0002 */
[----:B------:R0:W-:Y:S02]  /*1a90*/  REDG.E.ADD.64.STRONG.GPU desc[UR20][R16.64], R18 ;  /* 0x000000121000798e */ /* 0x0001e4000c12e514 */
.L_x_155:
[----:B------:R-:W-:Y:S05]  /*1aa0*/  BSYNC.RECONVERGENT B1 ;  /* 0x0000000000017941 */ /* 0x000fea0003800200 */
.L_x_154:
[----:B------:R-:W-:Y:S04]  /*1ab0*/  BSSY.RECONVERGENT B1, `(.L_x_156) ;  /* 0x0000007000017945 */ /* 0x000fe80003800200 */
[----:B------:R-:W-:Y:S05]  /*1ac0*/  @!P0 BRA `(.L_x_157) ;  /* 0x0000000000148947 */ /* 0x000fea0003800000 */
[----:B01----:R-:W-:Y:S02]  /*1ad0*/  IMAD R17, R5, 0x100, R4 ;  /* 0x0000010005117824 */ /* 0x003fe400078e0204 */
[----:B------:R-:W-:-:S03]  /*1ae0*/  IMAD.MOV.U32 R23, RZ, RZ, RZ ;  /* 0x000000ffff177224 */ /* 0x000fc600078e00ff */
[----:B------:R-:W-:-:S05]  /*1af0*/  IADD3 R17, PT, PT, R17, 0x200, RZ ;  /* 0x0000020011117810 */ /* 0x000fca0007ffe0ff */
[----:B------:R-:W-:-:S05]  /*1b00*/  IMAD.WIDE.U32 R16, R17, 0x8, R2 ;  /* 0x0000000811107825 */ /* 0x000fca00078e0002 */
[----:B------:R2:W-:Y:S02]  /*1b10*/  REDG.E.ADD.64.STRONG.GPU desc[UR20][R16.64], R22 ;  /* 0x000000161000798e */ /* 0x0005e4000c12e514 */
.L_x_157:
[----:B------:R-:W-:Y:S05]  /*1b20*/  BSYNC.RECONVERGENT B1 ;  /* 0x0000000000017941 */ /* 0x000fea0003800200 */
.L_x_156:
[----:B------:R-:W-:Y:S04]  /*1b30*/  BSSY.RECONVERGENT B1, `(.L_x_158) ;  /* 0x0000007000017945 */ /* 0x000fe80003800200 */
[----:B------:R-:W-:Y:S05]  /*1b40*/  @!P1 BRA `(.L_x_159) ;  /* 0x0000000000149947 */ /* 0x000fea0003800000 */
[----:B012---:R-:W-:Y:S02]  /*1b50*/  IMAD R17, R5, 0x100, R4 ;  /* 0x0000010005117824 */ /* 0x007fe400078e0204 */
[----:B------:R-:W-:Y:S02]  /*1b60*/  IMAD.MOV.U32 R15, RZ, RZ, RZ ;  /* 0x000000ffff0f7224 */ /* 0x000fe400078e00ff */
[----:B------:R-:W-:-:S04]  /*1b70*/  VIADD R17, R17, 0x300 ;  /* 0x0000030011117836 */ /* 0x000fc80000000000 */
[----:B------:R-:W-:-:S05]  /*1b80*/  IMAD.WIDE.U32 R16, R17, 0x8, R2 ;  /* 0x0000000811107825 */ /* 0x000fca00078e0002 */
[----:B------:R3:W-:Y:S02]  /*1b90*/  REDG.E.ADD.64.STRONG.GPU desc[UR20][R16.64], R14 ;  /* 0x0000000e1000798e */ /* 0x0007e4000c12e514 */
.L_x_159:
[----:B------:R-:W-:Y:S05]  /*1ba0*/  BSYNC.RECONVERGENT B1 ;  /* 0x0000000000017941 */ /* 0x000fea0003800200 */
.L_x_158:
[----:B------:R-:W-:Y:S04]  /*1bb0*/  BSSY.RECONVERGENT B1, `(.L_x_160) ;  /* 0x0000007000017945 */ /* 0x000fe80003800200 */
[----:B------:R-:W-:Y:S05]  /*1bc0*/  @!P2 BRA `(.L_x_161) ;  /* 0x000000000014a947 */ /* 0x000fea0003800000 */
[----:B---3--:R-:W-:Y:S02]  /*1bd0*/  IMAD R15, R5, 0x100, R4 ;  /* 0x00000100050f7824 */ /* 0x008fe400078e0204 */
[----:B------:R-:W-:Y:S02]  /*1be0*/  HFMA2 R13, -RZ, RZ, 0, 0 ;  /* 0x00000000ff0d7431 */ /* 0x000fe400000001ff */
[----:B------:R-:W-:-:S04]  /*1bf0*/  VIADD R15, R15, 0x400 ;  /* 0x000004000f0f7836 */ /* 0x000fc80000000000 */
[----:B------:R-:W-:-:S05]  /*1c00*/  IMAD.WIDE.U32 R14, R15, 0x8, R2 ;  /* 0x000000080f0e7825 */ /* 0x000fca00078e0002 */
[----:B------:R4:W-:Y:S02]  /*1c10*/  REDG.E.ADD.64.STRONG.GPU desc[UR20][R14.64], R12 ;  /* 0x0000000c0e00798e */ /* 0x0009e4000c12e514 */
.L_x_161:
[----:B------:R-:W-:Y:S05]  /*1c20*/  BSYNC.RECONVERGENT B1 ;  /* 0x0000000000017941 */ /* 0x000fea0003800200 */
.L_x_160:
[----:B------:R-:W-:Y:S04]  /*1c30*/  BSSY.RECONVERGENT B1, `(.L_x_162) ;  /* 0x0000007000017945 */ /* 0x000fe80003800200 */
[----:B------:R-:W-:Y:S05]  /*1c40*/  @!P3 BRA `(.L_x_163) ;  /* 0x000000000014b947 */ /* 0x000fea0003800000 */
[----:B----4-:R-:W-:Y:S02]  /*1c50*/  IMAD R13, R5, 0x100, R4 ;  /* 0x00000100050d7824 */ /* 0x010fe400078e0204 */
[----:B------:R-:W-:Y:S02]  /*1c60*/  IMAD.MOV.U32 R7, RZ, RZ, RZ ;  /* 0x000000ffff077224 */ /* 0x000fe400078e00ff */
[----:B------:R-:W-:-:S04]  /*1c70*/  VIADD R13, R13, 0x500 ;  /* 0x000005000d0d7836 */ /* 0x000fc80000000000 */
[----:B------:R-:W-:-:S05]  /*1c80*/  IMAD.WIDE.U32 R12, R13, 0x8, R2 ;  /* 0x000000080d0c7825 */ /* 0x000fca00078e0002 */
[----:B------:R4:W-:Y:S02]  /*1c90*/  REDG.E.ADD.64.STRONG.GPU desc[UR20][R12.64], R6 ;  /* 0x000000060c00798e */ /* 0x0009e4000c12e514 */
.L_x_163:
[----:B------:R-:W-:Y:S05]  /*1ca0*/  BSYNC.RECONVERGENT B1 ;  /* 0x0000000000017941 */ /* 0x000fea0003800200 */
.L_x_162:
[----:B------:R-:W-:Y:S04]  /*1cb0*/  BSSY.RECONVERGENT B1, `(.L_x_164) ;  /* 0x0000007000017945 */ /* 0x000fe80003800200 */
[----:B------:R-:W-:Y:S05]  /*1cc0*/  @!P4 BRA `(.L_x_165) ;  /* 0x000000000014c947 */ /* 0x000fea0003800000 */
[----:B----4-:R-:W-:Y:S02]  /*1cd0*/  IMAD R7, R5, 0x100, R4 ;  /* 0x0000010005077824 */ /* 0x010fe400078e0204 */
[----:B------:R-:W-:Y:S02]  /*1ce0*/  IMAD.MOV.U32 R9, RZ, RZ, RZ ;  /* 0x000000ffff097224 */ /* 0x000fe400078e00ff */
[----:B------:R-:W-:-:S04]  /*1cf0*/  VIADD R7, R7, 0x600 ;  /* 0x0000060007077836 */ /* 0x000fc80000000000 */
[----:B------:R-:W-:-:S05]  /*1d00*/  IMAD.WIDE.U32 R6, R7, 0x8, R2 ;  /* 0x0000000807067825 */ /* 0x000fca00078e0002 */
[----:B------:R4:W-:Y:S02]  /*1d10*/  REDG.E.ADD.64.STRONG.GPU desc[UR20][R6.64], R8 ;  /* 0x000000080600798e */ /* 0x0009e4000c12e514 */
.L_x_165:
[----:B------:R-:W-:Y:S05]  /*1d20*/  BSYNC.RECONVERGENT B1 ;  /* 0x0000000000017941 */ /* 0x000fea0003800200 */
.L_x_164:
[----:B------:R-:W-:Y:S04]  /*1d30*/  BSSY.RECONVERGENT B1, `(.L_x_166) ;  /* 0x0000007000017945 */ /* 0x000fe80003800200 */
[----:B------:R-:W-:Y:S05]  /*1d40*/  @!P5 BRA `(.L_x_167) ;  /* 0x000000000014d947 */ /* 0x000fea0003800000 */
[----:B----4-:R-:W-:Y:S01]  /*1d50*/  LEA R7, R5, R4, 0x8 ;  /* 0x0000000405077211 */ /* 0x010fe200078e40ff */
[----:B------:R-:W-:-:S04]  /*1d60*/  IMAD.MOV.U32 R11, RZ, RZ, RZ ;  /* 0x000000ffff0b7224 */ /* 0x000fc800078e00ff */
[----:B------:R-:W-:-:S04]  /*1d70*/  VIADD R7, R7, 0x700 ;  /* 0x0000070007077836 */ /* 0x000fc80000000000 */
[----:B------:R-:W-:-:S05]  /*1d80*/  IMAD.WIDE.U32 R6, R7, 0x8, R2 ;  /* 0x0000000807067825 */ /* 0x000fca00078e0002 */
[----:B------:R4:W-:Y:S02]  /*1d90*/  REDG.E.ADD.64.STRONG.GPU desc[UR20][R6.64], R10 ;  /* 0x0000000a0600798e */ /* 0x0009e4000c12e514 */
.L_x_167:
[----:B------:R-:W-:Y:S05]  /*1da0*/  BSYNC.RECONVERGENT B1 ;  /* 0x0000000000017941 */ /* 0x000fea0003800200 */
.L_x_166:
[----:B------:R-:W-:-:S05]  /*1db0*/  VIADD R5, R5, 0x8 ;  /* 0x0000000805057836 */ /* 0x000fca0000000000 */
[----:B------:R-:W-:-:S13]  /*1dc0*/  ISETP.NE.AND P0, PT, R5, UR27, PT ;  /* 0x0000001b05007c0c */ /* 0x000fda000bf05270 */
[----:B------:R-:W-:Y:S05]  /*1dd0*/  @P0 BRA `(.L_x_168) ;  /* 0xfffffff800b00947 */ /* 0x000fea000383ffff */
[----:B------:R-:W-:-:S07]  /*1de0*/  IMAD.U32 R3, RZ, RZ, UR27 ;  /* 0x0000001bff037e24 */ /* 0x000fce000f8e00ff */
.L_x_151:
[----:B------:R-:W-:Y:S02]  /*1df0*/  UISETP.NE.AND UP0, UPT, UR24, URZ, UPT ;  /* 0x000000ff1800728c */ /* 0x000fe4000bf05270 */
[----:B----45:R-:W-:Y:S02]  /*1e00*/  IMAD.U32 R8, RZ, RZ, UR24 ;  /* 0x00000018ff087e24 */ /* 0x030fe4000f8e00ff */
[----:B-1----:R-:W-:-:S03]  /*1e10*/  IMAD.U32 R5, RZ, RZ, UR25 ;  /* 0x00000019ff057e24 */ /* 0x002fc6000f8e00ff */
[----:B------:R-:W-:Y:S01]  /*1e20*/  IADD3 R8, PT, PT, R8, -0x1, RZ ;  /* 0xffffffff08087810 */ /* 0x000fe20007ffe0ff */
[----:B------:R-:W-:Y:S01]  /*1e30*/  VIADD R5, R5, 0xffffffff ;  /* 0xffffffff05057836 */ /* 0x000fe20000000000 */
[----:B------:R-:W-:Y:S06]  /*1e40*/  BRA.U !UP0, `(.L_x_169) ;  /* 0x0000000508707547 */ /* 0x000fec000b800000 */
[----:B------:R-:W-:-:S13]  /*1e50*/  ISETP.GE.U32.AND P0, PT, R8, 0x3, PT ;  /* 0x000000030800780c */ /* 0x000fda0003f06070 */
[----:B------:R-:W-:Y:S05]  /*1e60*/  @!P0 BRA `(.L_x_170) ;  /* 0x0000000000bc8947 */ /* 0x000fea0003800000 */
[----:B------:R-:W-:Y:S01]  /*1e70*/  IMAD R7, R3, 0x400, R0 ;  /* 0x0000040003077824 */ /* 0x000fe200078e0200 */
[----:B------:R-:W-:Y:S04]  /*1e80*/  BSSY.RECONVERGENT B1, `(.L_x_171) ;  /* 0x000000f000017945 */ /* 0x000fe80003800200 */
[----:B------:R-:W1:Y:S04]  /*1e90*/  LDS R12, [R7] ;  /* 0x00000000070c7984 */ /* 0x000e680000000800 */
[----:B------:R-:W4:Y:S04]  /*1ea0*/  LDS R9, [R7+0x400] ;  /* 0x0004000007097984 */ /* 0x000f280000000800 */
[----:B------:R-:W5:Y:S04]  /*1eb0*/  LDS R6, [R7+0x800] ;  /* 0x0008000007067984 */ /* 0x000f680000000800 */
[----:B------:R-:W0:Y:S01]  /*1ec0*/  LDS R2, [R7+0xc00] ;  /* 0x000c000007027984 */ /* 0x000e220000000800 */
[----:B-1----:R-:W-:-:S02]  /*1ed0*/  ISETP.NE.AND P0, PT, R12, RZ, PT ;  /* 0x000000ff0c00720c */ /* 0x002fc40003f05270 */
[----:B----4-:R-:W-:Y:S02]  /*1ee0*/  ISETP.NE.AND P1, PT, R9, RZ, PT ;  /* 0x000000ff0900720c */ /* 0x010fe40003f25270 */
[----:B-----5:R-:W-:Y:S02]  /*1ef0*/  ISETP.NE.AND P2, PT, R6, RZ, PT ;  /* 0x000000ff0600720c */ /* 0x020fe40003f45270 */
[----:B0-----:R-:W-:-:S07]  /*1f00*/  ISETP.NE.AND P3, PT, R2, RZ, PT ;  /* 0x000000ff0200720c */ /* 0x001fce0003f65270 */
[----:B------:R-:W-:Y:S06]  /*1f10*/  @!P0 BRA `(.L_x_172) ;  /* 0x0000000000148947 */ /* 0x000fec0003800000 */
[----:B------:R-:W0:Y:S01]  /*1f20*/  LDC.64 R10, c[0x0][0x380] ;  /* 0x0000e000ff0a7b82 */ /* 0x000e220000000a00 */
[----:B------:R-:W-:Y:S02]  /*1f30*/  IMAD R7, R3, 0x100, R4 ;  /* 0x0000010003077824 */ /* 0x000fe400078e0204 */
[----:B------:R-:W-:Y:S02]  /*1f40*/  IMAD.MOV.U32 R13, RZ, RZ, RZ ;  /* 0x000000ffff0d7224 */ /* 0x000fe400078e00ff */
[----:B0-----:R-:W-:-:S05]  /*1f50*/  IMAD.WIDE.U32 R10, R7, 0x8, R10 ;  /* 0x00000008070a7825 */ /* 0x001fca00078e000a */
[----:B------:R0:W-:Y:S02]  /*1f60*/  REDG.E.ADD.64.STRONG.GPU desc[UR20][R10.64], R12 ;  /* 0x0000000c0a00798e */ /* 0x0001e4000c12e514 */
.L_x_172:
[----:B------:R-:W-:Y:S05]  /*1f70*/  BSYNC.RECONVERGENT B1 ;  /* 0x0000000000017941 */ /* 0x000fea0003800200 */
.L_x_171:
[----:B------:R-:W-:Y:S04]  /*1f80*/  BSSY.RECONVERGENT B1, `(.L_x_173) ;  /* 0x0000009000017945 */ /* 0x000fe80003800200 */
[----:B------:R-:W-:Y:S05]  /*1f90*/  @!P1 BRA `(.L_x_174) ;  /* 0x00000000001c9947 */ /* 0x000fea0003800000 */
[----:B0-----:R-:W0:Y:S01]  /*1fa0*/  LDC.64 R10, c[0x0][0x380] ;  /* 0x0000e000ff0a7b82 */ /* 0x001e220000000a00 */
[----:B------:R-:W-:Y:S01]  /*1fb0*/  IMAD R7, R3, 0x100, R4 ;  /* 0x0000010003077824 */ /* 0x000fe200078e0204 */
[----:B------:R-:W-:Y:S01]  /*1fc0*/  MOV R12, R9 ;  /* 0x00000009000c7202 */ /* 0x000fe20000000f00 */
[----:B------:R-:W-:Y:S02]  /*1fd0*/  IMAD.MOV.U32 R13, RZ, RZ, RZ ;  /* 0x000000ffff0d7224 */ /* 0x000fe400078e00ff */
[----:B------:R-:W-:-:S04]  /*1fe0*/  VIADD R7, R7, 0x100 ;  /* 0x0000010007077836 */ /* 0x000fc80000000000 */
[----:B0-----:R-:W-:-:S05]  /*1ff0*/  IMAD.WIDE.U32 R10, R7, 0x8, R10 ;  /* 0x00000008070a7825 */ /* 0x001fca00078e000a */
[----:B------:R1:W-:Y:S02]  /*2000*/  REDG.E.ADD.64.STRONG.GPU desc[UR20][R10.64], R12 ;  /* 0x0000000c0a00798e */ /* 0x0003e4000c12e514 */
.L_x_174:
[----:B------:R-:W-:Y:S05]  /*2010*/  BSYNC.RECONVERGENT B1 ;  /* 0x0000000000017941 */ /* 0x000fea0003800200 */
.L_x_173:
[----:B------:R-:W-:Y:S04]  /*2020*/  BSSY.RECONVERGENT B1, `(.L_x_175) ;  /* 0x0000008000017945 */ /* 0x000fe80003800200 */
[----:B------:R-:W-:Y:S05]  /*2030*/  @!P2 BRA `(.L_x_176) ;  /* 0x000000000018a947 */ /* 0x000fea0003800000 */
[----:B01----:R-:W0:Y:S01]  /*2040*/  LDC.64 R10, c[0x0][0x380] ;  /* 0x0000e000ff0a7b82 */ /* 0x003e220000000a00 */
[----:B------:R-:W-:-:S04]  /*2050*/  IMAD R7, R3, 0x100, R4 ;  /* 0x0000010003077824 */ /* 0x000fc800078e0204 */
[----:B------:R-:W-:-:S04]  /*2060*/  VIADD R7, R7, 0x200 ;  /* 0x0000020007077836 */ /* 0x000fc80000000000 */
[----:B0-----:R-:W-:-:S04]  /*2070*/  IMAD.WIDE.U32 R10, R7, 0x8, R10 ;  /* 0x00000008070a7825 */ /* 0x001fc800078e000a */
[----:B------:R-:W-:-:S05]  /*2080*/  IMAD.MOV.U32 R7, RZ, RZ, RZ ;  /* 0x000000ffff077224 */ /* 0x000fca00078e00ff */
[----:B------:R4:W-:Y:S02]  /*2090*/  REDG.E.ADD.64.STRONG.GPU desc[UR20][R10.64], R6 ;  /* 0x000000060a00798e */ /* 0x0009e4000c12e514 */
.L_x_176:
[----:B------:R-:W-:Y:S05]  /*20a0*/  BSYNC.RECONVERGENT B1 ;  /* 0x0000000000017941 */ /* 0x000fea0003800200 */
.L_x_175:
[----:B------:R-:W-:Y:S04]  /*20b0*/  BSSY.RECONVERGENT B1, `(.L_x_177) ;  /* 0x0000009000017945 */ /* 0x000fe80003800200 */
[----:B------:R-:W-:Y:S05]  /*20c0*/  @!P3 BRA `(.L_x_178) ;  /* 0x00000000001cb947 */ /* 0x000fea0003800000 */
[----:B----4-:R-:W4:Y:S01]  /*20d0*/  LDC.64 R6, c[0x0][0x380] ;  /* 0x0000e000ff067b82 */ /* 0x010f220000000a00 */
[----:B------:R-:W-:Y:S01]  /*20e0*/  IMAD R9, R3, 0x100, R4 ;  /* 0x0000010003097824 */ /* 0x000fe200078e0204 */
[----:B01----:R-:W-:Y:S01]  /*20f0*/  MOV R10, R2 ;  /* 0x00000002000a7202 */ /* 0x003fe20000000f00 */
[----:B------:R-:W-:Y:S02]  /*2100*/  IMAD.MOV.U32 R11, RZ, RZ, RZ ;  /* 0x000000ffff0b7224 */ /* 0x000fe400078e00ff */
[----:B------:R-:W-:-:S04]  /*2110*/  VIADD R9, R9, 0x300 ;  /* 0x0000030009097836 */ /* 0x000fc80000000000 */
[----:B----4-:R-:W-:-:S05]  /*2120*/  IMAD.WIDE.U32 R6, R9, 0x8, R6 ;  /* 0x0000000809067825 */ /* 0x010fca00078e0006 */
[----:B------:R0:W-:Y:S02]  /*2130*/  REDG.E.ADD.64.STRONG.GPU desc[UR20][R6.64], R10 ;  /* 0x0000000a0600798e */ /* 0x0001e4000c12e514 */
.L_x_178:
[----:B------:R-:W-:Y:S05]  /*2140*/  BSYNC.RECONVERGENT B1 ;  /* 0x0000000000017941 */ /* 0x000fea0003800200 */
.L_x_177:
[----:B------:R-:W-:-:S07]  /*2150*/  VIADD R3, R3, 0x4 ;  /* 0x0000000403037836 */ /* 0x000fce0000000000 */
.L_x_170:
[----:B------:R-:W-:Y:S01]  /*2160*/  UISETP.NE.AND UP0, UPT, UR25, URZ, UPT ;  /* 0x000000ff1900728c */ /* 0x000fe2000bf05270 */
[----:B------:R-:W-:Y:S08]  /*2170*/  BSSY.RECONVERGENT B1, `(.L_x_169) ;  /* 0x0000029000017945 */ /* 0x000ff00003800200 */
[----:B------:R-:W-:Y:S05]  /*2180*/  BRA.U !UP0, `(.L_x_179) ;  /* 0x00000001089c7547 */ /* 0x000fea000b800000 */
[----:B------:R-:W-:-:S13]  /*2190*/  ISETP.NE.AND P0, PT, R5, RZ, PT ;  /* 0x000000ff0500720c */ /* 0x000fda0003f05270 */
[----:B------:R-:W-:Y:S05]  /*21a0*/  @!P0 BRA `(.L_x_180) ;  /* 0x0000000000648947 */ /* 0x000fea0003800000 */
[----:B0---4-:R-:W-:Y:S01]  /*21b0*/  IMAD R6, R3, 0x400, R0 ;  /* 0x0000040003067824 */ /* 0x011fe200078e0200 */
[----:B------:R-:W-:Y:S04]  /*21c0*/  BSSY.RECONVERGENT B2, `(.L_x_181) ;  /* 0x000000c000027945 */ /* 0x000fe80003800200 */
[----:B------:R-:W0:Y:S04]  /*21d0*/  LDS R2, [R6] ;  /* 0x0000000006027984 */ /* 0x000e280000000800 */
[----:B------:R-:W4:Y:S01]  /*21e0*/  LDS R9, [R6+0x400] ;  /* 0x0004000006097984 */ /* 0x000f220000000800 */
[----:B0-----:R-:W-:-:S02]  /*21f0*/  ISETP.NE.AND P0, PT, R2, RZ, PT ;  /* 0x000000ff0200720c */ /* 0x001fc40003f05270 */
[----:B----4-:R-:W-:-:S11]  /*2200*/  ISETP.NE.AND P1, PT, R9, RZ, PT ;  /* 0x000000ff0900720c */ /* 0x010fd60003f25270 */
[----:B------:R-:W-:Y:S05]  /*2210*/  @!P0 BRA `(.L_x_182) ;  /* 0x0000000000188947 */ /* 0x000fea0003800000 */
[----:B------:R-:W0:Y:S01]  /*2220*/  LDC.64 R6, c[0x0][0x380] ;  /* 0x0000e000ff067b82 */ /* 0x000e220000000a00 */
[----:B-1----:R-:W-:-:S04]  /*2230*/  IMAD R11, R3, 0x100, R4 ;  /* 0x00000100030b7824 */ /* 0x002fc800078e0204 */
[----:B0-----:R-:W-:-:S04]  /*2240*/  IMAD.WIDE.U32 R10, R11, 0x8, R6 ;  /* 0x000000080b0a7825 */ /* 0x001fc800078e0006 */
[----:B------:R-:W-:Y:S02]  /*2250*/  IMAD.MOV.U32 R6, RZ, RZ, R2 ;  /* 0x000000ffff067224 */ /* 0x000fe400078e0002 */
[----:B------:R-:W-:-:S05]  /*2260*/  IMAD.MOV.U32 R7, RZ, RZ, RZ ;  /* 0x000000ffff077224 */ /* 0x000fca00078e00ff */
[----:B------:R0:W-:Y:S02]  /*2270*/  REDG.E.ADD.64.STRONG.GPU desc[UR20][R10.64], R6 ;  /* 0x000000060a00798e */ /* 0x0001e4000c12e514 */
.L_x_182:
[----:B------:R-:W-:Y:S05]  /*2280*/  BSYNC.RECONVERGENT B2 ;  /* 0x0000000000027941 */ /* 0x000fea0003800200 */
.L_x_181:
[----:B------:R-:W-:Y:S04]  /*2290*/  BSSY.RECONVERGENT B2, `(.L_x_183) ;  /* 0x0000009000027945 */ /* 0x000fe80003800200 */
[----:B------:R-:W-:Y:S05]  /*22a0*/  @!P1 BRA `(.L_x_184) ;  /* 0x00000000001c9947 */ /* 0x000fea0003800000 */
[----:B0-----:R-:W0:Y:S01]  /*22b0*/  LDC.64 R6, c[0x0][0x380] ;  /* 0x0000e000ff067b82 */ /* 0x001e220000000a00 */
[----:B------:R-:W-:-:S05]  /*22c0*/  LEA R2, R3, R4, 0x8 ;  /* 0x0000000403027211 */ /* 0x000fca00078e40ff */
[----:B-1----:R-:W-:-:S04]  /*22d0*/  VIADD R11, R2, 0x100 ;  /* 0x00000100020b7836 */ /* 0x002fc80000000000 */
[----:B0-----:R-:W-:-:S04]  /*22e0*/  IMAD.WIDE.U32 R10, R11, 0x8, R6 ;  /* 0x000000080b0a7825 */ /* 0x001fc800078e0006 */
[----:B------:R-:W-:Y:S02]  /*22f0*/  IMAD.MOV.U32 R6, RZ, RZ, R9 ;  /* 0x000000ffff067224 */ /* 0x000fe400078e0009 */
[----:B------:R-:W-:-:S05]  /*2300*/  IMAD.MOV.U32 R7, RZ, RZ, RZ ;  /* 0x000000ffff077224 */ /* 0x000fca00078e00ff */
[----:B------:R4:W-:Y:S02]  /*2310*/  REDG.E.ADD.64.STRONG.GPU desc[UR20][R10.64], R6 ;  /* 0x000000060a00798e */ /* 0x0009e4000c12e514 */
.L_x_184:
[----:B------:R-:W-:Y:S05]  /*2320*/  BSYNC.RECONVERGENT B2 ;  /* 0x0000000000027941 */ /* 0x000fea0003800200 */
.L_x_183:
[----:B------:R-:W-:-:S07]  /*2330*/  VIADD R3, R3, 0x2 ;  /* 0x0000000203037836 */ /* 0x000fce0000000000 */
.L_x_180:
[----:B------:R-:W-:-:S09]  /*2340*/  UISETP.NE.AND UP0, UPT, UR9, URZ, UPT ;  /* 0x000000ff0900728c */ /* 0x000fd2000bf05270 */
[----:B------:R-:W-:Y:S05]  /*2350*/  BRA.U !UP0, `(.L_x_179) ;  /* 0x0000000108287547 */ /* 0x000fea000b800000 */
[----:B------:R-:W-:-:S05]  /*2360*/  IMAD R2, R3, 0x400, R0 ;  /* 0x0000040003027824 */ /* 0x000fca00078e0200 */
[----:B------:R-:W5:Y:S02]  /*2370*/  LDS R9, [R2] ;  /* 0x0000000002097984 */ /* 0x000f640000000800 */
[----:B-----5:R-:W-:-:S13]  /*2380*/  ISETP.NE.AND P0, PT, R9, RZ, PT ;  /* 0x000000ff0900720c */ /* 0x020fda0003f05270 */
[----:B------:R-:W-:Y:S05]  /*2390*/  @!P0 BRA `(.L_x_179) ;  /* 0x0000000000188947 */ /* 0x000fea0003800000 */
[----:B0---4-:R-:W0:Y:S01]  /*23a0*/  LDC.64 R6, c[0x0][0x380] ;  /* 0x0000e000ff067b82 */ /* 0x011e220000000a00 */
[----:B------:R-:W-:-:S04]  /*23b0*/  IMAD R3, R3, 0x100, R4 ;  /* 0x0000010003037824 */ /* 0x000fc800078e0204 */
[----:B0-----:R-:W-:Y:S01]  /*23c0*/  IMAD.WIDE.U32 R2, R3, 0x8, R6 ;  /* 0x0000000803027825 */ /* 0x001fe200078e0006 */
[----:B------:R-:W-:-:S03]  /*23d0*/  MOV R6, R9 ;  /* 0x0000000900067202 */ /* 0x000fc60000000f00 */
[----:B------:R-:W-:-:S05]  /*23e0*/  IMAD.MOV.U32 R7, RZ, RZ, RZ ;  /* 0x000000ffff077224 */ /* 0x000fca00078e00ff */
[----:B------:R0:W-:Y:S02]  /*23f0*/  REDG.E.ADD.64.STRONG.GPU desc[UR20][R2.64], R6 ;  /* 0x000000060200798e */ /* 0x0001e4000c12e514 */
.L_x_179:
[----:B------:R-:W-:Y:S05]  /*2400*/  BSYNC.RECONVERGENT B1 ;  /* 0x0000000000017941 */ /* 0x000fea0003800200 */
.L_x_169:
[----:B------:R-:W-:-:S13]  /*2410*/  ISETP.GT.U32.AND P0, PT, R4, 0x7f, PT ;  /* 0x0000007f0400780c */ /* 0x000fda0003f04070 */
[----:B------:R-:W-:Y:S05]  /*2420*/  @P0 BRA `(.L_x_150) ;  /* 0x0000000800900947 */ /* 0x000fea0003800000 */
[----:B------:R-:W-:Y:S01]  /*2430*/  UISETP.GE.U32.AND UP0, UPT, UR22, 0x7, UPT ;  /* 0x000000071600788c */ /* 0x000fe2000bf06070 */
[----:B0-----:R-:W-:-:S08]  /*2440*/  IMAD.MOV.U32 R3, RZ, RZ, RZ ;  /* 0x000000ffff037224 */ /* 0x001fd000078e00ff */
[----:B------:R-:W-:Y:S05]  /*2450*/  BRA.U !UP0, `(.L_x_185) ;  /* 0x0000000508147547 */ /* 0x000fea000b800000 */
[----:B------:R-:W0:Y:S01]  /*2460*/  LDC.64 R2, c[0x0][0x380] ;  /* 0x0000e000ff027b82 */ /* 0x000e220000000a00 */
[----:B------:R-:W-:-:S07]  /*2470*/  IMAD.MOV.U32 R9, RZ, RZ, RZ ;  /* 0x000000ffff097224 */ /* 0x000fce00078e00ff */
.L_x_202:
[C---:B01--4-:R-:W-:Y:S01]  /*2480*/  IMAD R11, R9.reuse, 0x400, R0 ;  /* 0x00000400090b7824 */ /* 0x053fe200078e0200 */
[----:B------:R-:W-:Y:S01]  /*2490*/  BSSY.RECONVERGENT B1, `(.L_x_186) ;  /* 0x0000011000017945 */ /* 0x000fe20003800200 */
[C---:B--23--:R-:W-:Y:S02]  /*24a0*/  IMAD R7, R9.reuse, 0x100, R4 ;  /* 0x0000010009077824 */ /* 0x04cfe400078e0204 */
[----:B------:R-:W-:Y:S01]  /*24b0*/  VIADD R9, R9, 0x8 ;  /* 0x0000000809097836 */ /* 0x000fe20000000000 */
[----:B---3--:R-:W1:Y:S01]  /*24c0*/  LDS R14, [R11+0x200] ;  /* 0x000200000b0e7984 */ /* 0x008e620000000800 */
[----:B0-----:R-:W-:-:S03]  /*24d0*/  IMAD.WIDE.U32 R6, R7, 0x8, R2 ;  /* 0x0000000807067825 */ /* 0x001fc600078e0002 */
[----:B------:R-:W0:Y:S04]  /*24e0*/  LDS R13, [R11+0x600] ;  /* 0x000600000b0d7984 */ /* 0x000e280000000800 */
[----:B--2---:R2:W3:Y:S04]  /*24f0*/  LDS R17, [R11+0xa00] ;  /* 0x000a00000b117984 */ /* 0x0044e80000000800 */
[----:B------:R2:W4:Y:S04]  /*2500*/  LDS R18, [R11+0xe00] ;  /* 0x000e00000b127984 */ /* 0x0005280000000800 */
[----:B------:R2:W2:Y:S04]  /*2510*/  LDS R19, [R11+0x1200] ;  /* 0x001200000b137984 */ /* 0x0004a80000000800 */
[----:B------:R0:W2:Y:S04]  /*2520*/  LDS R16, [R11+0x1600] ;  /* 0x001600000b107984 */ /* 0x0000a80000000800 */
[----:B------:R0:W2:Y:S04]  /*2530*/  LDS R12, [R11+0x1a00] ;  /* 0x001a00000b0c7984 */ /* 0x0000a80000000800 */
[----:B------:R0:W2:Y:S01]  /*2540*/  LDS R10, [R11+0x1e00] ;  /* 0x001e00000b0a7984 */ /* 0x0000a20000000800 */
[----:B-1----:R-:W-:-:S02]  /*2550*/  ISETP.NE.AND P0, PT, R14, RZ, PT ;  /* 0x000000ff0e00720c */ /* 0x002fc40003f05270 */
[----:B0-----:R-:W-:-:S11]  /*2560*/  ISETP.NE.AND P1, PT, R13, RZ, PT ;  /* 0x000000ff0d00720c */ /* 0x001fd60003f25270 */
[----:B---34-:R-:W-:Y:S05]  /*2570*/  @!P0 BRA `(.L_x_187) ;  /* 0x0000000000088947 */ /* 0x018fea0003800000 */
[----:B------:R-:W-:-:S05]  /*2580*/  HFMA2 R15, -RZ, RZ, 0, 0 ;  /* 0x00000000ff0f7431 */ /* 0x000fca00000001ff */
[----:B------:R0:W-:Y:S02]  /*2590*/  REDG.E.ADD.64.STRONG.GPU desc[UR20][R6.64+0x400], R14 ;  /* 0x0004000e0600798e */ /* 0x0001e4000c12e514 */
.L_x_187:
[----:B------:R-:W-:Y:S05]  /*25a0*/  BSYNC.RECONVERGENT B1 ;  /* 0x0000000000017941 */ /* 0x000fea0003800200 */
.L_x_186:
[----:B------:R-:W-:Y:S04]  /*25b0*/  BSSY.RECONVERGENT B1, `(.L_x_188) ;  /* 0x0000005000017945 */ /* 0x000fe80003800200 */
[----:B------:R-:W-:Y:S05]  /*25c0*/  @!P1 BRA `(.L_x_189) ;  /* 0x00000000000c9947 */ /* 0x000fea0003800000 */
[----:B0-----:R-:W-:Y:S02]  /*25d0*/  IMAD.MOV.U32 R14, RZ, RZ, R13 ;  /* 0x000000ffff0e7224 */ /* 0x001fe400078e000d */
[----:B------:R-:W-:-:S05]  /*25e0*/  IMAD.MOV.U32 R15, RZ, RZ, RZ ;  /* 0x000000ffff0f7224 */ /* 0x000fca00078e00ff */
[----:B------:R1:W-:Y:S02]  /*25f0*/  REDG.E.ADD.64.STRONG.GPU desc[UR20][R6.64+0xc00], R14 ;  /* 0x000c000e0600798e */ /* 0x0003e4000c12e514 */
.L_x_189:
[----:B------:R-:W-:Y:S05]  /*2600*/  BSYNC.RECONVERGENT B1 ;  /* 0x0000000000017941 */ /* 0x000fea0003800200 */
.L_x_188:
[----:B------:R-:W-:Y:S01]  /*2610*/  ISETP.NE.AND P6, PT, R17, RZ, PT ;  /* 0x000000ff1100720c */ /* 0x000fe20003fc5270 */
[----:B------:R-:W-:Y:S01]  /*2620*/  BSSY.RECONVERGENT B1, `(.L_x_190) ;  /* 0x000000b000017945 */ /* 0x000fe20003800200 */
[----:B------:R-:W-:Y:S02]  /*2630*/  ISETP.NE.AND P0, PT, R9, UR27, PT ;  /* 0x0000001b09007c0c */ /* 0x000fe4000bf05270 */
[----:B------:R-:W-:Y:S02]  /*2640*/  ISETP.NE.AND P1, PT, R18, RZ, PT ;  /* 0x000000ff1200720c */ /* 0x000fe40003f25270 */
[----:B--2---:R-:W-:Y:S02]  /*2650*/  ISETP.NE.AND P2, PT, R19, RZ, PT ;  /* 0x000000ff1300720c */ /* 0x004fe40003f45270 */
[----:B------:R-:W-:Y:S02]  /*2660*/  ISETP.NE.AND P3, PT, R16, RZ, PT ;  /* 0x000000ff1000720c */ /* 0x000fe40003f65270 */
[----:B------:R-:W-:-:S02]  /*2670*/  ISETP.NE.AND P4, PT, R12, RZ, PT ;  /* 0x000000ff0c00720c */ /* 0x000fc40003f85270 */
[----:B------:R-:W-:Y:S01]  /*2680*/  ISETP.NE.AND P5, PT, R10, RZ, PT ;  /* 0x000000ff0a00720c */ /* 0x000fe20003fa5270 */
[----:B------:R-:W-:-:S12]  /*2690*/  @!P6 BRA `(.L_x_191) ;  /* 0x00000000000ce947 */ /* 0x000fd80003800000 */
[----:B01----:R-:W-:Y:S02]  /*26a0*/  IMAD.MOV.U32 R14, RZ, RZ, R17 ;  /* 0x000000ffff0e7224 */ /* 0x003fe400078e0011 */
[----:B------:R-:W-:-:S05]  /*26b0*/  IMAD.MOV.U32 R15, RZ, RZ, RZ ;  /* 0x000000ffff0f7224 */ /* 0x000fca00078e00ff */
[----:B------:R2:W-:Y:S02]  /*26c0*/  REDG.E.ADD.64.STRONG.GPU desc[UR20][R6.64+0x1400], R14 ;  /* 0x0014000e0600798e */ /* 0x0005e4000c12e514 */
.L_x_191:
[----:B------:R-:W-:Y:S05]  /*26d0*/  BSYNC.RECONVERGENT B1 ;  /* 0x0000000000017941 */ /* 0x000fea0003800200 */
.L_x_190:
[----:B------:R-:W-:Y:S04]  /*26e0*/  BSSY.RECONVERGENT B1, `(.L_x_192) ;  /* 0x0000005000017945 */ /* 0x000fe80003800200 */
[----:B------:R-:W-:Y:S05]  /*26f0*/  @!P1 BRA `(.L_x_193) ;  /* 0x00000000000c9947 */ /* 0x000fea0003800000 */
[----:B012---:R-:W-:Y:S02]  /*2700*/  IMAD.MOV.U32 R14, RZ, RZ, R18 ;  /* 0x000000ffff0e7224 */ /* 0x007fe400078e0012 */
[----:B------:R-:W-:-:S05]  /*2710*/  IMAD.MOV.U32 R15, RZ, RZ, RZ ;  /* 0x000000ffff0f7224 */ /* 0x000fca00078e00ff */
[----:B------:R3:W-:Y:S02]  /*2720*/  REDG.E.ADD.64.STRONG.GPU desc[UR20][R6.64+0x1c00], R14 ;  /* 0x001c000e0600798e */ /* 0x0007e4000c12e514 */
.L_x_193:
[----:B------:R-:W-:Y:S05]  /*2730*/  BSYNC.RECONVERGENT B1 ;  /* 0x0000000000017941 */ /* 0x000fea0003800200 */
.L_x_192:
[----:B------:R-:W-:Y:S04]  /*2740*/  BSSY.RECONVERGENT B1, `(.L_x_194) ;  /* 0x0000005000017945 */ /* 0x000fe80003800200 */
[----:B------:R-:W-:Y:S05]  /*2750*/  @!P2 BRA `(.L_x_195) ;  /* 0x00000000000ca947 */ /* 0x000fea0003800000 */
[----:B0123--:R-:W-:Y:S01]  /*2760*/  MOV R14, R19 ;  /* 0x00000013000e7202 */ /* 0x00ffe20000000f00 */
[----:B------:R-:W-:-:S05]  /*2770*/  IMAD.MOV.U32 R15, RZ, RZ, RZ ;  /* 0x000000ffff0f7224 */ /* 0x000fca00078e00ff */
[----:B------:R4:W-:Y:S02]  /*2780*/  REDG.E.ADD.64.STRONG.GPU desc[UR20][R6.64+0x2400], R14 ;  /* 0x0024000e0600798e */ /* 0x0009e4000c12e514 */
.L_x_195:
[----:B------:R-:W-:Y:S05]  /*2790*/  BSYNC.RECONVERGENT B1 ;  /* 0x0000000000017941 */ /* 0x000fea0003800200 */
.L_x_194:
[----:B------:R-:W-:Y:S04]  /*27a0*/  BSSY.RECONVERGENT B1, `(.L_x_196) ;  /* 0x0000004000017945 */ /* 0x000fe80003800200 */
[----:B------:R-:W-:Y:S05]  /*27b0*/  @!P3 BRA `(.L_x_197) ;  /* 0x000000000008b947 */ /* 0x000fea0003800000 */
[----:B------:R-:W-:-:S05]  /*27c0*/  IMAD.MOV.U32 R17, RZ, RZ, RZ ;  /* 0x000000ffff117224 */ /* 0x000fca00078e00ff */
[----:B------:R0:W-:Y:S02]  /*27d0*/  REDG.E.ADD.64.STRONG.GPU desc[UR20][R6.64+0x2c00], R16 ;  /* 0x002c00100600798e */ /* 0x0001e4000c12e514 */
.L_x_197:
[----:B------:R-:W-:Y:S05]  /*27e0*/  BSYNC.RECONVERGENT B1 ;  /* 0x0000000000017941 */ /* 0x000fea0003800200 */
.L_x_196:
[----:B------:R-:W-:Y:S04]  /*27f0*/  BSSY.RECONVERGENT B1, `(.L_x_198) ;  /* 0x0000004000017945 */ /* 0x000fe80003800200 */
[----:B------:R-:W-:Y:S05]  /*2800*/  @!P4 BRA `(.L_x_199) ;  /* 0x000000000008c947 */ /* 0x000fea0003800000 */
[----:B------:R-:W-:-:S05]  /*2810*/  IMAD.MOV.U32 R13, RZ, RZ, RZ ;  /* 0x000000ffff0d7224 */ /* 0x000fca00078e00ff */
[----:B------:R0:W-:Y:S02]  /*2820*/  REDG.E.ADD.64.STRONG.GPU desc[UR20][R6.64+0x3400], R12 ;  /* 0x0034000c0600798e */ /* 0x0001e4000c12e514 */
.L_x_199:
[----:B------:R-:W-:Y:S05]  /*2830*/  BSYNC.RECONVERGENT B1 ;  /* 0x0000000000017941 */ /* 0x000fea0003800200 */
.L_x_198:
[----:B------:R-:W-:Y:S04]  /*2840*/  BSSY.RECONVERGENT B1, `(.L_x_200) ;  /* 0x0000004000017945 */ /* 0x000fe80003800200 */
[----:B------:R-:W-:Y:S05]  /*2850*/  @!P5 BRA `(.L_x_201) ;  /* 0x000000000008d947 */ /* 0x000fea0003800000 */
[----:B------:R-:W-:-:S05]  /*2860*/  IMAD.MOV.U32 R11, RZ, RZ, RZ ;  /* 0x000000ffff0b7224 */ /* 0x000fca00078e00ff */
[----:B------:R0:W-:Y:S02]  /*2870*/  REDG.E.ADD.64.STRONG.GPU desc[UR20][R6.64+0x3c00], R10 ;  /* 0x003c000a0600798e */ /* 0x0001e4000c12e514 */
.L_x_201:
[----:B------:R-:W-:Y:S05]  /*2880*/  BSYNC.RECONVERGENT B1 ;  /* 0x0000000000017941 */ /* 0x000fea0003800200 */
.L_x_200:
[----:B------:R-:W-:Y:S05]  /*2890*/  @P0 BRA `(.L_x_202) ;  /* 0xfffffff800f80947 */ /* 0x000fea000383ffff */
[----:B------:R-:W-:-:S07]  /*28a0*/  IMAD.U32 R3, RZ, RZ, UR27 ;  /* 0x0000001bff037e24 */ /* 0x000fce000f8e00ff */
.L_x_185:
[----:B------:R-:W-:-:S09]  /*28b0*/  UISETP.NE.AND UP0, UPT, UR24, URZ, UPT ;  /* 0x000000ff1800728c */ /* 0x000fd2000bf05270 */
[----:B------:R-:W-:Y:S05]  /*28c0*/  BRA.U !UP0, `(.L_x_150) ;  /* 0x0000000508687547 */ /* 0x000fea000b800000 */
[----:B------:R-:W-:-:S13]  /*28d0*/  ISETP.GE.U32.AND P0, PT, R8, 0x3, PT ;  /* 0x000000030800780c */ /* 0x000fda0003f06070 */
[----:B------:R-:W-:Y:S05]  /*28e0*/  @!P0 BRA `(.L_x_203) ;  /* 0x0000000000bc8947 */ /* 0x000fea0003800000 */
[----:B01234-:R-:W-:Y:S01]  /*28f0*/  IMAD R7, R3, 0x400, R0 ;  /* 0x0000040003077824 */ /* 0x01ffe200078e0200 */
[----:B------:R-:W-:Y:S04]  /*2900*/  BSSY.RECONVERGENT B1, `(.L_x_204) ;  /* 0x000000f000017945 */ /* 0x000fe80003800200 */
[----:B------:R-:W0:Y:S04]  /*2910*/  LDS R10, [R7+0x200] ;  /* 0x00020000070a7984 */ /* 0x000e280000000800 */
[----:B------:R-:W1:Y:S04]  /*2920*/  LDS R12, [R7+0x600] ;  /* 0x00060000070c7984 */ /* 0x000e680000000800 */
[----:B------:R-:W2:Y:S04]  /*2930*/  LDS R6, [R7+0xa00] ;  /* 0x000a000007067984 */ /* 0x000ea80000000800 */
[----:B------:R-:W3:Y:S01]  /*2940*/  LDS R2, [R7+0xe00] ;  /* 0x000e000007027984 */ /* 0x000ee20000000800 */
[----:B0-----:R-:W-:-:S02]  /*2950*/  ISETP.NE.AND P0, PT, R10, RZ, PT ;  /* 0x000000ff0a00720c */ /* 0x001fc40003f05270 */
[----:B-1----:R-:W-:Y:S02]  /*2960*/  ISETP.NE.AND P1, PT, R12, RZ, PT ;  /* 0x000000ff0c00720c */ /* 0x002fe40003f25270 */
[----:B--2---:R-:W-:Y:S02]  /*2970*/  ISETP.NE.AND P2, PT, R6, RZ, PT ;  /* 0x000000ff0600720c */ /* 0x004fe40003f45270 */
[----:B---3--:R-:W-:-:S07]  /*2980*/  ISETP.NE.AND P3, PT, R2, RZ, PT ;  /* 0x000000ff0200720c */ /* 0x008fce0003f65270 */
[----:B------:R-:W-:Y:S06]  /*2990*/  @!P0 BRA `(.L_x_205) ;  /* 0x0000000000148947 */ /* 0x000fec0003800000 */
[----:B------:R-:W0:Y:S01]  /*29a0*/  LDC.64 R8, c[0x0][0x380] ;  /* 0x0000e000ff087b82 */ /* 0x000e220000000a00 */
[----:B------:R-:W-:Y:S01]  /*29b0*/  LEA R7, R3, R4, 0x8 ;  /* 0x0000000403077211 */ /* 0x000fe200078e40ff */
[----:B------:R-:W-:-:S04]  /*29c0*/  IMAD.MOV.U32 R11, RZ, RZ, RZ ;  /* 0x000000ffff0b7224 */ /* 0x000fc800078e00ff */
[----:B0-----:R-:W-:-:S05]  /*29d0*/  IMAD.WIDE.U32 R8, R7, 0x8, R8 ;  /* 0x0000000807087825 */ /* 0x001fca00078e0008 */
[----:B------:R0:W-:Y:S02]  /*29e0*/  REDG.E.ADD.64.STRONG.GPU desc[UR20][R8.64+0x400], R10 ;  /* 0x0004000a0800798e */ /* 0x0001e4000c12e514 */
.L_x_205:
[----:B------:R-:W-:Y:S05]  /*29f0*/  BSYNC.RECONVERGENT B1 ;  /* 0x0000000000017941 */ /* 0x000fea0003800200 */
.L_x_204:
[----:B------:R-:W-:Y:S04]  /*2a00*/  BSSY.RECONVERGENT B1, `(.L_x_206) ;  /* 0x0000009000017945 */ /* 0x000fe80003800200 */
[----:B------:R-:W-:Y:S05]  /*2a10*/  @!P1 BRA `(.L_x_207) ;  /* 0x00000000001c9947 */ /* 0x000fea0003800000 */
[----:B0-----:R-:W0:Y:S01]  /*2a20*/  LDC.64 R8, c[0x0][0x380] ;  /* 0x0000e000ff087b82 */ /* 0x001e220000000a00 */
[----:B------:R-:W-:Y:S02]  /*2a30*/  IMAD R7, R3, 0x100, R4 ;  /* 0x0000010003077824 */ /* 0x000fe400078e0204 */
[----:B------:R-:W-:Y:S02]  /*2a40*/  IMAD.MOV.U32 R10, RZ, RZ, R12 ;  /* 0x000000ffff0a7224 */ /* 0x000fe400078e000c */
[----:B------:R-:W-:Y:S02]  /*2a50*/  VIADD R7, R7, 0x100 ;  /* 0x0000010007077836 */ /* 0x000fe40000000000 */
[----:B------:R-:W-:Y:S02]  /*2a60*/  IMAD.MOV.U32 R11, RZ, RZ, RZ ;  /* 0x000000ffff0b7224 */ /* 0x000fe400078e00ff */
[----:B0-----:R-:W-:-:S05]  /*2a70*/  IMAD.WIDE.U32 R8, R7, 0x8, R8 ;  /* 0x0000000807087825 */ /* 0x001fca00078e0008 */
[----:B------:R1:W-:Y:S02]  /*2a80*/  REDG.E.ADD.64.STRONG.GPU desc[UR20][R8.64+0x400], R10 ;  /* 0x0004000a0800798e */ /* 0x0003e4000c12e514 */
.L_x_207:
[----:B------:R-:W-:Y:S05]  /*2a90*/  BSYNC.RECONVERGENT B1 ;  /* 0x0000000000017941 */ /* 0x000fea0003800200 */
.L_x_206:
[----:B------:R-:W-:Y:S04]  /*2aa0*/  BSSY.RECONVERGENT B1, `(.L_x_208) ;  /* 0x0000008000017945 */ /* 0x000fe80003800200 */
[----:B------:R-:W-:Y:S05]  /*2ab0*/  @!P2 BRA `(.L_x_209) ;  /* 0x000000000018a947 */ /* 0x000fea0003800000 */
[----:B01----:R-:W0:Y:S01]  /*2ac0*/  LDC.64 R8, c[0x0][0x380] ;  /* 0x0000e000ff087b82 */ /* 0x003e220000000a00 */
[----:B------:R-:W-:-:S05]  /*2ad0*/  IMAD R7, R3, 0x100, R4 ;  /* 0x0000010003077824 */ /* 0x000fca00078e0204 */
[----:B------:R-:W-:-:S05]  /*2ae0*/  IADD3 R7, PT, PT, R7, 0x200, RZ ;  /* 0x0000020007077810 */ /* 0x000fca0007ffe0ff */
[----:B0-----:R-:W-:-:S04]  /*2af0*/  IMAD.WIDE.U32 R8, R7, 0x8, R8 ;  /* 0x0000000807087825 */ /* 0x001fc800078e0008 */
[----:B------:R-:W-:-:S05]  /*2b00*/  IMAD.MOV.U32 R7, RZ, RZ, RZ ;  /* 0x000000ffff077224 */ /* 0x000fca00078e00ff */
[----:B------:R2:W-:Y:S02]  /*2b10*/  REDG.E.ADD.64.STRONG.GPU desc[UR20][R8.64+0x400], R6 ;  /* 0x000400060800798e */ /* 0x0005e4000c12e514 */
.L_x_209:
[----:B------:R-:W-:Y:S05]  /*2b20*/  BSYNC.RECONVERGENT B1 ;  /* 0x0000000000017941 */ /* 0x000fea0003800200 */
.L_x_208:
[----:B------:R-:W-:Y:S04]  /*2b30*/  BSSY.RECONVERGENT B1, `(.L_x_210) ;  /* 0x0000009000017945 */ /* 0x000fe80003800200 */
[----:B------:R-:W-:Y:S05]  /*2b40*/  @!P3 BRA `(.L_x_211) ;  /* 0x00000000001cb947 */ /* 0x000fea0003800000 */
[----:B--2---:R-:W2:Y:S01]  /*2b50*/  LDC.64 R6, c[0x0][0x380] ;  /* 0x0000e000ff067b82 */ /* 0x004ea20000000a00 */
[----:B01----:R-:W-:Y:S02]  /*2b60*/  IMAD R9, R3, 0x100, R4 ;  /* 0x0000010003097824 */ /* 0x003fe400078e0204 */
[----:B------:R-:W-:Y:S02]  /*2b70*/  IMAD.MOV.U32 R8, RZ, RZ, R2 ;  /* 0x000000ffff087224 */ /* 0x000fe400078e0002 */
[----:B------:R-:W-:-:S04]  /*2b80*/  VIADD R9, R9, 0x300 ;  /* 0x0000030009097836 */ /* 0x000fc80000000000 */
[----:B--2---:R-:W-:-:S04]  /*2b90*/  IMAD.WIDE.U32 R6, R9, 0x8, R6 ;  /* 0x0000000809067825 */ /* 0x004fc800078e0006 */
[----:B------:R-:W-:-:S05]  /*2ba0*/  IMAD.MOV.U32 R9, RZ, RZ, RZ ;  /* 0x000000ffff097224 */ /* 0x000fca00078e00ff */
[----:B------:R3:W-:Y:S02]  /*2bb0*/  REDG.E.ADD.64.STRONG.GPU desc[UR20][R6.64+0x400], R8 ;  /* 0x000400080600798e */ /* 0x0007e4000c12e514 */
.L_x_211:
[----:B------:R-:W-:Y:S05]  /*2bc0*/  BSYNC.RECONVERGENT B1 ;  /* 0x0000000000017941 */ /* 0x000fea0003800200 */
.L_x_210:
[----:B------:R-:W-:-:S07]  /*2bd0*/  VIADD R3, R3, 0x4 ;  /* 0x0000000403037836 */ /* 0x000fce0000000000 */
.L_x_203:
[----:B------:R-:W-:-:S09]  /*2be0*/  UISETP.NE.AND UP0, UPT, UR25, URZ, UPT ;  /* 0x000000ff1900728c */ /* 0x000fd2000bf05270 */
[----:B------:R-:W-:Y:S05]  /*2bf0*/  BRA.U !UP0, `(.L_x_150) ;  /* 0x00000001089c7547 */ /* 0x000fea000b800000 */
[----:B------:R-:W-:-:S13]  /*2c00*/  ISETP.NE.AND P0, PT, R5, RZ, PT ;  /* 0x000000ff0500720c */ /* 0x000fda0003f05270 */
[----:B------:R-:W-:Y:S05]  /*2c10*/  @!P0 BRA `(.L_x_212) ;  /* 0x0000000000648947 */ /* 0x000fea0003800000 */
[----:B01234-:R-:W-:Y:S01]  /*2c20*/  LEA R6, R3, R0, 0xa ;  /* 0x0000000003067211 */ /* 0x01ffe200078e50ff */
[----:B------:R-:W-:Y:S04]  /*2c30*/  BSSY.RECONVERGENT B1, `(.L_x_213) ;  /* 0x000000c000017945 */ /* 0x000fe80003800200 */
[----:B------:R-:W0:Y:S04]  /*2c40*/  LDS R2, [R6+0x200] ;  /* 0x0002000006027984 */ /* 0x000e280000000800 */
[----:B------:R-:W1:Y:S01]  /*2c50*/  LDS R5, [R6+0x600] ;  /* 0x0006000006057984 */ /* 0x000e620000000800 */
[----:B0-----:R-:W-:-:S02]  /*2c60*/  ISETP.NE.AND P0, PT, R2, RZ, PT ;  /* 0x000000ff0200720c */ /* 0x001fc40003f05270 */
[----:B-1----:R-:W-:-:S11]  /*2c70*/  ISETP.NE.AND P1, PT, R5, RZ, PT ;  /* 0x000000ff0500720c */ /* 0x002fd60003f25270 */
[----:B------:R-:W-:Y:S05]  /*2c80*/  @!P0 BRA `(.L_x_214) ;  /* 0x0000000000188947 */ /* 0x000fea0003800000 */
[----:B------:R-:W0:Y:S01]  /*2c90*/  LDC.64 R6, c[0x0][0x380] ;  /* 0x0000e000ff067b82 */ /* 0x000e220000000a00 */
[----:B------:R-:W-:-:S04]  /*2ca0*/  IMAD R9, R3, 0x100, R4 ;  /* 0x0000010003097824 */ /* 0x000fc800078e0204 */
[----:B0-----:R-:W-:-:S04]  /*2cb0*/  IMAD.WIDE.U32 R8, R9, 0x8, R6 ;  /* 0x0000000809087825 */ /* 0x001fc800078e0006 */
[----:B------:R-:W-:Y:S02]  /*2cc0*/  IMAD.MOV.U32 R6, RZ, RZ, R2 ;  /* 0x000000ffff067224 */ /* 0x000fe400078e0002 */
[----:B------:R-:W-:-:S05]  /*2cd0*/  IMAD.MOV.U32 R7, RZ, RZ, RZ ;  /* 0x000000ffff077224 */ /* 0x000fca00078e00ff */
[----:B------:R0:W-:Y:S02]  /*2ce0*/  REDG.E.ADD.64.STRONG.GPU desc[UR20][R8.64+0x400], R6 ;  /* 0x000400060800798e */ /* 0x0001e4000c12e514 */
.L_x_214:
[----:B------:R-:W-:Y:S05]  /*2cf0*/  BSYNC.RECONVERGENT B1 ;  /* 0x0000000000017941 */ /* 0x000fea0003800200 */
.L_x_213:
[----:B------:R-:W-:Y:S04]  /*2d00*/  BSSY.RECONVERGENT B1, `(.L_x_215) ;  /* 0x0000009000017945 */ /* 0x000fe80003800200 */
[----:B------:R-:W-:Y:S05]  /*2d10*/  @!P1 BRA `(.L_x_216) ;  /* 0x00000000001c9947 */ /* 0x000fea0003800000 */
[----:B0-----:R-:W0:Y:S01]  /*2d20*/  LDC.64 R6, c[0x0][0x380] ;  /* 0x0000e000ff067b82 */ /* 0x001e220000000a00 */
[----:B------:R-:W-:-:S04]  /*2d30*/  IMAD R2, R3, 0x100, R4 ;  /* 0x0000010003027824 */ /* 0x000fc800078e0204 */
[----:B------:R-:W-:-:S04]  /*2d40*/  VIADD R9, R2, 0x100 ;  /* 0x0000010002097836 */ /* 0x000fc80000000000 */
[----:B0-----:R-:W-:-:S04]  /*2d50*/  IMAD.WIDE.U32 R8, R9, 0x8, R6 ;  /* 0x0000000809087825 */ /* 0x001fc800078e0006 */
[----:B------:R-:W-:Y:S02]  /*2d60*/  HFMA2 R7, -RZ, RZ, 0, 0 ;  /* 0x00000000ff077431 */ /* 0x000fe400000001ff */
[----:B------:R-:W-:-:S05]  /*2d70*/  IMAD.MOV.U32 R6, RZ, RZ, R5 ;  /* 0x000000ffff067224 */ /* 0x000fca00078e0005 */
[----:B------:R1:W-:Y:S02]  /*2d80*/  REDG.E.ADD.64.STRONG.GPU desc[UR20][R8.64+0x400], R6 ;  /* 0x000400060800798e */ /* 0x0003e4000c12e514 */
.L_x_216:
[----:B------:R-:W-:Y:S05]  /*2d90*/  BSYNC.RECONVERGENT B1 ;  /* 0x0000000000017941 */ /* 0x000fea0003800200 */
.L_x_215:
[----:B------:R-:W-:-:S07]  /*2da0*/  VIADD R3, R3, 0x2 ;  /* 0x0000000203037836 */ /* 0x000fce0000000000 */
.L_x_212:
[----:B------:R-:W-:-:S09]  /*2db0*/  UISETP.NE.AND UP0, UPT, UR9, URZ, UPT ;  /* 0x000000ff0900728c */ /* 0x000fd2000bf05270 */
[----:B------:R-:W-:Y:S05]  /*2dc0*/  BRA.U !UP0, `(.L_x_150) ;  /* 0x0000000108287547 */ /* 0x000fea000b800000 */
[----:B------:R-:W-:-:S05]  /*2dd0*/  IMAD R2, R3, 0x400, R0 ;  /* 0x0000040003027824 */ /* 0x000fca00078e0200 */
[----:B------:R-:W5:Y:S02]  /*2de0*/  LDS R5, [R2+0x200] ;  /* 0x0002000002057984 */ /* 0x000f640000000800 */
[----:B-----5:R-:W-:-:S13]  /*2df0*/  ISETP.NE.AND P0, PT, R5, RZ, PT ;  /* 0x000000ff0500720c */ /* 0x020fda0003f05270 */
[----:B------:R-:W-:Y:S05]  /*2e00*/  @!P0 BRA `(.L_x_150) ;  /* 0x0000000000188947 */ /* 0x000fea0003800000 */
[----:B01234-:R-:W0:Y:S01]  /*2e10*/  LDC.64 R6, c[0x0][0x380] ;  /* 0x0000e000ff067b82 */ /* 0x01fe220000000a00 */
[----:B------:R-:W-:-:S04]  /*2e20*/  IMAD R3, R3, 0x100, R4 ;  /* 0x0000010003037824 */ /* 0x000fc800078e0204 */
[----:B0-----:R-:W-:-:S04]  /*2e30*/  IMAD.WIDE.U32 R2, R3, 0x8, R6 ;  /* 0x0000000803027825 */ /* 0x001fc800078e0006 */
[----:B------:R-:W-:Y:S02]  /*2e40*/  IMAD.MOV.U32 R6, RZ, RZ, R5 ;  /* 0x000000ffff067224 */ /* 0x000fe400078e0005 */
[----:B------:R-:W-:-:S05]  /*2e50*/  IMAD.MOV.U32 R7, RZ, RZ, RZ ;  /* 0x000000ffff077224 */ /* 0x000fca00078e00ff */
[----:B------:R0:W-:Y:S02]  /*2e60*/  REDG.E.ADD.64.STRONG.GPU desc[UR20][R2.64+0x400], R6 ;  /* 0x000400060200798e */ /* 0x0001e4000c12e514 */
.L_x_150:
[----:B------:R-:W-:Y:S05]  /*2e70*/  BSYNC.RECONVERGENT B0 ;  /* 0x0000000000007941 */ /* 0x000fea0003800200 */
.L_x_149:
[----:B------:R-:W-:Y:S01]  /*2e80*/  BAR.SYNC.DEFER_BLOCKING 0x0 ;  /* 0x0000000000007b1d */ /* 0x000fe20000010000 */
[----:B------:R-:W-:-:S04]  /*2e90*/  UIADD3 UR6, UP0, UPT, UR6, 0x1, URZ ;  /* 0x0000000106067890 */ /* 0x000fc8000ff1e0ff */
[----:B------:R-:W-:Y:S02]  /*2ea0*/  UIADD3.X UR7, UPT, UPT, URZ, UR7, URZ, UP0, !UPT ;  /* 0x00000007ff077290 */ /* 0x000fe400087fe4ff */
[----:B------:R-:W-:-:S04]  /*2eb0*/  UISETP.NE.U32.AND UP0, UPT, UR6, UR11, UPT ;  /* 0x0000000b0600728c */ /* 0x000fc8000bf05070 */
[----:B------:R-:W-:-:S09]  /*2ec0*/  UISETP.NE.AND.EX UP0, UPT, UR7, UR12, UPT, UP0 ;  /* 0x0000000c0700728c */ /* 0x000fd2000bf05300 */
[----:B------:R-:W-:Y:S05]  /*2ed0*/  BRA.U UP0, `(.L_x_217) ;  /* 0xffffffd100f07547 */ /* 0x000fea000b83ffff */
[----:B------:R-:W-:Y:S05]  /*2ee0*/  EXIT ;  /* 0x000000000000794d */ /* 0x000fea0003800000 */
.L_x_218:
        /* <DEDUP_REMOVED lines=9> */
.L_x_229:


//--------------------- .text._ZN3cub18CUB_300001_SM_10006detail10radix_sort31DeviceRadixSortSingleTileKernelINS1_5radix10policy_hubIiNS0_8NullTypeEyE10Policy1000ELNS0_9SortOrderE0EiS6_yNS1_21identity_decomposer_tEEEvPKT1_PSB_PKT2_PSF_T3_iiT4_ --------------------------
	.section	.text._ZN3cub18CUB_300001_SM_10006detail10radix_sort31DeviceRadixSortSingleTileKernelINS1_5radix10policy_hubIiNS0_8NullTypeEyE10Policy1000ELNS0_9SortOrderE0EiS6_yNS1_21identity_decomposer_tEEEvPKT1_PSB_PKT2_PSF_T3_iiT4_,"ax",@progbits
	.align	128
        .global         _ZN3cub18CUB_300001_SM_10006detail10radix_sort31DeviceRadixSortSingleTileKernelINS1_5radix10policy_hubIiNS0_8NullTypeEyE10Policy1000ELNS0_9SortOrderE0EiS6_yNS1_21identity_decomposer_tEEEvPKT1_PSB_PKT2_PSF_T3_iiT4_
        .type           _ZN3cub18CUB_300001_SM_10006detail10radix_sort31DeviceRadixSortSingleTileKernelINS1_5radix10policy_hubIiNS0_8NullTypeEyE10Policy1000ELNS0_9SortOrderE0EiS6_yNS1_21identity_decomposer_tEEEvPKT1_PSB_PKT2_PSF_T3_iiT4_,@function
        .size           _ZN3cub18CUB_300001_SM_10006detail10radix_sort31DeviceRadixSortSingleTileKernelINS1_5radix10policy_hubIiNS0_8NullTypeEyE10Policy1000ELNS0_9SortOrderE0EiS6_yNS1_21identity_decomposer_tEEEvPKT1_PSB_PKT2_PSF_T3_iiT4_,(.L_x_230 - _ZN3cub18CUB_300001_SM_10006detail10radix_sort31DeviceRadixSortSingleTileKernelINS1_5radix10policy_hubIiNS0_8NullTypeEyE10Policy1000ELNS0_9SortOrderE0EiS6_yNS1_21identity_decomposer_tEEEvPKT1_PSB_PKT2_PSF_T3_iiT4_)
        .other          _ZN3cub18CUB_300001_SM_10006detail10radix_sort31DeviceRadixSortSingleTileKernelINS1_5radix10policy_hubIiNS0_8NullTypeEyE10Policy1000ELNS0_9SortOrderE0EiS6_yNS1_21identity_decomposer_tEEEvPKT1_PSB_PKT2_PSF_T3_iiT4_,@"STO_CUDA_ENTRY STV_DEFAULT"
_ZN3cub18CUB_300001_SM_10006detail10radix_sort31DeviceRadixSortSingleTileKernelINS1_5radix10policy_hubIiNS0_8NullTypeEyE10Policy1000ELNS0_9SortOrderE0EiS6_yNS1_21identity_decomposer_tEEEvPKT1_PSB_PKT2_PSF_T3_iiT4_:
.text._ZN3cub18CUB_300001_SM_10006detail10radix_sort31DeviceRadixSortSingleTileKernelINS1_5radix10policy_hubIiNS0_8NullTypeEyE10Policy1000ELNS0_9SortOrderE0EiS6_yNS1_21identity_decomposer_tEEEvPKT1_PSB_PKT2_PSF_T3_iiT4_:
[----:B------:R-:W-:Y:S01]  /*0000*/  LDC R1, c[0x0][0x37c] ;  /* 0x0000df00ff017b82 */ /* 0x000fe20000000800 */
[----:B------:R-:W0:Y:S01]  /*0010*/  S2R R0, SR_TID.X ;  /* 0x0000000000007919 */ /* 0x000e220000002100 */
[----:B------:R-:W1:Y:S06]  /*0020*/  LDCU UR4, c[0x0][0x3a0] ;  /* 0x00007400ff0477ac */ /* 0x000e6c0008000800 */
[----:B------:R-:W2:Y:S01]  /*0030*/  LDC.64 R4, c[0x0][0x380] ;  /* 0x0000e000ff047b82 */ /* 0x000ea20000000a00 */
[----:B------:R-:W3:Y:S01]  /*0040*/  LDCU.64 UR8, c[0x0][0x358] ;  /* 0x00006b00ff0877ac */ /* 0x000ee20008000a00 */
[----:B------:R-:W-:-:S02]  /*0050*/  IMAD.MOV.U32 R13, RZ, RZ, -0x1 ;  /* 0xffffffffff0d7424 */ /* 0x000fc400078e00ff */
[----:B------:R-:W-:Y:S02]  /*0060*/  IMAD.MOV.U32 R14, RZ, RZ, -0x1 ;  /* 0xffffffffff0e7424 */ /* 0x000fe400078e00ff */
[----:B------:R-:W-:Y:S02]  /*0070*/  IMAD.MOV.U32 R20, RZ, RZ, -0x1 ;  /* 0xffffffffff147424 */ /* 0x000fe400078e00ff */
[----:B------:R-:W-:Y:S01]  /*0080*/  IMAD.MOV.U32 R21, RZ, RZ, -0x1 ;  /* 0xffffffffff157424 */ /* 0x000fe200078e00ff */
[----:B------:R-:W4:Y:S01]  /*0090*/  S2UR UR6, SR_CgaCtaId ;  /* 0x00000000000679c3 */ /* 0x000f220000008800 */
[----:B------:R-:W2:Y:S01]  /*00a0*/  S2R R23, SR_LANEID ;  /* 0x0000000000177919 */ /* 0x000ea20000000000 */
[----:B------:R-:W-:Y:S01]  /*00b0*/  IMAD.MOV.U32 R25, RZ, RZ, -0x1 ;  /* 0xffffffffff197424 */ /* 0x000fe200078e00ff */
[----:B------:R-:W1:Y:S01]  /*00c0*/  LDCU UR10, c[0x0][0x3ac] ;  /* 0x00007580ff0a77ac */ /* 0x000e620008000800 */
[----:B0-----:R-:W-:-:S04]  /*00d0*/  IMAD R7, R0, 0x13, RZ ;  /* 0x0000001300077824 */ /* 0x001fc800078e02ff */
[C---:B------:R-:W-:Y:S01]  /*00e0*/  VIADD R2, R7.reuse, 0x1 ;  /* 0x0000000107027836 */ /* 0x040fe20000000000 */
[C---:B-1----:R-:W-:Y:S01]  /*00f0*/  ISETP.GE.AND P1, PT, R7.reuse, UR4, PT ;  /* 0x0000000407007c0c */ /* 0x042fe2000bf26270 */
[----:B--2---:R-:W-:-:S03]  /*0100*/  IMAD.WIDE.U32 R4, R7, 0x4, R4 ;  /* 0x0000000407047825 */ /* 0x004fc600078e0004 */
[----:B------:R-:W-:Y:S01]  /*0110*/  ISETP.GE.AND P2, PT, R2, UR4, PT ;  /* 0x0000000402007c0c */ /* 0x000fe2000bf46270 */
[C---:B------:R-:W-:Y:S02]  /*0120*/  VIADD R2, R7.reuse, 0x2 ;  /* 0x0000000207027836 */ /* 0x040fe40000000000 */
[----:B------:R-:W-:-:S03]  /*0130*/  VIADD R3, R7, 0x3 ;  /* 0x0000000307037836 */ /* 0x000fc60000000000 */
[----:B------:R-:W-:Y:S01]  /*0140*/  ISETP.GE.AND P3, PT, R2, UR4, PT ;  /* 0x0000000402007c0c */ /* 0x000fe2000bf66270 */
[----:B------:R-:W-:Y:S01]  /*0150*/  VIADD R2, R7, 0x4 ;  /* 0x0000000407027836 */ /* 0x000fe20000000000 */
[----:B------:R-:W-:Y:S01]  /*0160*/  ISETP.GE.AND P4, PT, R3, UR4, PT ;  /* 0x0000000403007c0c */ /* 0x000fe2000bf86270 */
[----:B---3--:R-:W2:Y:S03]  /*0170*/  @!P1 LDG.E R12, desc[UR8][R4.64] ;  /* 0x00000008040c9981 */ /* 0x008ea6000c1e1900 */
[----:B------:R-:W-:Y:S01]  /*0180*/  ISETP.GE.AND P5, PT, R2, UR4, PT ;  /* 0x0000000402007c0c */ /* 0x000fe2000bfa6270 */
[----:B------:R-:W3:Y:S06]  /*0190*/  @!P2 LDG.E R6, desc[UR8][R4.64+0x4] ;  /* 0x000004080406a981 */ /* 0x000eec000c1e1900 */
[----:B------:R-:W5:Y:S04]  /*01a0*/  @!P3 LDG.E R8, desc[UR8][R4.64+0x8] ;  /* 0x000008080408b981 */ /* 0x000f68000c1e1900 */
[----:B------:R-:W4:Y:S04]  /*01b0*/  @!P4 LDG.E R9, desc[UR8][R4.64+0xc] ;  /* 0x00000c080409c981 */ /* 0x000f28000c1e1900 */
[----:B------:R-:W4:Y:S01]  /*01c0*/  @!P5 LDG.E R10, desc[UR8][R4.64+0x10] ;  /* 0x00001008040ad981 */ /* 0x000f22000c1e1900 */
[----:B------:R-:W-:-:S02]  /*01d0*/  VIADD R2, R7, 0x5 ;  /* 0x0000000507027836 */ /* 0x000fc40000000000 */
[C---:B------:R-:W-:Y:S02]  /*01e0*/  VIADD R11, R7.reuse, 0x7 ;  /* 0x00000007070b7836 */ /* 0x040fe40000000000 */
[----:B------:R-:W-:Y:S01]  /*01f0*/  VIADD R3, R7, 0x6 ;  /* 0x0000000607037836 */ /* 0x000fe20000000000 */
[----:B------:R-:W-:Y:S01]  /*0200*/  ISETP.GE.AND P6, PT, R2, UR4, PT ;  /* 0x0000000402007c0c */ /* 0x000fe2000bfc6270 */
[----:B------:R-:W-:-:S03]  /*0210*/  IMAD.MOV.U32 R2, RZ, RZ, -0x1 ;  /* 0xffffffffff027424 */ /* 0x000fc600078e00ff */
[----:B------:R-:W-:Y:S01]  /*0220*/  ISETP.GE.AND P0, PT, R3, UR4, PT ;  /* 0x0000000403007c0c */ /* 0x000fe2000bf06270 */
[----:B------:R-:W-:Y:S02]  /*0230*/  IMAD.MOV.U32 R3, RZ, RZ, -0x1 ;  /* 0xffffffffff037424 */ /* 0x000fe400078e00ff */
[----:B------:R-:W-:-:S06]  /*0240*/  VIADD R15, R7, 0xb ;  /* 0x0000000b070f7836 */ /* 0x000fcc0000000000 */
[----:B------:R-:W4:Y:S01]  /*0250*/  @!P6 LDG.E R17, desc[UR8][R4.64+0x14] ;  /* 0x000014080411e981 */ /* 0x000f22000c1e1900 */
[----:B--2---:R-:W-:Y:S01]  /*0260*/  @!P1 LOP3.LUT R2, R12, 0x80000000, RZ, 0x3c, !PT ;  /* 0x800000000c029812 */ /* 0x004fe200078e3cff */
[----:B------:R-:W-:Y:S01]  /*0270*/  IMAD.MOV.U32 R12, RZ, RZ, -0x1 ;  /* 0xffffffffff0c7424 */ /* 0x000fe200078e00ff */
[----:B------:R-:W-:Y:S01]  /*0280*/  ISETP.GE.AND P1, PT, R11, UR4, PT ;  /* 0x000000040b007c0c */ /* 0x000fe2000bf26270 */
[C---:B------:R-:W-:Y:S01]  /*0290*/  VIADD R11, R7.reuse, 0x8 ;  /* 0x00000008070b7836 */ /* 0x040fe20000000000 */
[----:B---3--:R-:W-:Y:S01]  /*02a0*/  @!P2 LOP3.LUT R3, R6, 0x80000000, RZ, 0x3c, !PT ;  /* 0x800000000603a812 */ /* 0x008fe200078e3cff */
[----:B------:R-:W-:-:S03]  /*02b0*/  VIADD R6, R7, 0x9 ;  /* 0x0000000907067836 */ /* 0x000fc60000000000 */
[----:B------:R-:W-:Y:S01]  /*02c0*/  ISETP.GE.AND P2, PT, R11, UR4, PT ;  /* 0x000000040b007c0c */ /* 0x000fe2000bf46270 */
[----:B------:R-:W-:Y:S01]  /*02d0*/  VIADD R11, R7, 0xa ;  /* 0x0000000a070b7836 */ /* 0x000fe20000000000 */
[----:B-----5:R-:W-:Y:S02]  /*02e0*/  @!P3 LOP3.LUT R12, R8, 0x80000000, RZ, 0x3c, !PT ;  /* 0x80000000080cb812 */ /* 0x020fe400078e3cff */
[----:B------:R-:W-:Y:S02]  /*02f0*/  ISETP.GE.AND P3, PT, R6, UR4, PT ;  /* 0x0000000406007c0c */ /* 0x000fe4000bf66270 */
[----:B----4-:R-:W-:Y:S01]  /*0300*/  @!P4 LOP3.LUT R13, R9, 0x80000000, RZ, 0x3c, !PT ;  /* 0x80000000090dc812 */ /* 0x010fe200078e3cff */
[----:B------:R-:W2:Y:S01]  /*0310*/  @!P0 LDG.E R6, desc[UR8][R4.64+0x18] ;  /* 0x0000180804068981 */ /* 0x000ea2000c1e1900 */
[----:B------:R-:W-:Y:S02]  /*0320*/  ISETP.GE.AND P4, PT, R11, UR4, PT ;  /* 0x000000040b007c0c */ /* 0x000fe4000bf86270 */
[----:B------:R-:W-:Y:S01]  /*0330*/  @!P5 LOP3.LUT R14, R10, 0x80000000, RZ, 0x3c, !PT ;  /* 0x800000000a0ed812 */ /* 0x000fe200078e3cff */
[----:B------:R-:W3:Y:S01]  /*0340*/  @!P1 LDG.E R8, desc[UR8][R4.64+0x1c] ;  /* 0x00001c0804089981 */ /* 0x000ee2000c1e1900 */
[----:B------:R-:W-:-:S03]  /*0350*/  ISETP.GE.AND P5, PT, R15, UR4, PT ;  /* 0x000000040f007c0c */ /* 0x000fc6000bfa6270 */
[----:B------:R-:W4:Y:S04]  /*0360*/  @!P2 LDG.E R9, desc[UR8][R4.64+0x20] ;  /* 0x000020080409a981 */ /* 0x000f28000c1e1900 */
[----:B------:R-:W5:Y:S04]  /*0370*/  @!P3 LDG.E R10, desc[UR8][R4.64+0x24] ;  /* 0x00002408040ab981 */ /* 0x000f68000c1e1900 */
[----:B------:R-:W5:Y:S04]  /*0380*/  @!P4 LDG.E R11, desc[UR8][R4.64+0x28] ;  /* 0x00002808040bc981 */ /* 0x000f68000c1e1900 */
[----:B------:R-:W5:Y:S01]  /*0390*/  @!P5 LDG.E R22, desc[UR8][R4.64+0x2c] ;  /* 0x00002c080416d981 */ /* 0x000f62000c1e1900 */
[----:B------:R-:W-:-:S02]  /*03a0*/  VIADD R16, R7, 0xc ;  /* 0x0000000c07107836 */ /* 0x000fc40000000000 */
[----:B------:R-:W-:Y:S01]  /*03b0*/  IMAD.MOV.U32 R15, RZ, RZ, -0x1 ;  /* 0xffffffffff0f7424 */ /* 0x000fe200078e00ff */
[----:B------:R-:W-:Y:S01]  /*03c0*/  @!P6 LOP3.LUT R15, R17, 0x80000000, RZ, 0x3c, !PT ;  /* 0x80000000110fe812 */ /* 0x000fe200078e3cff */
[C---:B------:R-:W-:Y:S01]  /*03d0*/  VIADD R18, R7.reuse, 0xd ;  /* 0x0000000d07127836 */ /* 0x040fe20000000000 */
[----:B------:R-:W-:Y:S01]  /*03e0*/  ISETP.GE.AND P6, PT, R16, UR4, PT ;  /* 0x0000000410007c0c */ /* 0x000fe2000bfc6270 */
[----:B------:R-:W-:Y:S02]  /*03f0*/  IMAD.MOV.U32 R16, RZ, RZ, -0x1 ;  /* 0xffffffffff107424 */ /* 0x000fe400078e00ff */
[----:B------:R-:W-:Y:S02]  /*0400*/  IMAD.MOV.U32 R17, RZ, RZ, -0x1 ;  /* 0xffffffffff117424 */ /* 0x000fe400078e00ff */
[----:B------:R-:W-:-:S08]  /*0410*/  VIADD R19, R7, 0xe ;  /* 0x0000000e07137836 */ /* 0x000fd00000000000 */
[----:B------:R-:W5:Y:S01]  /*0420*/  @!P6 LDG.E R24, desc[UR8][R4.64+0x30] ;  /* 0x000030080418e981 */ /* 0x000f62000c1e1900 */
[----:B--2---:R-:W-:Y:S01]  /*0430*/  @!P0 LOP3.LUT R16, R6, 0x80000000, RZ, 0x3c, !PT ;  /* 0x8000000006108812 */ /* 0x004fe200078e3cff */
[C---:B------:R-:W-:Y:S01]  /*0440*/  VIADD R6, R7.reuse, 0xf ;  /* 0x0000000f07067836 */ /* 0x040fe20000000000 */
[----:B------:R-:W-:Y:S01]  /*0450*/  ISETP.GE.AND P0, PT, R18, UR4, PT ;  /* 0x0000000412007c0c */ /* 0x000fe2000bf06270 */
[----:B------:R-:W-:Y:S01]  /*0460*/  IMAD.MOV.U32 R18, RZ, RZ, -0x1 ;  /* 0xffffffffff127424 */ /* 0x000fe200078e00ff */
[----:B---3--:R-:W-:Y:S01]  /*0470*/  @!P1 LOP3.LUT R17, R8, 0x80000000, RZ, 0x3c, !PT ;  /* 0x8000000008119812 */ /* 0x008fe200078e3cff */
[----:B------:R-:W-:Y:S01]  /*0480*/  VIADD R8, R7, 0x10 ;  /* 0x0000001007087836 */ /* 0x000fe20000000000 */
[----:B----4-:R-:W-:Y:S02]  /*0490*/  @!P2 LOP3.LUT R18, R9, 0x80000000, RZ, 0x3c, !PT ;  /* 0x800000000912a812 */ /* 0x010fe400078e3cff */
[----:B------:R-:W-:Y:S01]  /*04a0*/  ISETP.GE.AND P2, PT, R6, UR4, PT ;  /* 0x0000000406007c0c */ /* 0x000fe2000bf46270 */
[----:B------:R-:W-:-:S02]  /*04b0*/  VIADD R6, R7, 0x11 ;  /* 0x0000001107067836 */ /* 0x000fc40000000000 */
[----:B------:R-:W-:Y:S01]  /*04c0*/  VIADD R7, R7, 0x12 ;  /* 0x0000001207077836 */ /* 0x000fe20000000000 */
[----:B------:R-:W-:Y:S01]  /*04d0*/  ISETP.GE.AND P1, PT, R19, UR4, PT ;  /* 0x0000000413007c0c */ /* 0x000fe2000bf26270 */
[----:B------:R-:W-:Y:S01]  /*04e0*/  IMAD.MOV.U32 R19, RZ, RZ, -0x1 ;  /* 0xffffffffff137424 */ /* 0x000fe200078e00ff */
[----:B-----5:R-:W-:Y:S02]  /*04f0*/  @!P3 LOP3.LUT R19, R10, 0x80000000, RZ, 0x3c, !PT ;  /* 0x800000000a13b812 */ /* 0x020fe400078e3cff */
[----:B------:R-:W-:Y:S02]  /*0500*/  @!P4 LOP3.LUT R20, R11, 0x80000000, RZ, 0x3c, !PT ;  /* 0x800000000b14c812 */ /* 0x000fe400078e3cff */
[----:B------:R-:W-:Y:S02]  /*0510*/  @!P5 LOP3.LUT R21, R22, 0x80000000, RZ, 0x3c, !PT ;  /* 0x800000001615d812 */ /* 0x000fe400078e3cff */
[----:B------:R-:W-:Y:S02]  /*0520*/  ISETP.GE.AND P3, PT, R8, UR4, PT ;  /* 0x0000000408007c0c */ /* 0x000fe4000bf66270 */
[----:B------:R-:W-:Y:S01]  /*0530*/  ISETP.GE.AND P4, PT, R6, UR4, PT ;  /* 0x0000000406007c0c */ /* 0x000fe2000bf86270 */
[----:B------:R-:W2:Y:S01]  /*0540*/  @!P2 LDG.E R8, desc[UR8][R4.64+0x3c] ;  /* 0x00003c080408a981 */ /* 0x000ea2000c1e1900 */
[----:B------:R-:W-:Y:S01]  /*0550*/  ISETP.GE.AND P5, PT, R7, UR4, PT ;  /* 0x0000000407007c0c */ /* 0x000fe2000bfa6270 */
[----:B------:R-:W0:Y:S02]  /*0560*/  LDCU.64 UR4, c[0x0][0x3a8] ;  /* 0x00007500ff0477ac */ /* 0x000e240008000a00 */
[----:B------:R-:W3:Y:S04]  /*0570*/  @!P0 LDG.E R6, desc[UR8][R4.64+0x34] ;  /* 0x0000340804068981 */ /* 0x000ee8000c1e1900 */
[----:B------:R-:W4:Y:S04]  /*0580*/  @!P1 LDG.E R7, desc[UR8][R4.64+0x38] ;  /* 0x0000380804079981 */ /* 0x000f28000c1e1900 */
[----:B------:R-:W5:Y:S04]  /*0590*/  @!P3 LDG.E R9, desc[UR8][R4.64+0x40] ;  /* 0x000040080409b981 */ /* 0x000f68000c1e1900 */
[----:B------:R-:W5:Y:S04]  /*05a0*/  @!P4 LDG.E R10, desc[UR8][R4.64+0x44] ;  /* 0x00004408040ac981 */ /* 0x000f68000c1e1900 */
[----:B------:R-:W5:Y:S01]  /*05b0*/  @!P5 LDG.E R11, desc[UR8][R4.64+0x48] ;  /* 0x00004808040bd981 */ /* 0x000f62000c1e1900 */
[----:B0-----:R-:W-:-:S02]  /*05c0*/  UIADD3 UR7, UPT, UPT, UR4, 0x6, URZ ;  /* 0x0000000604077890 */ /* 0x001fc4000fffe0ff */
[----:B------:R-:W-:-:S03]  /*05d0*/  UIADD3 UR5, UPT, UPT, -UR4, UR5, URZ ;  /* 0x0000000504057290 */ /* 0x000fc6000fffe1ff */
[----:B------:R-:W-:Y:S02]  /*05e0*/  UMOV UR4, 0x400 ;  /* 0x0000040000047882 */ /* 0x000fe40000000000 */
[----:B------:R-:W-:Y:S01]  /*05f0*/  ULEA UR4, UR6, UR4, 0x18 ;  /* 0x0000000406047291 */ /* 0x000fe2000f8ec0ff */
[----:B------:R-:W-:-:S05]  /*0600*/  SHF.R.U32.HI R105, RZ, 0x5, R0 ;  /* 0x00000005ff697819 */ /* 0x000fca0000011600 */
[----:B------:R-:W-:Y:S01]  /*0610*/  LEA R29, R0, UR4, 0x2 ;  /* 0x00000004001d7c11 */ /* 0x000fe2000f8e10ff */
[----:B------:R-:W-:Y:S01]  /*0620*/  IMAD.MOV.U32 R22, RZ, RZ, -0x1 ;  /* 0xffffffffff167424 */ /* 0x000fe200078e00ff */
[----:B------:R-:W-:-:S03]  /*0630*/  @!P6 LOP3.LUT R22, R24, 0x80000000, RZ, 0x3c, !PT ;  /* 0x800000001816e812 */ /* 0x000fc600078e3cff */
[----:B------:R-:W-:Y:S01]  /*0640*/  IMAD R31, R0, 0x80, R29 ;  /* 0x00000080001f7824 */ /* 0x000fe200078e021d */
[----:B------:R-:W-:Y:S01]  /*0650*/  LEA R32, R105, UR4, 0x2 ;  /* 0x0000000469207c11 */ /* 0x000fe2000f8e10ff */
[----:B------:R-:W-:Y:S02]  /*0660*/  IMAD.MOV.U32 R24, RZ, RZ, -0x1 ;  /* 0xffffffffff187424 */ /* 0x000fe400078e00ff */
[----:B------:R-:W-:Y:S02]  /*0670*/  IMAD.MOV.U32 R26, RZ, RZ, -0x1 ;  /* 0xffffffffff1a7424 */ /* 0x000fe400078e00ff */
[----:B------:R-:W-:Y:S02]  /*0680*/  IMAD.MOV.U32 R27, RZ, RZ, -0x1 ;  /* 0xffffffffff1b7424 */ /* 0x000fe400078e00ff */
[----:B------:R-:W-:Y:S02]  /*0690*/  IMAD.MOV.U32 R28, RZ, RZ, -0x1 ;  /* 0xffffffffff1c7424 */ /* 0x000fe400078e00ff */
[----:B------:R-:W-:-:S02]  /*06a0*/  IMAD.MOV.U32 R30, RZ, RZ, -0x1 ;  /* 0xffffffffff1e7424 */ /* 0x000fc400078e00ff */
[----:B------:R-:W-:Y:S01]  /*06b0*/  IMAD R33, R0, -0x38, R31 ;  /* 0xffffffc800217824 */ /* 0x000fe200078e021f */
[----:B------:R-:W-:Y:S01]  /*06c0*/  BAR.SYNC.DEFER_BLOCKING 0x0 ;  /* 0x0000000000007b1d */ /* 0x000fe20000010000 */
[----:B--2---:R-:W-:Y:S02]  /*06d0*/  @!P2 LOP3.LUT R26, R8, 0x80000000, RZ, 0x3c, !PT ;  /* 0x80000000081aa812 */ /* 0x004fe400078e3cff */
[----:B---3--:R-:W-:Y:S02]  /*06e0*/  @!P0 LOP3.LUT R24, R6, 0x80000000, RZ, 0x3c, !PT ;  /* 0x8000000006188812 */ /* 0x008fe400078e3cff */
[----:B----4-:R-:W-:Y:S02]  /*06f0*/  @!P1 LOP3.LUT R25, R7, 0x80000000, RZ, 0x3c, !PT ;  /* 0x8000000007199812 */ /* 0x010fe400078e3cff */
[----:B-----5:R-:W-:Y:S02]  /*0700*/  @!P3 LOP3.LUT R27, R9, 0x80000000, RZ, 0x3c, !PT ;  /* 0x80000000091bb812 */ /* 0x020fe400078e3cff */
[----:B------:R-:W-:-:S02]  /*0710*/  @!P4 LOP3.LUT R28, R10, 0x80000000, RZ, 0x3c, !PT ;  /* 0x800000000a1cc812 */ /* 0x000fc400078e3cff */
[----:B------:R-:W-:-:S07]  /*0720*/  @!P5 LOP3.LUT R30, R11, 0x80000000, RZ, 0x3c, !PT ;  /* 0x800000000b1ed812 */ /* 0x000fce00078e3cff */
.L_x_220:
[----:B------:R-:W-:Y:S01]  /*0730*/  UISETP.LT.AND UP0, UPT, UR5, 0x6, UPT ;  /* 0x000000060500788c */ /* 0x000fe2000bf01270 */
[----:B------:R-:W-:Y:S01]  /*0740*/  STS [R29], RZ ;  /* 0x000000ff1d007388 */ /* 0x000fe20000000800 */
[----:B------:R-:W-:Y:S01]  /*0750*/  UIADD3 UR6, UPT, UPT, UR7, -0x6, URZ ;  /* 0xfffffffa07067890 */ /* 0x000fe2000fffe0ff */
[----:B------:R-:W-:Y:S01]  /*0760*/  ISETP.NE.AND P1, PT, R23, 0x1f, PT ;  /* 0x0000001f1700780c */ /* 0x000fe20003f25270 */
[----:B------:R-:W-:Y:S01]  /*0770*/  USEL UR4, UR5, 0x6, UP0 ;  /* 0x0000000605047887 */ /* 0x000fe20008000000 */
[----:B------:R-:W-:Y:S01]  /*0780*/  STS [R29+0x400], RZ ;  /* 0x000400ff1d007388 */ /* 0x000fe20000000800 */
[C---:B------:R-:W-:Y:S01]  /*0790*/  ISETP.NE.AND P2, PT, R105.reuse, 0x6, PT ;  /* 0x000000066900780c */ /* 0x040fe20003f45270 */
[----:B------:R-:W-:Y:S01]  /*07a0*/  UISETP.GE.AND UP0, UPT, UR7, UR10, UPT ;  /* 0x0000000a0700728c */ /* 0x000fe2000bf06270 */
[----:B0-2---:R-:W-:Y:S01]  /*07b0*/  SHF.R.U32.HI R4, RZ, UR6, R2 ;  /* 0x00000006ff047c19 */ /* 0x005fe20008011602 */
[----:B------:R-:W-:Y:S01]  /*07c0*/  UBMSK UR4, URZ, UR4 ;  /* 0x00000004ff04729b */ /* 0x000fe20008000000 */
[----:B------:R-:W-:Y:S01]  /*07d0*/  STS [R29+0x800], RZ ;  /* 0x000800ff1d007388 */ /* 0x000fe20000000800 */
[----:B------:R-:W-:-:S03]  /*07e0*/  ISETP.NE.AND P3, PT, R105, 0x7, PT ;  /* 0x000000076900780c */ /* 0x000fc60003f65270 */
[----:B------:R-:W-:Y:S01]  /*07f0*/  STS [R29+0xc00], RZ ;  /* 0x000c00ff1d007388 */ /* 0x000fe20000000800 */
[----:B------:R-:W-:-:S03]  /*0800*/  LOP3.LUT R4, R4, UR4, RZ, 0xc0, !PT ;  /* 0x0000000404047c12 */ /* 0x000fc6000f8ec0ff */
[----:B------:R-:W-:Y:S02]  /*0810*/  STS [R29+0x1000], RZ ;  /* 0x001000ff1d007388 */ /* 0x000fe40000000800 */
[----:B------:R-:W-:Y:S01]  /*0820*/  IMAD.SHL.U32 R5, R4, 0x400, RZ ;  /* 0x0000040004057824 */ /* 0x000fe200078e00ff */
[----:B------:R-:W-:Y:S01]  /*0830*/  SHF.R.U32.HI R4, RZ, 0x4, R4 ;  /* 0x00000004ff047819 */ /* 0x000fe20000011604 */
[----:B------:R-:W-:Y:S03]  /*0840*/  STS [R29+0x1400], RZ ;  /* 0x001400ff1d007388 */ /* 0x000fe60000000800 */
[----:B------:R-:W-:Y:S01]  /*0850*/  LOP3.LUT R36, R5, 0x7c00, RZ, 0xc0, !PT ;  /* 0x00007c0005247812 */ /* 0x000fe200078ec0ff */
[----:B------:R-:W-:Y:S01]  /*0860*/  STS [R29+0x1800], RZ ;  /* 0x001800ff1d007388 */ /* 0x000fe20000000800 */
[----:B------:R-:W-:-:S03]  /*0870*/  LOP3.LUT R4, R4, 0xffffffe, RZ, 0xc0, !PT ;  /* 0x0ffffffe04047812 */ /* 0x000fc600078ec0ff */
[----:B------:R-:W-:Y:S01]  /*0880*/  STS [R29+0x1c00], RZ ;  /* 0x001c00ff1d007388 */ /* 0x000fe20000000800 */
[----:B------:R-:W-:Y:S02]  /*0890*/  IADD3 R36, PT, PT, R4, R29, R36 ;  /* 0x0000001d04247210 */ /* 0x000fe40007ffe024 */
[----:B------:R-:W-:Y:S01]  /*08a0*/  SHF.R.U32.HI R4, RZ, UR6, R3 ;  /* 0x00000006ff047c19 */ /* 0x000fe20008011603 */
[----:B------:R-:W-:Y:S03]  /*08b0*/  STS [R29+0x2000], RZ ;  /* 0x002000ff1d007388 */ /* 0x000fe60000000800 */
[----:B------:R-:W-:Y:S01]  /*08c0*/  LOP3.LUT R4, R4, UR4, RZ, 0xc0, !PT ;  /* 0x0000000404047c12 */ /* 0x000fe2000f8ec0ff */
[----:B------:R-:W-:Y:S03]  /*08d0*/  STS [R29+0x2400], RZ ;  /* 0x002400ff1d007388 */ /* 0x000fe60000000800 */
[----:B------:R-:W-:Y:S01]  /*08e0*/  SHF.R.U32.HI R6, RZ, 0x4, R4 ;  /* 0x00000004ff067819 */ /* 0x000fe20000011604 */
[----:B------:R-:W-:Y:S01]  /*08f0*/  STS [R29+0x2800], RZ ;  /* 0x002800ff1d007388 */ /* 0x000fe20000000800 */
[----:B------:R-:W-:-:S02]  /*0900*/  IMAD.SHL.U32 R5, R4, 0x400, RZ ;  /* 0x0000040004057824 */ /* 0x000fc400078e00ff */
[----:B------:R-:W-:Y:S01]  /*0910*/  LOP3.LUT R6, R6, 0xffffffe, RZ, 0xc0, !PT ;  /* 0x0ffffffe06067812 */ /* 0x000fe200078ec0ff */
[----:B------:R-:W-:Y:S02]  /*0920*/  STS [R29+0x2c00], RZ ;  /* 0x002c00ff1d007388 */ /* 0x000fe40000000800 */
[----:B------:R-:W-:Y:S02]  /*0930*/  LOP3.LUT R4, R5, 0x7c00, RZ, 0xc0, !PT ;  /* 0x00007c0005047812 */ /* 0x000fe400078ec0ff */
[----:B------:R-:W-:Y:S02]  /*0940*/  STS [R29+0x3000], RZ ;  /* 0x003000ff1d007388 */ /* 0x000fe40000000800 */
[----:B------:R-:W-:Y:S02]  /*0950*/  IADD3 R37, PT, PT, R6, R29, R4 ;  /* 0x0000001d06257210 */ /* 0x000fe40007ffe004 */
[----:B------:R-:W-:Y:S01]  /*0960*/  STS [R29+0x3400], RZ ;  /* 0x003400ff1d007388 */ /* 0x000fe20000000800 */
[----:B------:R-:W-:-:S03]  /*0970*/  SHF.R.U32.HI R4, RZ, UR6, R12 ;  /* 0x00000006ff047c19 */ /* 0x000fc6000801160c */
        /* <DEDUP_REMOVED lines=10> */
[----:B------:R-:W-:-:S03]  /*0a20*/  IADD3 R39, PT, PT, R39, R29, R6 ;  /* 0x0000001d27277210 */ /* 0x000fc60007ffe006 */
[----:B------:R-:W-:Y:S04]  /*0a30*/  STS [R29+0x4c00], RZ ;  /* 0x004c00ff1d007388 */ /* 0x000fe80000000800 */
        /* <DEDUP_REMOVED lines=13> */
[----:B------:R-:W0:Y:S02]  /*0b10*/  LDS.U16 R34, [R36] ;  /* 0x0000000024227984 */ /* 0x000e240000000400 */
[----:B0-----:R-:W-:-:S05]  /*0b20*/  VIADD R5, R34, 0x1 ;  /* 0x0000000122057836 */ /* 0x001fca0000000000 */
[----:B------:R0:W-:Y:S04]  /*0b30*/  STS.U16 [R36], R5 ;  /* 0x0000000524007388 */ /* 0x0001e80000000400 */
[----:B------:R-:W1:Y:S01]  /*0b40*/  LDS.U16 R38, [R37] ;  /* 0x0000000025267984 */ /* 0x000e620000000400 */
[----:B0-----:R-:W-:-:S04]  /*0b50*/  SHF.R.U32.HI R5, RZ, UR6, R13 ;  /* 0x00000006ff057c19 */ /* 0x001fc8000801160d */
[----:B------:R-:W-:-:S05]  /*0b60*/  LOP3.LUT R5, R5, UR4, RZ, 0xc0, !PT ;  /* 0x0000000405057c12 */ /* 0x000fca000f8ec0ff */
[----:B------:R-:W-:Y:S01]  /*0b70*/  IMAD.SHL.U32 R6, R5, 0x400, RZ ;  /* 0x0000040005067824 */ /* 0x000fe200078e00ff */
[----:B------:R-:W-:-:S04]  /*0b80*/  SHF.R.U32.HI R5, RZ, 0x4, R5 ;  /* 0x00000004ff057819 */ /* 0x000fc80000011605 */
[----:B------:R-:W-:Y:S02]  /*0b90*/  LOP3.LUT R8, R6, 0x7c00, RZ, 0xc0, !PT ;  /* 0x00007c0006087812 */ /* 0x000fe400078ec0ff */
[----:B------:R-:W-:-:S04]  /*0ba0*/  LOP3.LUT R5, R5, 0xffffffe, RZ, 0xc0, !PT ;  /* 0x0ffffffe05057812 */ /* 0x000fc800078ec0ff */
[----:B------:R-:W-:Y:S01]  /*0bb0*/  IADD3 R41, PT, PT, R5, R29, R8 ;  /* 0x0000001d05297210 */ /* 0x000fe20007ffe008 */
[----:B-1----:R-:W-:-:S05]  /*0bc0*/  VIADD R4, R38, 0x1 ;  /* 0x0000000126047836 */ /* 0x002fca0000000000 */
[----:B------:R0:W-:Y:S04]  /*0bd0*/  STS.U16 [R37], R4 ;  /* 0x0000000425007388 */ /* 0x0001e80000000400 */
[----:B------:R-:W1:Y:S01]  /*0be0*/  LDS.U16 R40, [R39] ;  /* 0x0000000027287984 */ /* 0x000e620000000400 */
[----:B0-----:R-:W-:-:S04]  /*0bf0*/  SHF.R.U32.HI R4, RZ, UR6, R14 ;  /* 0x00000006ff047c19 */ /* 0x001fc8000801160e */
[----:B------:R-:W-:-:S05]  /*0c00*/  LOP3.LUT R4, R4, UR4, RZ, 0xc0, !PT ;  /* 0x0000000404047c12 */ /* 0x000fca000f8ec0ff */
[----:B------:R-:W-:Y:S01]  /*0c10*/  IMAD.SHL.U32 R5, R4, 0x400, RZ ;  /* 0x0000040004057824 */ /* 0x000fe200078e00ff */
[----:B------:R-:W-:-:S04]  /*0c20*/  SHF.R.U32.HI R4, RZ, 0x4, R4 ;  /* 0x00000004ff047819 */ /* 0x000fc80000011604 */
[----:B------:R-:W-:Y:S02]  /*0c30*/  LOP3.LUT R8, R5, 0x7c00, RZ, 0xc0, !PT ;  /* 0x00007c0005087812 */ /* 0x000fe400078ec0ff */
[----:B------:R-:W-:Y:S02]  /*0c40*/  LOP3.LUT R43, R4, 0xffffffe, RZ, 0xc0, !PT ;  /* 0x0ffffffe042b7812 */ /* 0x000fe400078ec0ff */
[----:B------:R-:W-:Y:S02]  /*0c50*/  SHF.R.U32.HI R5, RZ, UR6, R15 ;  /* 0x00000006ff057c19 */ /* 0x000fe4000801160f */
[----:B------:R-:W-:Y:S02]  /*0c60*/  IADD3 R43, PT, PT, R43, R29, R8 ;  /* 0x0000001d2b2b7210 */ /* 0x000fe40007ffe008 */
[----:B------:R-:W-:Y:S01]  /*0c70*/  LOP3.LUT R5, R5, UR4, RZ, 0xc0, !PT ;  /* 0x0000000405057c12 */ /* 0x000fe2000f8ec0ff */
[----:B-1----:R-:W-:-:S05]  /*0c80*/  VIADD R6, R40, 0x1 ;  /* 0x0000000128067836 */ /* 0x002fca0000000000 */
[----:B------:R0:W-:Y:S04]  /*0c90*/  STS.U16 [R39], R6 ;  /* 0x0000000627007388 */ /* 0x0001e80000000400 */
[----:B------:R-:W1:Y:S01]  /*0ca0*/  LDS.U16 R42, [R41] ;  /* 0x00000000292a7984 */ /* 0x000e620000000400 */
[----:B0-----:R-:W-:Y:S01]  /*0cb0*/  IMAD.SHL.U32 R6, R5, 0x400, RZ ;  /* 0x0000040005067824 */ /* 0x001fe200078e00ff */
        /* <DEDUP_REMOVED lines=127> */
[----:B0-----:R-:W-:Y:S01]  /*14b0*/  SHF.R.U32.HI R4, RZ, UR6, R30 ;  /* 0x00000006ff047c19 */ /* 0x001fe2000801161e */
[----:B------:R-:W0:Y:S03]  /*14c0*/  S2UR UR6, SR_CgaCtaId ;  /* 0x00000000000679c3 */ /* 0x000e260000008800 */
[----:B------:R-:W-:Y:S01]  /*14d0*/  LOP3.LUT R4, R4, UR4, RZ, 0xc0, !PT ;  /* 0x0000000404047c12 */ /* 0x000fe2000f8ec0ff */
[----:B------:R-:W-:-:S04]  /*14e0*/  UMOV UR4, 0x400 ;  /* 0x0000040000047882 */ /* 0x000fc80000000000 */
[----:B------:R-:W-:Y:S01]  /*14f0*/  IMAD.SHL.U32 R5, R4, 0x400, RZ ;  /* 0x0000040004057824 */ /* 0x000fe200078e00ff */
[----:B------:R-:W-:-:S04]  /*1500*/  SHF.R.U32.HI R4, RZ, 0x4, R4 ;  /* 0x00000004ff047819 */ /* 0x000fc80000011604 */
[----:B------:R-:W-:Y:S02]  /*1510*/  LOP3.LUT R8, R5, 0x7c00, RZ, 0xc0, !PT ;  /* 0x00007c0005087812 */ /* 0x000fe400078ec0ff */
[----:B------:R-:W-:-:S04]  /*1520*/  LOP3.LUT R71, R4, 0xffffffe, RZ, 0xc0, !PT ;  /* 0x0ffffffe04477812 */ /* 0x000fc800078ec0ff */
[----:B------:R-:W-:Y:S01]  /*1530*/  IADD3 R71, PT, PT, R71, R29, R8 ;  /* 0x0000001d47477210 */ /* 0x000fe20007ffe008 */
[----:B0-----:R-:W-:Y:S01]  /*1540*/  ULEA UR4, UR6, UR4, 0x18 ;  /* 0x0000000406047291 */ /* 0x001fe2000f8ec0ff */
[----:B-1----:R-:W-:-:S05]  /*1550*/  VIADD R6, R68, 0x1 ;  /* 0x0000000144067836 */ /* 0x002fca0000000000 */
[----:B------:R-:W-:Y:S04]  /*1560*/  STS.U16 [R67], R6 ;  /* 0x0000000643007388 */ /* 0x000fe80000000400 */
[----:B------:R-:W0:Y:S02]  /*1570*/  LDS.U16 R70, [R69] ;  /* 0x0000000045467984 */ /* 0x000e240000000400 */
[----:B0-----:R-:W-:-:S05]  /*1580*/  VIADD R4, R70, 0x1 ;  /* 0x0000000146047836 */ /* 0x001fca0000000000 */
[----:B------:R-:W-:Y:S04]  /*1590*/  STS.U16 [R69], R4 ;  /* 0x0000000445007388 */ /* 0x000fe80000000400 */
[----:B------:R-:W0:Y:S02]  /*15a0*/  LDS.U16 R72, [R71] ;  /* 0x0000000047487984 */ /* 0x000e240000000400 */
[----:B0-----:R-:W-:-:S05]  /*15b0*/  VIADD R6, R72, 0x1 ;  /* 0x0000000148067836 */ /* 0x001fca0000000000 */
[----:B------:R-:W-:Y:S01]  /*15c0*/  STS.U16 [R71], R6 ;  /* 0x0000000647007388 */ /* 0x000fe20000000400 */
[----:B------:R-:W-:Y:S06]  /*15d0*/  BAR.SYNC.DEFER_BLOCKING 0x0 ;  /* 0x0000000000007b1d */ /* 0x000fec0000010000 */
[----:B------:R-:W-:Y:S04]  /*15e0*/  LDS R73, [R31] ;  /* 0x000000001f497984 */ /* 0x000fe80000000800 */
[----:B------:R-:W0:Y:S04]  /*15f0*/  LDS R74, [R31+0x4] ;  /* 0x000004001f4a7984 */ /* 0x000e280000000800 */
        /* <DEDUP_REMOVED lines=13> */
[----:B------:R-:W1:Y:S01]  /*16d0*/  LDS R86, [R31+0x34] ;  /* 0x000034001f567984 */ /* 0x000e620000000800 */
[----:B--2---:R-:W-:-:S03]  /*16e0*/  IMAD.IADD R76, R76, 0x1, R75 ;  /* 0x000000014c4c7824 */ /* 0x004fc600078e024b */
[----:B------:R-:W2:Y:S01]  /*16f0*/  LDS R87, [R31+0x38] ;  /* 0x000038001f577984 */ /* 0x000ea20000000800 */
[----:B---3--:R-:W-:-:S03]  /*1700*/  IMAD.IADD R77, R77, 0x1, R76 ;  /* 0x000000014d4d7824 */ /* 0x008fc600078e024c */
[----:B------:R-:W3:Y:S01]  /*1710*/  LDS R88, [R31+0x3c] ;  /* 0x00003c001f587984 */ /* 0x000ee20000000800 */
[----:B----4-:R-:W-:-:S03]  /*1720*/  IMAD.IADD R78, R78, 0x1, R77 ;  /* 0x000000014e4e7824 */ /* 0x010fc600078e024d */
[----:B------:R-:W4:Y:S01]  /*1730*/  LDS R89, [R31+0x40] ;  /* 0x000040001f597984 */ /* 0x000f220000000800 */
[----:B-----5:R-:W-:-:S03]  /*1740*/  IMAD.IADD R79, R79, 0x1, R78 ;  /* 0x000000014f4f7824 */ /* 0x020fc600078e024e */
[----:B------:R-:W5:Y:S01]  /*1750*/  LDS R90, [R31+0x44] ;  /* 0x000044001f5a7984 */ /* 0x000f620000000800 */
[----:B------:R-:W-:-:S03]  /*1760*/  IMAD.IADD R80, R80, 0x1, R79 ;  /* 0x0000000150507824 */ /* 0x000fc600078e024f */
        /* <DEDUP_REMOVED lines=29> */
[----:B------:R-:W-:-:S04]  /*1940*/  IMAD.IADD R95, R95, 0x1, R94 ;  /* 0x000000015f5f7824 */ /* 0x000fc800078e025e */
[----:B0-----:R-:W-:-:S04]  /*1950*/  IMAD.IADD R96, R96, 0x1, R95 ;  /* 0x0000000160607824 */ /* 0x001fc800078e025f */
[----:B-1----:R-:W-:-:S04]  /*1960*/  IMAD.IADD R97, R97, 0x1, R96 ;  /* 0x0000000161617824 */ /* 0x002fc800078e0260 */
[----:B--2---:R-:W-:-:S04]  /*1970*/  IMAD.IADD R98, R98, 0x1, R97 ;  /* 0x0000000162627824 */ /* 0x004fc800078e0261 */
[----:B---3--:R-:W-:-:S04]  /*1980*/  IMAD.IADD R99, R99, 0x1, R98 ;  /* 0x0000000163637824 */ /* 0x008fc800078e0262 */
[----:B----4-:R-:W-:-:S04]  /*1990*/  IMAD.IADD R100, R100, 0x1, R99 ;  /* 0x0000000164647824 */ /* 0x010fc800078e0263 */
[----:B-----5:R-:W-:-:S04]  /*19a0*/  IMAD.IADD R101, R101, 0x1, R100 ;  /* 0x0000000165657824 */ /* 0x020fc800078e0264 */
[----:B------:R-:W-:-:S04]  /*19b0*/  IMAD.IADD R102, R102, 0x1, R101 ;  /* 0x0000000166667824 */ /* 0x000fc800078e0265 */
[----:B------:R-:W-:-:S04]  /*19c0*/  IMAD.IADD R103, R103, 0x1, R102 ;  /* 0x0000000167677824 */ /* 0x000fc800078e0266 */
[----:B------:R-:W-:-:S04]  /*19d0*/  IMAD.IADD R104, R104, 0x1, R103 ;  /* 0x0000000168687824 */ /* 0x000fc800078e0267 */
[----:B------:R-:W-:-:S05]  /*19e0*/  IMAD.IADD R106, R5, 0x1, R104 ;  /* 0x00000001056a7824 */ /* 0x000fca00078e0268 */
        /* <DEDUP_REMOVED lines=8> */
[----:B------:R-:W0:Y:S02]  /*1a70*/  SHFL.UP P0, R107, R108, 0x10, RZ ;  /* 0x060000006c6b7989 */ /* 0x000e2400000000ff */
[----:B0-----:R-:W-:Y:S01]  /*1a80*/  @P0 IMAD.IADD R107, R108, 0x1, R107 ;  /* 0x000000016c6b0824 */ /* 0x001fe200078e026b */
[----:B------:R-:W-:-:S03]  /*1a90*/  ISETP.NE.AND P0, PT, R105, 0x1, PT ;  /* 0x000000016900780c */ /* 0x000fc60003f05270 */
[----:B------:R-:W-:Y:S01]  /*1aa0*/  IMAD.IADD R106, R107, 0x1, -R106 ;  /* 0x000000016b6a7824 */ /* 0x000fe200078e0a6a */
[----:B------:R-:W-:Y:S01]  /*1ab0*/  @!P1 STS [R32+0x8400], R107 ;  /* 0x0084006b20009388 */ /* 0x000fe20000000800 */
[----:B------:R-:W-:Y:S01]  /*1ac0*/  BAR.SYNC.DEFER_BLOCKING 0x0 ;  /* 0x0000000000007b1d */ /* 0x000fe20000010000 */
[----:B------:R-:W-:-:S05]  /*1ad0*/  ISETP.NE.AND P1, PT, R105, 0x4, PT ;  /* 0x000000046900780c */ /* 0x000fca0003f25270 */
[----:B------:R-:W0:Y:S04]  /*1ae0*/  LDS.128 R4, [UR4+0x8400] ;  /* 0x00840004ff047984 */ /* 0x000e280008000c00 */
[----:B------:R-:W1:Y:S01]  /*1af0*/  LDS.128 R8, [UR4+0x8410] ;  /* 0x00841004ff087984 */ /* 0x000e620008000c00 */
[C---:B0-----:R-:W-:Y:S01]  /*1b00*/  SEL R35, R4.reuse, R35, !P0 ;  /* 0x0000002304237207 */ /* 0x041fe20004000000 */
[----:B------:R-:W-:Y:S01]  /*1b10*/  IMAD.IADD R5, R4, 0x1, R5 ;  /* 0x0000000104057824 */ /* 0x000fe200078e0205 */
[----:B------:R-:W-:-:S03]  /*1b20*/  ISETP.NE.AND P0, PT, R105, 0x2, PT ;  /* 0x000000026900780c */ /* 0x000fc60003f05270 */
[----:B------:R-:W-:Y:S01]  /*1b30*/  IMAD.IADD R6, R6, 0x1, R5 ;  /* 0x0000000106067824 */ /* 0x000fe200078e0205 */
[----:B------:R-:W-:Y:S02]  /*1b40*/  SEL R35, R5, R35, !P0 ;  /* 0x0000002305237207 */ /* 0x000fe40004000000 */
[----:B------:R-:W-:Y:S01]  /*1b50*/  ISETP.NE.AND P0, PT, R105, 0x3, PT ;  /* 0x000000036900780c */ /* 0x000fe20003f05270 */
[----:B------:R-:W-:-:S03]  /*1b60*/  IMAD.IADD R7, R7, 0x1, R6 ;  /* 0x0000000107077824 */ /* 0x000fc600078e0206 */
[----:B------:R-:W-:Y:S01]  /*1b70*/  SEL R35, R6, R35, !P0 ;  /* 0x0000002306237207 */ /* 0x000fe20004000000 */
[----:B-1----:R-:W-:Y:S01]  /*1b80*/  IMAD.IADD R8, R7, 0x1, R8 ;  /* 0x0000000107087824 */ /* 0x002fe200078e0208 */
[----:B------:R-:W-:Y:S02]  /*1b90*/  ISETP.NE.AND P0, PT, R105, 0x5, PT ;  /* 0x000000056900780c */ /* 0x000fe40003f05270 */
[----:B------:R-:W-:Y:S01]  /*1ba0*/  SEL R35, R7, R35, !P1 ;  /* 0x0000002307237207 */ /* 0x000fe20004800000 */
[----:B------:R-:W-:Y:S01]  /*1bb0*/  IMAD.IADD R9, R9, 0x1, R8 ;  /* 0x0000000109097824 */ /* 0x000fe200078e0208 */
[----:B------:R-:W-:Y:S02]  /*1bc0*/  ISETP.NE.AND P1, PT, R23, RZ, PT ;  /* 0x000000ff1700720c */ /* 0x000fe40003f25270 */
[----:B------:R-:W-:Y:S01]  /*1bd0*/  SEL R35, R8, R35, !P0 ;  /* 0x0000002308237207 */ /* 0x000fe20004000000 */
[----:B------:R-:W-:Y:S01]  /*1be0*/  IMAD.IADD R10, R10, 0x1, R9 ;  /* 0x000000010a0a7824 */ /* 0x000fe200078e0209 */
[----:B------:R-:W-:-:S02]  /*1bf0*/  ISETP.GT.U32.AND P0, PT, R0, 0x1f, PT ;  /* 0x0000001f0000780c */ /* 0x000fc40003f04070 */
[----:B------:R-:W-:Y:S01]  /*1c00*/  SEL R35, R9, R35, !P2 ;  /* 0x0000002309237207 */ /* 0x000fe20005000000 */
[----:B------:R-:W-:Y:S01]  /*1c10*/  IMAD.IADD R11, R11, 0x1, R10 ;  /* 0x000000010b0b7824 */ /* 0x000fe200078e020a */
[----:B------:R-:W-:Y:S02]  /*1c20*/  ISETP.GT.U32.OR P2, PT, R0, 0x1f, P1 ;  /* 0x0000001f0000780c */ /* 0x000fe40000f44470 */
[----:B------:R-:W-:Y:S02]  /*1c30*/  SEL R4, R106, RZ, P1 ;  /* 0x000000ff6a047207 */ /* 0x000fe40000800000 */
[----:B------:R-:W-:-:S05]  /*1c40*/  SEL R35, R10, R35, !P3 ;  /* 0x000000230a237207 */ /* 0x000fca0005800000 */
[----:B------:R-:W-:Y:S01]  /*1c50*/  @P0 IMAD.IADD R106, R35, 0x1, R4 ;  /* 0x00000001236a0824 */ /* 0x000fe200078e0204 */
[----:B------:R-:W-:-:S03]  /*1c60*/  ISETP.NE.AND P0, PT, R0, RZ, PT ;  /* 0x000000ff0000720c */ /* 0x000fc60003f05270 */
[----:B------:R-:W-:-:S05]  /*1c70*/  @!P2 IMAD.U32 R106, R11, 0x10000, RZ ;  /* 0x000100000b6aa824 */ /* 0x000fca00078e00ff */
[----:B------:R-:W-:Y:S01]  /*1c80*/  @!P2 STS [UR4+0x8428], R106 ;  /* 0x0084286aff00a988 */ /* 0x000fe20008000804 */
[----:B------:R-:W-:Y:S06]  /*1c90*/  BAR.SYNC.DEFER_BLOCKING 0x0 ;  /* 0x0000000000007b1d */ /* 0x000fec0000010000 */
[----:B------:R-:W0:Y:S02]  /*1ca0*/  LDS R4, [UR4+0x8428] ;  /* 0x00842804ff047984 */ /* 0x000e240008000800 */
[----:B0-----:R-:W-:-:S05]  /*1cb0*/  SEL R5, R4, RZ, P0 ;  /* 0x000000ff04057207 */ /* 0x001fca0000000000 */
[----:B------:R-:W-:-:S04]  /*1cc0*/  IMAD.IADD R4, R5, 0x1, R106 ;  /* 0x0000000105047824 */ /* 0x000fc800078e026a */
[--C-:B------:R-:W-:Y:S01]  /*1cd0*/  IMAD.IADD R6, R73, 0x1, R4.reuse ;  /* 0x0000000149067824 */ /* 0x100fe200078e0204 */
[----:B------:R-:W-:Y:S01]  /*1ce0*/  STS [R31], R4 ;  /* 0x000000041f007388 */ /* 0x000fe20000000800 */
[--C-:B------:R-:W-:Y:S02]  /*1cf0*/  IMAD.IADD R74, R74, 0x1, R4.reuse ;  /* 0x000000014a4a7824 */ /* 0x100fe400078e0204 */
[--C-:B------:R-:W-:Y:S01]  /*1d00*/  IMAD.IADD R8, R75, 0x1, R4.reuse ;  /* 0x000000014b087824 */ /* 0x100fe200078e0204 */
[----:B------:R-:W-:Y:S01]  /*1d10*/  STS [R31+0x4], R6 ;  /* 0x000004061f007388 */ /* 0x000fe20000000800 */
[--C-:B------:R-:W-:Y:S02]  /*1d20*/  IMAD.IADD R76, R76, 0x1, R4.reuse ;  /* 0x000000014c4c7824 */ /* 0x100fe400078e0204 */
[--C-:B------:R-:W-:Y:S01]  /*1d30*/  IMAD.IADD R10, R77, 0x1, R4.reuse ;  /* 0x000000014d0a7824 */ /* 0x100fe200078e0204 */
[----:B------:R-:W-:Y:S01]  /*1d40*/  STS [R31+0x8], R74 ;  /* 0x0000084a1f007388 */ /* 0x000fe20000000800 */
[----:B------:R-:W-:-:S02]  /*1d50*/  IMAD.IADD R78, R78, 0x1, R4 ;  /* 0x000000014e4e7824 */ /* 0x000fc400078e0204 */
[--C-:B------:R-:W-:Y:S01]  /*1d60*/  IMAD.IADD R106, R79, 0x1, R4.reuse ;  /* 0x000000014f6a7824 */ /* 0x100fe200078e0204 */
[----:B------:R-:W-:Y:S01]  /*1d70*/  STS [R31+0xc], R8 ;  /* 0x00000c081f007388 */ /* 0x000fe20000000800 */
        /* <DEDUP_REMOVED lines=36> */
[----:B------:R-:W-:-:S03]  /*1fc0*/  IMAD.IADD R104, R104, 0x1, R4 ;  /* 0x0000000168687824 */ /* 0x000fc600078e0204 */
[----:B------:R-:W-:Y:S04]  /*1fd0*/  STS [R31+0x40], R88 ;  /* 0x000040581f007388 */ /* 0x000fe80000000800 */
        /* <DEDUP_REMOVED lines=15> */
[----:B------:R-:W-:Y:S01]  /*20d0*/  STS [R31+0x80], R104 ;  /* 0x000080681f007388 */ /* 0x000fe20000000800 */
[----:B------:R-:W-:Y:S06]  /*20e0*/  BAR.SYNC.DEFER_BLOCKING 0x0 ;  /* 0x0000000000007b1d */ /* 0x000fec0000010000 */
[----:B------:R-:W0:Y:S04]  /*20f0*/  LDS.U16 R5, [R36] ;  /* 0x0000000024057984 */ /* 0x000e280000000400 */
[----:B------:R-:W1:Y:S04]  /*2100*/  LDS.U16 R37, [R37] ;  /* 0x0000000025257984 */ /* 0x000e680000000400 */
[----:B------:R-:W2:Y:S04]  /*2110*/  LDS.U16 R39, [R39] ;  /* 0x0000000027277984 */ /* 0x000ea80000000400 */
[----:B------:R-:W3:Y:S04]  /*2120*/  LDS.U16 R41, [R41] ;  /* 0x0000000029297984 */ /* 0x000ee80000000400 */
[----:B------:R-:W4:Y:S04]  /*2130*/  LDS.U16 R43, [R43] ;  /* 0x000000002b2b7984 */ /* 0x000f280000000400 */
[----:B------:R-:W5:Y:S04]  /*2140*/  LDS.U16 R45, [R45] ;  /* 0x000000002d2d7984 */ /* 0x000f680000000400 */
[----:B------:R-:W5:Y:S04]  /*2150*/  LDS.U16 R47, [R47] ;  /* 0x000000002f2f7984 */ /* 0x000f680000000400 */
[----:B------:R-:W5:Y:S04]  /*2160*/  LDS.U16 R49, [R49] ;  /* 0x0000000031317984 */ /* 0x000f680000000400 */
[----:B------:R-:W5:Y:S04]  /*2170*/  LDS.U16 R51, [R51] ;  /* 0x0000000033337984 */ /* 0x000f680000000400 */
[----:B------:R-:W5:Y:S04]  /*2180*/  LDS.U16 R53, [R53] ;  /* 0x0000000035357984 */ /* 0x000f680000000400 */
[----:B------:R-:W5:Y:S01]  /*2190*/  LDS.U16 R55, [R55] ;  /* 0x0000000037377984 */ /* 0x000f620000000400 */
[----:B0-----:R-:W-:-:S03]  /*21a0*/  IMAD.IADD R5, R34, 0x1, R5 ;  /* 0x0000000122057824 */ /* 0x001fc600078e0205 */
[----:B------:R-:W0:Y:S01]  /*21b0*/  LDS.U16 R57, [R57] ;  /* 0x0000000039397984 */ /* 0x000e220000000400 */
[----:B-1----:R-:W-:-:S03]  /*21c0*/  IMAD.IADD R37, R38, 0x1, R37 ;  /* 0x0000000126257824 */ /* 0x002fc600078e0225 */
[----:B------:R-:W1:Y:S01]  /*21d0*/  LDS.U16 R59, [R59] ;  /* 0x000000003b3b7984 */ /* 0x000e620000000400 */
[----:B--2---:R-:W-:-:S03]  /*21e0*/  IMAD.IADD R39, R40, 0x1, R39 ;  /* 0x0000000128277824 */ /* 0x004fc600078e0227 */
[----:B------:R-:W2:Y:S01]  /*21f0*/  LDS.U16 R61, [R61] ;  /* 0x000000003d3d7984 */ /* 0x000ea20000000400 */
[----:B---3--:R-:W-:-:S03]  /*2200*/  IMAD.IADD R41, R42, 0x1, R41 ;  /* 0x000000012a297824 */ /* 0x008fc600078e0229 */
[----:B------:R-:W3:Y:S01]  /*2210*/  LDS.U16 R63, [R63] ;  /* 0x000000003f3f7984 */ /* 0x000ee20000000400 */
[----:B----4-:R-:W-:-:S03]  /*2220*/  IMAD.IADD R43, R44, 0x1, R43 ;  /* 0x000000012c2b7824 */ /* 0x010fc600078e022b */
[----:B------:R-:W4:Y:S01]  /*2230*/  LDS.U16 R65, [R65] ;  /* 0x0000000041417984 */ /* 0x000f220000000400 */
[----:B-----5:R-:W-:-:S03]  /*2240*/  IMAD.IADD R45, R46, 0x1, R45 ;  /* 0x000000012e2d7824 */ /* 0x020fc600078e022d */
[----:B------:R-:W5:Y:S01]  /*2250*/  LDS.U16 R67, [R67] ;  /* 0x0000000043437984 */ /* 0x000f620000000400 */
[----:B------:R-:W-:-:S03]  /*2260*/  IMAD.IADD R47, R48, 0x1, R47 ;  /* 0x00000001302f7824 */ /* 0x000fc600078e022f */
[----:B------:R-:W5:Y:S01]  /*2270*/  LDS.U16 R69, [R69] ;  /* 0x0000000045457984 */ /* 0x000f620000000400 */
[----:B------:R-:W-:-:S03]  /*2280*/  IMAD.IADD R49, R50, 0x1, R49 ;  /* 0x0000000132317824 */ /* 0x000fc600078e0231 */
[----:B------:R-:W5:Y:S01]  /*2290*/  LDS.U16 R71, [R71] ;  /* 0x0000000047477984 */ /* 0x000f620000000400 */
[----:B------:R-:W-:Y:S02]  /*22a0*/  IMAD.IADD R51, R52, 0x1, R51 ;  /* 0x0000000134337824 */ /* 0x000fe400078e0233 */
[----:B------:R-:W-:Y:S02]  /*22b0*/  IMAD.IADD R53, R54, 0x1, R53 ;  /* 0x0000000136357824 */ /* 0x000fe400078e0235 */
[----:B------:R-:W-:Y:S02]  /*22c0*/  IMAD.IADD R55, R56, 0x1, R55 ;  /* 0x0000000138377824 */ /* 0x000fe400078e0237 */
[----:B0-----:R-:W-:Y:S02]  /*22d0*/  IMAD.IADD R57, R58, 0x1, R57 ;  /* 0x000000013a397824 */ /* 0x001fe400078e0239 */
[----:B-1----:R-:W-:Y:S02]  /*22e0*/  IMAD.IADD R59, R60, 0x1, R59 ;  /* 0x000000013c3b7824 */ /* 0x002fe400078e023b */
[----:B--2---:R-:W-:-:S02]  /*22f0*/  IMAD.IADD R61, R62, 0x1, R61 ;  /* 0x000000013e3d7824 */ /* 0x004fc400078e023d */
[----:B---3--:R-:W-:Y:S02]  /*2300*/  IMAD.IADD R63, R64, 0x1, R63 ;  /* 0x00000001403f7824 */ /* 0x008fe400078e023f */
[----:B----4-:R-:W-:Y:S02]  /*2310*/  IMAD.IADD R65, R66, 0x1, R65 ;  /* 0x0000000142417824 */ /* 0x010fe400078e0241 */
[----:B-----5:R-:W-:Y:S02]  /*2320*/  IMAD.IADD R67, R68, 0x1, R67 ;  /* 0x0000000144437824 */ /* 0x020fe400078e0243 */
[----:B------:R-:W-:Y:S02]  /*2330*/  IMAD.IADD R69, R70, 0x1, R69 ;  /* 0x0000000146457824 */ /* 0x000fe400078e0245 */
[----:B------:R-:W-:Y:S01]  /*2340*/  IMAD.IADD R71, R72, 0x1, R71 ;  /* 0x0000000148477824 */ /* 0x000fe200078e0247 */
[----:B------:R-:W-:Y:S06]  /*2350*/  BAR.SYNC.DEFER_BLOCKING 0x0 ;  /* 0x0000000000007b1d */ /* 0x000fec0000010000 */
[----:B------:R-:W-:Y:S05]  /*2360*/  BRA.U UP0, `(.L_x_219) ;  /* 0x0000000100f87547 */ /* 0x000fea000b800000 */
[----:B------:R-:W-:Y:S01]  /*2370*/  LEA R5, R5, UR4, 0x2 ;  /* 0x0000000405057c11 */ /* 0x000fe2000f8e10ff */
[----:B------:R-:W-:Y:S01]  /*2380*/  UIADD3 UR7, UPT, UPT, UR7, 0x6, URZ ;  /* 0x0000000607077890 */ /* 0x000fe2000fffe0ff */
[----:B------:R-:W-:Y:S01]  /*2390*/  LEA R4, R37, UR4, 0x2 ;  /* 0x0000000425047c11 */ /* 0x000fe2000f8e10ff */
[----:B------:R-:W-:Y:S01]  /*23a0*/  UIADD3 UR5, UPT, UPT, UR5, -0x6, URZ ;  /* 0xfffffffa05057890 */ /* 0x000fe2000fffe0ff */
[----:B------:R-:W-:Y:S01]  /*23b0*/  LEA R7, R39, UR4, 0x2 ;  /* 0x0000000427077c11 */ /* 0x000fe2000f8e10ff */
[----:B------:R0:W-:Y:S01]  /*23c0*/  STS [R5], R2 ;  /* 0x0000000205007388 */ /* 0x0001e20000000800 */
[----:B------:R-:W-:Y:S02]  /*23d0*/  LEA R6, R41, UR4, 0x2 ;  /* 0x0000000429067c11 */ /* 0x000fe4000f8e10ff */
[----:B------:R-:W-:Y:S01]  /*23e0*/  LEA R9, R43, UR4, 0x2 ;  /* 0x000000042b097c11 */ /* 0x000fe2000f8e10ff */
[----:B------:R1:W-:Y:S01]  /*23f0*/  STS [R4], R3 ;  /* 0x0000000304007388 */ /* 0x0003e20000000800 */
[----:B------:R-:W-:-:S02]  /*2400*/  LEA R8, R45, UR4, 0x2 ;  /* 0x000000042d087c11 */ /* 0x000fc4000f8e10ff */
[----:B------:R-:W-:Y:S01]  /*2410*/  LEA R11, R47, UR4, 0x2 ;  /* 0x000000042f0b7c11 */ /* 0x000fe2000f8e10ff */
[----:B------:R2:W-:Y:S01]  /*2420*/  STS [R7], R12 ;  /* 0x0000000c07007388 */ /* 0x0005e20000000800 */
[----:B------:R-:W-:Y:S02]  /*2430*/  LEA R10, R49, UR4, 0x2 ;  /* 0x00000004310a7c11 */ /* 0x000fe4000f8e10ff */
[----:B0-----:R-:W-:Y:S01]  /*2440*/  LEA R5, R51, UR4, 0x2 ;  /* 0x0000000433057c11 */ /* 0x001fe2000f8e10ff */
[----:B------:R0:W-:Y:S01]  /*2450*/  STS [R6], R13 ;  /* 0x0000000d06007388 */ /* 0x0001e20000000800 */
[----:B------:R-:W-:Y:S02]  /*2460*/  LEA R2, R53, UR4, 0x2 ;  /* 0x0000000435027c11 */ /* 0x000fe4000f8e10ff */
[----:B-1----:R-:W-:Y:S01]  /*2470*/  LEA R3, R55, UR4, 0x2 ;  /* 0x0000000437037c11 */ /* 0x002fe2000f8e10ff */
[----:B------:R1:W-:Y:S01]  /*2480*/  STS [R9], R14 ;  /* 0x0000000e09007388 */ /* 0x0003e20000000800 */
[----:B------:R-:W-:-:S02]  /*2490*/  LEA R4, R57, UR4, 0x2 ;  /* 0x0000000439047c11 */ /* 0x000fc4000f8e10ff */
[----:B--2---:R-:W-:Y:S01]  /*24a0*/  LEA R7, R59, UR4, 0x2 ;  /* 0x000000043b077c11 */ /* 0x004fe2000f8e10ff */
[----:B------:R2:W-:Y:S01]  /*24b0*/  STS [R8], R15 ;  /* 0x0000000f08007388 */ /* 0x0005e20000000800 */
[----:B0-----:R-:W-:-:S03]  /*24c0*/  LEA R6, R63, UR4, 0x2 ;  /* 0x000000043f067c11 */ /* 0x001fc6000f8e10ff */
[----:B------:R0:W-:Y:S01]  /*24d0*/  STS [R11], R16 ;  /* 0x000000100b007388 */ /* 0x0001e20000000800 */
[----:B-1----:R-:W-:-:S03]  /*24e0*/  LEA R9, R61, UR4, 0x2 ;  /* 0x000000043d097c11 */ /* 0x002fc6000f8e10ff */
[----:B------:R-:W-:Y:S01]  /*24f0*/  STS [R10], R17 ;  /* 0x000000110a007388 */ /* 0x000fe20000000800 */
[----:B--2---:R-:W-:-:S03]  /*2500*/  LEA R8, R67, UR4, 0x2 ;  /* 0x0000000443087c11 */ /* 0x004fc6000f8e10ff */
[----:B------:R1:W-:Y:S01]  /*2510*/  STS [R5], R18 ;  /* 0x0000001205007388 */ /* 0x0003e20000000800 */
[----:B0-----:R-:W-:-:S03]  /*2520*/  LEA R11, R65, UR4, 0x2 ;  /* 0x00000004410b7c11 */ /* 0x001fc6000f8e10ff */
[----:B------:R0:W-:Y:S04]  /*2530*/  STS [R2], R19 ;  /* 0x0000001302007388 */ /* 0x0001e80000000800 */
[----:B------:R2:W-:Y:S01]  /*2540*/  STS [R3], R20 ;  /* 0x0000001403007388 */ /* 0x0005e20000000800 */
[----:B-1----:R-:W-:-:S03]  /*2550*/  LEA R5, R69, UR4, 0x2 ;  /* 0x0000000445057c11 */ /* 0x002fc6000f8e10ff */
[----:B------:R2:W-:Y:S01]  /*2560*/  STS [R4], R21 ;  /* 0x0000001504007388 */ /* 0x0005e20000000800 */
[----:B0-----:R-:W-:-:S03]  /*2570*/  LEA R19, R71, UR4, 0x2 ;  /* 0x0000000447137c11 */ /* 0x001fc6000f8e10ff */
[----:B------:R2:W-:Y:S04]  /*2580*/  STS [R7], R22 ;  /* 0x0000001607007388 */ /* 0x0005e80000000800 */
[----:B------:R2:W-:Y:S04]  /*2590*/  STS [R9], R24 ;  /* 0x0000001809007388 */ /* 0x0005e80000000800 */
[----:B------:R2:W-:Y:S04]  /*25a0*/  STS [R6], R25 ;  /* 0x0000001906007388 */ /* 0x0005e80000000800 */
[----:B------:R2:W-:Y:S04]  /*25b0*/  STS [R11], R26 ;  /* 0x0000001a0b007388 */ /* 0x0005e80000000800 */
[----:B------:R2:W-:Y:S04]  /*25c0*/  STS [R8], R27 ;  /* 0x0000001b08007388 */ /* 0x0005e80000000800 */
[----:B------:R2:W-:Y:S04]  /*25d0*/  STS [R5], R28 ;  /* 0x0000001c05007388 */ /* 0x0005e80000000800 */
[----:B------:R2:W-:Y:S01]  /*25e0*/  STS [R19], R30 ;  /* 0x0000001e13007388 */ /* 0x0005e20000000800 */
[----:B------:R-:W-:Y:S06]  /*25f0*/  BAR.SYNC.DEFER_BLOCKING 0x0 ;  /* 0x0000000000007b1d */ /* 0x000fec0000010000 */
[----:B------:R2:W0:Y:S04]  /*2600*/  LDS R2, [R33] ;  /* 0x0000000021027984 */ /* 0x0004280000000800 */
[----:B------:R2:W1:Y:S04]  /*2610*/  LDS R3, [R33+0x4] ;  /* 0x0000040021037984 */ /* 0x0004680000000800 */
[----:B------:R2:W3:Y:S04]  /*2620*/  LDS R12, [R33+0x8] ;  /* 0x00000800210c7984 */ /* 0x0004e80000000800 */
[----:B------:R2:W4:Y:S04]  /*2630*/  LDS R13, [R33+0xc] ;  /* 0x00000c00210d7984 */ /* 0x0005280000000800 */
[----:B------:R2:W0:Y:S04]  /*2640*/  LDS R14, [R33+0x10] ;  /* 0x00001000210e7984 */ /* 0x0004280000000800 */
        /* <DEDUP_REMOVED lines=13> */
[----:B------:R2:W0:Y:S01]  /*2720*/  LDS R30, [R33+0x48] ;  /* 0x00004800211e7984 */ /* 0x0004220000000800 */
[----:B------:R-:W-:Y:S06]  /*2730*/  BAR.SYNC.DEFER_BLOCKING 0x0 ;  /* 0x0000000000007b1d */ /* 0x000fec0000010000 */
[----:B-1-34-:R-:W-:Y:S05]  /*2740*/  BRA `(.L_x_220) ;  /* 0xffffffdc00f87947 */ /* 0x01afea000383ffff */
.L_x_219:
[----:B------:R-:W-:Y:S01]  /*2750*/  LEA R5, R5, UR4, 0x2 ;  /* 0x0000000405057c11 */ /* 0x000fe2000f8e10ff */
[C---:B------:R-:W-:Y:S01]  /*2760*/  IMAD R33, R0.reuse, -0x48, R33 ;  /* 0xffffffb800217824 */ /* 0x040fe200078e0221 */
[----:B------:R-:W-:Y:S01]  /*2770*/  LEA R4, R37, UR4, 0x2 ;  /* 0x0000000425047c11 */ /* 0x000fe2000f8e10ff */
[C---:B------:R-:W-:Y:S01]  /*2780*/  VIADD R7, R0.reuse, 0x100 ;  /* 0x0000010000077836 */ /* 0x040fe20000000000 */
[----:B------:R-:W-:Y:S01]  /*2790*/  LEA R39, R39, UR4, 0x2 ;  /* 0x0000000427277c11 */ /* 0x000fe2000f8e10ff */
[----:B------:R0:W-:Y:S01]  /*27a0*/  STS [R5], R2 ;  /* 0x0000000205007388 */ /* 0x0001e20000000800 */
[----:B------:R-:W-:Y:S01]  /*27b0*/  LEA R6, R41, UR4, 0x2 ;  /* 0x0000000429067c11 */ /* 0x000fe2000f8e10ff */
[----:B------:R-:W-:Y:S01]  /*27c0*/  VIADD R9, R0, 0x200 ;  /* 0x0000020000097836 */ /* 0x000fe20000000000 */
[----:B------:R-:W-:Y:S01]  /*27d0*/  LEA R43, R43, UR4, 0x2 ;  /* 0x000000042b2b7c11 */ /* 0x000fe2000f8e10ff */
[----:B------:R1:W-:Y:S01]  /*27e0*/  STS [R4], R3 ;  /* 0x0000000304007388 */ /* 0x0003e20000000800 */
[----:B------:R-:W-:-:S02]  /*27f0*/  LEA R8, R45, UR4, 0x2 ;  /* 0x000000042d087c11 */ /* 0x000fc4000f8e10ff */
[----:B------:R-:W-:Y:S01]  /*2800*/  LEA R47, R47, UR4, 0x2 ;  /* 0x000000042f2f7c11 */ /* 0x000fe2000f8e10ff */
[----:B------:R-:W-:Y:S01]  /*2810*/  STS [R39], R12 ;  /* 0x0000000c27007388 */ /* 0x000fe20000000800 */
[----:B------:R-:W-:Y:S02]  /*2820*/  LEA R10, R49, UR4, 0x2 ;  /* 0x00000004310a7c11 */ /* 0x000fe4000f8e10ff */
[----:B------:R-:W-:Y:S01]  /*2830*/  LEA R51, R51, UR4, 0x2 ;  /* 0x0000000433337c11 */ /* 0x000fe2000f8e10ff */
[----:B------:R2:W-:Y:S01]  /*2840*/  STS [R6], R13 ;  /* 0x0000000d06007388 */ /* 0x0005e20000000800 */
[----:B0-----:R-:W-:Y:S02]  /*2850*/  LEA R2, R53, UR4, 0x2 ;  /* 0x0000000435027c11 */ /* 0x001fe4000f8e10ff */
[----:B------:R-:W-:Y:S01]  /*2860*/  LEA R55, R55, UR4, 0x2 ;  /* 0x0000000437377c11 */ /* 0x000fe2000f8e10ff */
[----:B------:R0:W-:Y:S01]  /*2870*/  STS [R43], R14 ;  /* 0x0000000e2b007388 */ /* 0x0001e20000000800 */
[----:B-1----:R-:W-:-:S02]  /*2880*/  LEA R4, R57, UR4, 0x2 ;  /* 0x0000000439047c11 */ /* 0x002fc4000f8e10ff */
[----:B------:R-:W-:Y:S01]  /*2890*/  LEA R59, R59, UR4, 0x2 ;  /* 0x000000043b3b7c11 */ /* 0x000fe2000f8e10ff */
[----:B------:R1:W-:Y:S01]  /*28a0*/  STS [R8], R15 ;  /* 0x0000000f08007388 */ /* 0x0003e20000000800 */
[----:B------:R-:W-:Y:S01]  /*28b0*/  LEA R61, R61, UR4, 0x2 ;  /* 0x000000043d3d7c11 */ /* 0x000fe2000f8e10ff */
[C---:B--2---:R-:W-:Y:S01]  /*28c0*/  VIADD R13, R0.reuse, 0x500 ;  /* 0x00000500000d7836 */ /* 0x044fe20000000000 */
[----:B------:R-:W-:Y:S01]  /*28d0*/  LEA R6, R63, UR4, 0x2 ;  /* 0x000000043f067c11 */ /* 0x000fe2000f8e10ff */
[----:B------:R2:W-:Y:S01]  /*28e0*/  STS [R47], R16 ;  /* 0x000000102f007388 */ /* 0x0005e20000000800 */
[----:B------:R-:W-:Y:S01]  /*28f0*/  LEA R65, R65, UR4, 0x2 ;  /* 0x0000000441417c11 */ /* 0x000fe2000f8e10ff */
[C---:B0-----:R-:W-:Y:S01]  /*2900*/  VIADD R14, R0.reuse, 0x600 ;  /* 0x00000600000e7836 */ /* 0x041fe20000000000 */
[----:B------:R-:W-:Y:S01]  /*2910*/  LEA R69, R69, UR4, 0x2 ;  /* 0x0000000445457c11 */ /* 0x000fe2000f8e10ff */
[----:B------:R0:W-:Y:S01]  /*2920*/  STS [R10], R17 ;  /* 0x000000110a007388 */ /* 0x0001e20000000800 */
[----:B------:R-:W-:Y:S01]  /*2930*/  LEA R71, R71, UR4, 0x2 ;  /* 0x0000000447477c11 */ /* 0x000fe2000f8e10ff */
[C---:B-1----:R-:W-:Y:S01]  /*2940*/  VIADD R15, R0.reuse, 0x700 ;  /* 0x00000700000f7836 */ /* 0x042fe20000000000 */
[----:B------:R-:W-:Y:S01]  /*2950*/  LEA R8, R67, UR4, 0x2 ;  /* 0x0000000443087c11 */ /* 0x000fe2000f8e10ff */
[----:B------:R-:W-:Y:S01]  /*2960*/  STS [R51], R18 ;  /* 0x0000001233007388 */ /* 0x000fe20000000800 */
[----:B------:R-:W1:Y:S01]  /*2970*/  LDCU.64 UR4, c[0x0][0x3a0] ;  /* 0x00007400ff0477ac */ /* 0x000e620008000a00 */
[C---:B------:R-:W-:Y:S01]  /*2980*/  LOP3.LUT R12, R0.reuse, 0x400, RZ, 0xfc, !PT ;  /* 0x00000400000c7812 */ /* 0x040fe200078efcff */
[C---:B--2---:R-:W-:Y:S01]  /*2990*/  VIADD R16, R0.reuse, 0xd00 ;  /* 0x00000d0000107836 */ /* 0x044fe20000000000 */
[----:B------:R2:W-:Y:S01]  /*29a0*/  STS [R2], R19 ;  /* 0x0000001302007388 */ /* 0x0005e20000000800 */
[----:B0-----:R-:W-:-:S03]  /*29b0*/  VIADD R10, R0, 0x300 ;  /* 0x00000300000a7836 */ /* 0x001fc60000000000 */
[----:B------:R-:W-:Y:S04]  /*29c0*/  STS [R55], R20 ;  /* 0x0000001437007388 */ /* 0x000fe80000000800 */
[----:B------:R-:W-:Y:S01]  /*29d0*/  STS [R4], R21 ;  /* 0x0000001504007388 */ /* 0x000fe20000000800 */
[----:B--2---:R-:W0:Y:S03]  /*29e0*/  LDC.64 R2, c[0x0][0x388] ;  /* 0x0000e200ff027b82 */ /* 0x004e260000000a00 */
[----:B------:R-:W-:Y:S01]  /*29f0*/  STS [R59], R22 ;  /* 0x000000163b007388 */ /* 0x000fe20000000800 */
[----:B-1----:R-:W-:-:S03]  /*2a00*/  ISETP.GE.U32.AND P2, PT, R7, UR4, PT ;  /* 0x0000000407007c0c */ /* 0x002fc6000bf46070 */
[----:B------:R-:W-:Y:S01]  /*2a10*/  STS [R61], R24 ;  /* 0x000000183d007388 */ /* 0x000fe20000000800 */
[----:B------:R-:W-:Y:S02]  /*2a20*/  ISETP.GE.U32.AND P3, PT, R9, UR4, PT ;  /* 0x0000000409007c0c */ /* 0x000fe4000bf66070 */
[----:B------:R-:W-:Y:S01]  /*2a30*/  ISETP.GE.U32.AND P6, PT, R10, UR4, PT ;  /* 0x000000040a007c0c */ /* 0x000fe2000bfc6070 */
[----:B------:R-:W-:Y:S01]  /*2a40*/  STS [R6], R25 ;  /* 0x0000001906007388 */ /* 0x000fe20000000800 */
[----:B------:R-:W-:Y:S02]  /*2a50*/  ISETP.GE.U32.AND.EX P3, PT, RZ, UR5, PT, P3 ;  /* 0x00000005ff007c0c */ /* 0x000fe4000bf66130 */
[----:B------:R-:W-:Y:S01]  /*2a60*/  ISETP.GE.U32.AND.EX P2, PT, RZ, UR5, PT, P2 ;  /* 0x00000005ff007c0c */ /* 0x000fe2000bf46120 */
[----:B------:R-:W-:Y:S01]  /*2a70*/  STS [R65], R26 ;  /* 0x0000001a41007388 */ /* 0x000fe20000000800 */
[----:B------:R-:W-:Y:S02]  /*2a80*/  ISETP.GE.U32.AND P1, PT, R13, UR4, PT ;  /* 0x000000040d007c0c */ /* 0x000fe4000bf26070 */
[----:B------:R-:W-:Y:S01]  /*2a90*/  ISETP.GE.U32.AND.EX P6, PT, RZ, UR5, PT, P6 ;  /* 0x00000005ff007c0c */ /* 0x000fe2000bfc6160 */
[----:B------:R-:W-:Y:S01]  /*2aa0*/  STS [R8], R27 ;  /* 0x0000001b08007388 */ /* 0x000fe20000000800 */
[----:B------:R-:W-:-:S02]  /*2ab0*/  ISETP.GE.U32.AND.EX P1, PT, RZ, UR5, PT, P1 ;  /* 0x00000005ff007c0c */ /* 0x000fc4000bf26110 */
[----:B------:R-:W-:Y:S01]  /*2ac0*/  ISETP.GE.U32.AND P5, PT, R12, UR4, PT ;  /* 0x000000040c007c0c */ /* 0x000fe2000bfa6070 */
[----:B------:R-:W-:Y:S01]  /*2ad0*/  STS [R69], R28 ;  /* 0x0000001c45007388 */ /* 0x000fe20000000800 */
[----:B------:R-:W-:Y:S01]  /*2ae0*/  ISETP.GE.U32.AND P4, PT, R15, UR4, PT ;  /* 0x000000040f007c0c */ /* 0x000fe2000bf86070 */
[----:B0-----:R-:W-:Y:S01]  /*2af0*/  IMAD.WIDE.U32 R2, R0, 0x4, R2 ;  /* 0x0000000400027825 */ /* 0x001fe200078e0002 */
[----:B------:R-:W-:Y:S01]  /*2b00*/  ISETP.GE.U32.AND.EX P5, PT, RZ, UR5, PT, P5 ;  /* 0x00000005ff007c0c */ /* 0x000fe2000bfa6150 */
[----:B------:R-:W-:Y:S01]  /*2b10*/  STS [R71], R30 ;  /* 0x0000001e47007388 */ /* 0x000fe20000000800 */
[----:B------:R-:W-:Y:S01]  /*2b20*/  BAR.SYNC.DEFER_BLOCKING 0x0 ;  /* 0x0000000000007b1d */ /* 0x000fe20000010000 */
[----:B------:R-:W-:Y:S01]  /*2b30*/  ISETP.GE.U32.AND P0, PT, R14, UR4, PT ;  /* 0x000000040e007c0c */ /* 0x000fe2000bf06070 */
[C---:B------:R-:W-:Y:S01]  /*2b40*/  VIADD R14, R0.reuse, 0x900 ;  /* 0x00000900000e7836 */ /* 0x040fe20000000000 */
[----:B------:R-:W-:Y:S02]  /*2b50*/  LOP3.LUT R12, R0, 0x800, RZ, 0xfc, !PT ;  /* 0x00000800000c7812 */ /* 0x000fe400078efcff */
[----:B------:R-:W-:-:S02]  /*2b60*/  ISETP.GE.U32.AND.EX P0, PT, RZ, UR5, PT, P0 ;  /* 0x00000005ff007c0c */ /* 0x000fc4000bf06100 */
[----:B------:R-:W-:Y:S01]  /*2b70*/  ISETP.GE.U32.AND.EX P4, PT, RZ, UR5, PT, P4 ;  /* 0x00000005ff007c0c */ /* 0x000fe2000bf86140 */
[----:B------:R-:W0:Y:S04]  /*2b80*/  LDS R5, [R33+0x800] ;  /* 0x0008000021057984 */ /* 0x000e280000000800 */
[----:B------:R-:W1:Y:S04]  /*2b90*/  LDS R4, [R33+0x400] ;  /* 0x0004000021047984 */ /* 0x000e680000000800 */
[----:B------:R-:W2:Y:S04]  /*2ba0*/  LDS R6, [R33+0xc00] ;  /* 0x000c000021067984 */ /* 0x000ea80000000800 */
[----:B------:R-:W3:Y:S04]  /*2bb0*/  LDS R8, [R33+0x1400] ;  /* 0x0014000021087984 */ /* 0x000ee80000000800 */
[----:B------:R-:W4:Y:S04]  /*2bc0*/  LDS R7, [R33+0x1000] ;  /* 0x0010000021077984 */ /* 0x000f280000000800 */
[----:B------:R-:W5:Y:S04]  /*2bd0*/  LDS R9, [R33+0x1800] ;  /* 0x0018000021097984 */ /* 0x000f680000000800 */
[----:B------:R-:W5:Y:S01]  /*2be0*/  LDS R10, [R33+0x1c00] ;  /* 0x001c0000210a7984 */ /* 0x000f620000000800 */
[----:B0-----:R-:W-:-:S03]  /*2bf0*/  @!P3 LOP3.LUT R13, R5, 0x80000000, RZ, 0x3c, !PT ;  /* 0x80000000050db812 */ /* 0x001fc600078e3cff */
[----:B------:R-:W-:Y:S01]  /*2c00*/  LDS R5, [R33+0x2400] ;  /* 0x0024000021057984 */ /* 0x000fe20000000800 */
[----:B-1----:R-:W-:-:S03]  /*2c10*/  @!P2 LOP3.LUT R11, R4, 0x80000000, RZ, 0x3c, !PT ;  /* 0x80000000040ba812 */ /* 0x002fc600078e3cff */
[----:B------:R-:W0:Y:S01]  /*2c20*/  LDS R4, [R33+0x2000] ;  /* 0x0020000021047984 */ /* 0x000e220000000800 */
[----:B--2---:R-:W-:-:S03]  /*2c30*/  @!P6 LOP3.LUT R15, R6, 0x80000000, RZ, 0x3c, !PT ;  /* 0x80000000060fe812 */ /* 0x004fc600078e3cff */
[----:B------:R-:W-:Y:S01]  /*2c40*/  @!P2 STG.E desc[UR8][R2.64+0x400], R11 ;  /* 0x0004000b0200a986 */ /* 0x000fe2000c101908 */
[----:B------:R-:W-:Y:S01]  /*2c50*/  ISETP.GE.U32.AND P2, PT, R12, UR4, PT ;  /* 0x000000040c007c0c */ /* 0x000fe2000bf46070 */
[----:B------:R-:W-:Y:S01]  /*2c60*/  VIADD R12, R0, 0xa00 ;  /* 0x00000a00000c7836 */ /* 0x000fe20000000000 */
[----:B---3--:R-:W-:Y:S01]  /*2c70*/  @!P1 LOP3.LUT R19, R8, 0x80000000, RZ, 0x3c, !PT ;  /* 0x8000000008139812 */ /* 0x008fe200078e3cff */
[----:B------:R-:W-:Y:S01]  /*2c80*/  LDS R11, [R33+0x2800] ;  /* 0x00280000210b7984 */ /* 0x000fe20000000800 */
[----:B------:R-:W-:Y:S02]  /*2c90*/  ISETP.GE.U32.AND.EX P2, PT, RZ, UR5, PT, P2 ;  /* 0x00000005ff007c0c */ /* 0x000fe4000bf46120 */
[----:B----4-:R-:W-:Y:S01]  /*2ca0*/  @!P5 LOP3.LUT R17, R7, 0x80000000, RZ, 0x3c, !PT ;  /* 0x800000000711d812 */ /* 0x010fe200078e3cff */
[----:B------:R-:W-:Y:S01]  /*2cb0*/  LDS R6, [R33+0x2c00] ;  /* 0x002c000021067984 */ /* 0x000fe20000000800 */
[----:B-----5:R-:W-:-:S03]  /*2cc0*/  @!P0 LOP3.LUT R21, R9, 0x80000000, RZ, 0x3c, !PT ;  /* 0x8000000009158812 */ /* 0x020fc600078e3cff */
[----:B------:R-:W-:Y:S01]  /*2cd0*/  @!P1 STG.E desc[UR8][R2.64+0x1400], R19 ;  /* 0x0014001302009986 */ /* 0x000fe2000c101908 */
[----:B------:R-:W-:-:S03]  /*2ce0*/  ISETP.GE.U32.AND P1, PT, R0, UR4, PT ;  /* 0x0000000400007c0c */ /* 0x000fc6000bf26070 */
[----:B------:R-:W1:Y:S01]  /*2cf0*/  LDS R7, [R33+0x3000] ;  /* 0x0030000021077984 */ /* 0x000e620000000800 */
[----:B------:R-:W-:-:S03]  /*2d00*/  ISETP.GE.U32.AND.EX P1, PT, RZ, UR5, PT, P1 ;  /* 0x00000005ff007c0c */ /* 0x000fc6000bf26110 */
[----:B------:R-:W-:Y:S01]  /*2d10*/  @!P3 STG.E desc[UR8][R2.64+0x800], R13 ;  /* 0x0008000d0200b986 */ /* 0x000fe2000c101908 */
[----:B------:R-:W-:Y:S01]  /*2d20*/  ISETP.GE.U32.AND P3, PT, R14, UR4, PT ;  /* 0x000000040e007c0c */ /* 0x000fe2000bf66070 */
[----:B------:R-:W-:Y:S02]  /*2d30*/  VIADD R14, R0, 0xb00 ;  /* 0x00000b00000e7836 */ /* 0x000fe40000000000 */
[----:B------:R2:W-:Y:S01]  /*2d40*/  @!P6 STG.E desc[UR8][R2.64+0xc00], R15 ;  /* 0x000c000f0200e986 */ /* 0x0005e2000c101908 */
[----:B------:R-:W-:Y:S02]  /*2d50*/  ISETP.GE.U32.AND P6, PT, R12, UR4, PT ;  /* 0x000000040c007c0c */ /* 0x000fe4000bfc6070 */
[----:B------:R-:W-:Y:S01]  /*2d60*/  LOP3.LUT R12, R0, 0xc00, RZ, 0xfc, !PT ;  /* 0x00000c00000c7812 */ /* 0x000fe200078efcff */
[----:B------:R0:W-:Y:S01]  /*2d70*/  @!P5 STG.E desc[UR8][R2.64+0x1000], R17 ;  /* 0x001000110200d986 */ /* 0x0001e2000c101908 */
[----:B------:R-:W-:Y:S02]  /*2d80*/  ISETP.GE.U32.AND.EX P3, PT, RZ, UR5, PT, P3 ;  /* 0x00000005ff007c0c */ /* 0x000fe4000bf66130 */
[----:B------:R-:W-:Y:S01]  /*2d90*/  ISETP.GE.U32.AND P5, PT, R14, UR4, PT ;  /* 0x000000040e007c0c */ /* 0x000fe2000bfa6070 */
[----:B------:R-:W-:Y:S01]  /*2da0*/  @!P0 STG.E desc[UR8][R2.64+0x1800], R21 ;  /* 0x0018001502008986 */ /* 0x000fe2000c101908 */
[----:B------:R-:W-:-:S02]  /*2db0*/  ISETP.GE.U32.AND P0, PT, R12, UR4, PT ;  /* 0x000000040c007c0c */ /* 0x000fc4000bf06070 */
[----:B--2---:R-:W-:Y:S01]  /*2dc0*/  @!P4 LOP3.LUT R15, R10, 0x80000000, RZ, 0x3c, !PT ;  /* 0x800000000a0fc812 */ /* 0x004fe200078e3cff */
[----:B------:R-:W2:Y:S01]  /*2dd0*/  LDS R8, [R33+0x3400] ;  /* 0x0034000021087984 */ /* 0x000ea20000000800 */
[----:B------:R-:W-:Y:S02]  /*2de0*/  ISETP.GE.U32.AND.EX P0, PT, RZ, UR5, PT, P0 ;  /* 0x00000005ff007c0c */ /* 0x000fe4000bf06100 */
[----:B0-----:R-:W-:Y:S01]  /*2df0*/  @!P2 LOP3.LUT R17, R4, 0x80000000, RZ, 0x3c, !PT ;  /* 0x800000000411a812 */ /* 0x001fe200078e3cff */
[----:B------:R-:W0:Y:S02]  /*2e00*/  LDS R9, [R33+0x3800] ;  /* 0x0038000021097984 */ /* 0x000e240000000800 */
[----:B------:R-:W-:Y:S01]  /*2e10*/  @!P3 LOP3.LUT R5, R5, 0x80000000, RZ, 0x3c, !PT ;  /* 0x800000000505b812 */ /* 0x000fe200078e3cff */
[----:B------:R-:W-:Y:S01]  /*2e20*/  VIADD R4, R0, 0xe00 ;  /* 0x00000e0000047836 */ /* 0x000fe20000000000 */
[----:B------:R-:W3:Y:S04]  /*2e30*/  LDS R10, [R33+0x3c00] ;  /* 0x003c0000210a7984 */ /* 0x000ee80000000800 */
[----:B------:R-:W4:Y:S04]  /*2e40*/  LDS R12, [R33+0x4000] ;  /* 0x00400000210c7984 */ /* 0x000f280000000800 */
[----:B------:R-:W5:Y:S01]  /*2e50*/  LDS R13, [R33+0x4400] ;  /* 0x00440000210d7984 */ /* 0x000f620000000800 */
[----:B-1----:R-:W-:-:S03]  /*2e60*/  @!P0 LOP3.LUT R7, R7, 0x80000000, RZ, 0x3c, !PT ;  /* 0x8000000007078812 */ /* 0x002fc600078e3cff */
[----:B------:R-:W1:Y:S04]  /*2e70*/  @!P1 LDS R14, [R33] ;  /* 0x00000000210e9984 */ /* 0x000e680000000800 */
[----:B------:R2:W-:Y:S01]  /*2e80*/  @!P4 STG.E desc[UR8][R2.64+0x1c00], R15 ;  /* 0x001c000f0200c986 */ /* 0x0005e2000c101908 */
[----:B------:R-:W-:Y:S02]  /*2e90*/  ISETP.GE.U32.AND.EX P4, PT, RZ, UR5, PT, P6 ;  /* 0x00000005ff007c0c */ /* 0x000fe4000bf86160 */
[----:B------:R-:W-:Y:S01]  /*2ea0*/  ISETP.GE.U32.AND.EX P6, PT, RZ, UR5, PT, P5 ;  /* 0x00000005ff007c0c */ /* 0x000fe2000bfc6150 */
[----:B------:R-:W-:Y:S01]  /*2eb0*/  @!P3 STG.E desc[UR8][R2.64+0x2400], R5 ;  /* 0x002400050200b986 */ /* 0x000fe2000c101908 */
[----:B------:R-:W-:-:S03]  /*2ec0*/  ISETP.GE.U32.AND P5, PT, R16, UR4, PT ;  /* 0x0000000410007c0c */ /* 0x000fc6000bfa6070 */
[----:B------:R0:W-:Y:S01]  /*2ed0*/  @!P2 STG.E desc[UR8][R2.64+0x2000], R17 ;  /* 0x002000110200a986 */ /* 0x0001e2000c101908 */
[----:B------:R-:W-:Y:S02]  /*2ee0*/  ISETP.GE.U32.AND P2, PT, R4, UR4, PT ;  /* 0x0000000404007c0c */ /* 0x000fe4000bf46070 */
[C---:B------:R-:W-:Y:S01]  /*2ef0*/  LOP3.LUT R4, R0.reuse, 0x1000, RZ, 0xfc, !PT ;  /* 0x0000100000047812 */ /* 0x040fe200078efcff */
[----:B--2---:R-:W-:Y:S01]  /*2f00*/  VIADD R15, R0, 0xf00 ;  /* 0x00000f00000f7836 */ /* 0x004fe20000000000 */
[----:B------:R-:W-:Y:S01]  /*2f10*/  ISETP.GE.U32.AND.EX P5, PT, RZ, UR5, PT, P5 ;  /* 0x00000005ff007c0c */ /* 0x000fe2000bfa6150 */
[----:B------:R-:W-:Y:S01]  /*2f20*/  @!P0 STG.E desc[UR8][R2.64+0x3000], R7 ;  /* 0x0030000702008986 */ /* 0x000fe2000c101908 */
[----:B------:R-:W-:Y:S02]  /*2f30*/  @!P4 LOP3.LUT R11, R11, 0x80000000, RZ, 0x3c, !PT ;  /* 0x800000000b0bc812 */ /* 0x000fe400078e3cff */
[----:B------:R-:W-:Y:S02]  /*2f40*/  ISETP.GE.U32.AND P3, PT, R15, UR4, PT ;  /* 0x000000040f007c0c */ /* 0x000fe4000bf66070 */
[----:B------:R-:W-:Y:S01]  /*2f50*/  @!P6 LOP3.LUT R15, R6, 0x80000000, RZ, 0x3c, !PT ;  /* 0x80000000060fe812 */ /* 0x000fe200078e3cff */
[----:B------:R-:W-:Y:S01]  /*2f60*/  VIADD R6, R0, 0x1100 ;  /* 0x0000110000067836 */ /* 0x000fe20000000000 */
[----:B------:R3:W-:Y:S01]  /*2f70*/  @!P4 STG.E desc[UR8][R2.64+0x2800], R11 ;  /* 0x0028000b0200c986 */ /* 0x0007e2000c101908 */
[----:B------:R-:W-:Y:S01]  /*2f80*/  ISETP.GE.U32.AND P4, PT, R4, UR4, PT ;  /* 0x0000000404007c0c */ /* 0x000fe2000bf86070 */
[----:B------:R-:W-:Y:S01]  /*2f90*/  VIADD R0, R0, 0x1200 ;  /* 0x0000120000007836 */ /* 0x000fe20000000000 */
[----:B------:R-:W-:Y:S01]  /*2fa0*/  ISETP.GE.U32.AND.EX P2, PT, RZ, UR5, PT, P2 ;  /* 0x00000005ff007c0c */ /* 0x000fe2000bf46120 */
[----:B------:R4:W-:Y:S01]  /*2fb0*/  @!P6 STG.E desc[UR8][R2.64+0x2c00], R15 ;  /* 0x002c000f0200e986 */ /* 0x0009e2000c101908 */
[----:B------:R-:W-:-:S02]  /*2fc0*/  ISETP.GE.U32.AND P6, PT, R6, UR4, PT ;  /* 0x0000000406007c0c */ /* 0x000fc4000bfc6070 */
[----:B------:R-:W-:Y:S02]  /*2fd0*/  ISETP.GE.U32.AND.EX P3, PT, RZ, UR5, PT, P3 ;  /* 0x00000005ff007c0c */ /* 0x000fe4000bf66130 */
[----:B------:R-:W-:Y:S02]  /*2fe0*/  ISETP.GE.U32.AND.EX P4, PT, RZ, UR5, PT, P4 ;  /* 0x00000005ff007c0c */ /* 0x000fe4000bf86140 */
[----:B------:R-:W-:Y:S02]  /*2ff0*/  ISETP.GE.U32.AND.EX P6, PT, RZ, UR5, PT, P6 ;  /* 0x00000005ff007c0c */ /* 0x000fe4000bfc6160 */
[----:B------:R-:W-:Y:S02]  /*3000*/  ISETP.GE.U32.AND P0, PT, R0, UR4, PT ;  /* 0x0000000400007c0c */ /* 0x000fe4000bf06070 */
[----:B0-----:R-:W-:Y:S02]  /*3010*/  @!P5 LOP3.LUT R17, R8, 0x80000000, RZ, 0x3c, !PT ;  /* 0x800000000811d812 */ /* 0x001fe400078e3cff */
[----:B------:R-:W-:-:S02]  /*3020*/  ISETP.GE.U32.AND.EX P0, PT, RZ, UR5, PT, P0 ;  /* 0x00000005ff007c0c */ /* 0x000fc4000bf06100 */
[----:B------:R-:W-:Y:S01]  /*3030*/  @!P2 LOP3.LUT R9, R9, 0x80000000, RZ, 0x3c, !PT ;  /* 0x800000000909a812 */ /* 0x000fe200078e3cff */
[----:B------:R0:W-:Y:S01]  /*3040*/  @!P5 STG.E desc[UR8][R2.64+0x3400], R17 ;  /* 0x003400110200d986 */ /* 0x0001e2000c101908 */
[----:B---3--:R-:W-:Y:S02]  /*3050*/  @!P3 LOP3.LUT R11, R10, 0x80000000, RZ, 0x3c, !PT ;  /* 0x800000000a0bb812 */ /* 0x008fe400078e3cff */
[----:B----4-:R-:W-:Y:S01]  /*3060*/  @!P4 LOP3.LUT R15, R12, 0x80000000, RZ, 0x3c, !PT ;  /* 0x800000000c0fc812 */ /* 0x010fe200078e3cff */
[----:B------:R0:W-:Y:S01]  /*3070*/  @!P2 STG.E desc[UR8][R2.64+0x3800], R9 ;  /* 0x003800090200a986 */ /* 0x0001e2000c101908 */
[----:B-----5:R-:W-:Y:S02]  /*3080*/  @!P6 LOP3.LUT R13, R13, 0x80000000, RZ, 0x3c, !PT ;  /* 0x800000000d0de812 */ /* 0x020fe400078e3cff */
[----:B-1----:R-:W-:Y:S01]  /*3090*/  @!P1 LOP3.LUT R5, R14, 0x80000000, RZ, 0x3c, !PT ;  /* 0x800000000e059812 */ /* 0x002fe200078e3cff */
[----:B------:R0:W-:Y:S04]  /*30a0*/  @!P3 STG.E desc[UR8][R2.64+0x3c00], R11 ;  /* 0x003c000b0200b986 */ /* 0x0001e8000c101908 */
[----:B------:R0:W-:Y:S04]  /*30b0*/  @!P4 STG.E desc[UR8][R2.64+0x4000], R15 ;  /* 0x0040000f0200c986 */ /* 0x0001e8000c101908 */
[----:B------:R0:W-:Y:S04]  /*30c0*/  @!P6 STG.E desc[UR8][R2.64+0x4400], R13 ;  /* 0x0044000d0200e986 */ /* 0x0001e8000c101908 */
[----:B------:R0:W-:Y:S01]  /*30d0*/  @!P1 STG.E desc[UR8][R2.64], R5 ;  /* 0x0000000502009986 */ /* 0x0001e2000c101908 */
[----:B------:R-:W-:Y:S05]  /*30e0*/  @P0 EXIT ;  /* 0x000000000000094d */ /* 0x000fea0003800000 */
[----:B------:R-:W0:Y:S02]  /*30f0*/  LDS R33, [R33+0x4800] ;  /* 0x0048000021217984 */ /* 0x000e240000000800 */
[----:B0-----:R-:W-:-:S05]  /*3100*/  LOP3.LUT R5, R33, 0x80000000, RZ, 0x3c, !PT ;  /* 0x8000000021057812 */ /* 0x001fca00078e3cff */
[----:B------:R-:W-:Y:S01]  /*3110*/  STG.E desc[UR8][R2.64+0x4800], R5 ;  /* 0x0048000502007986 */ /* 0x000fe2000c101908 */
[----:B------:R-:W-:Y:S05]  /*3120*/  EXIT ;  /* 0x000000000000794d */ /* 0x000fea0003800000 */
.L_x_221:
        /* <DEDUP_REMOVED lines=13> */
.L_x_230:


//--------------------- .text._ZN3cub18CUB_300001_SM_10006detail11EmptyKernelIvEEvv --------------------------
	.section	.text._ZN3cub18CUB_300001_SM_10006detail11EmptyKernelIvEEvv,"ax",@progbits
	.align	128
        .global         _ZN3cub18CUB_300001_SM_10006detail11EmptyKernelIvEEvv
        .type           _ZN3cub18CUB_300001_SM_10006detail11EmptyKernelIvEEvv,@function
        .size           _ZN3cub18CUB_300001_SM_10006detail11EmptyKernelIvEEvv,(.L_x_231 - _ZN3cub18CUB_300001_SM_10006detail11EmptyKernelIvEEvv)
        .other          _ZN3cub18CUB_300001_SM_10006detail11EmptyKernelIvEEvv,@"STO_CUDA_ENTRY STV_DEFAULT"
_ZN3cub18CUB_300001_SM_10006detail11EmptyKernelIvEEvv:
.text._ZN3cub18CUB_300001_SM_10006detail11EmptyKernelIvEEvv:
[----:B------:R-:W-:Y:S01]  /*0000*/  LDC R1, c[0x0][0x37c] ;  /* 0x0000df00ff017b82 */ /* 0x000fe20000000800 */
[----:B------:R-:W-:Y:S05]  /*0010*/  EXIT ;  /* 0x000000000000794d */ /* 0x000fea0003800000 */
.L_x_222:
        /* <DEDUP_REMOVED lines=14> */
.L_x_231:


//--------------------- .text._Z14compact_kernelPKiPiS1_i --------------------------
	.section	.text._Z14compact_kernelPKiPiS1_i,"ax",@progbits
	.align	128
        .global         _Z14compact_kernelPKiPiS1_i
        .type           _Z14compact_kernelPKiPiS1_i,@function
        .size           _Z14compact_kernelPKiPiS1_i,(.L_x_232 - _Z14compact_kernelPKiPiS1_i)
        .other          _Z14compact_kernelPKiPiS1_i,@"STO_CUDA_ENTRY STV_DEFAULT"
_Z14compact_kernelPKiPiS1_i:
.text._Z14compact_kernelPKiPiS1_i:
[----:B------:R-:W-:Y:S01]  /*0000*/  LDC R1, c[0x0][0x37c] ;  /* 0x0000df00ff017b82 */ /* 0x000fe20000000800 */
[----:B------:R-:W0:Y:S07]  /*0010*/  S2R R7, SR_TID.X ;  /* 0x0000000000077919 */ /* 0x000e2e0000002100 */
[----:B------:R-:W1:Y:S01]  /*0020*/  S2UR UR4, SR_CTAID.X ;  /* 0x00000000000479c3 */ /* 0x000e620000002500 */
[----:B------:R-:W2:Y:S01]  /*0030*/  LDCU UR5, c[0x0][0x398] ;  /* 0x00007300ff0577ac */ /* 0x000ea20008000800 */
[----:B------:R-:W-:Y:S01]  /*0040*/  BSSY.RECONVERGENT B0, `(.L_x_223) ;  /* 0x0000023000007945 */ /* 0x000fe20003800200 */
[----:B------:R-:W3:Y:S05]  /*0050*/  LDCU.64 UR8, c[0x0][0x358] ;  /* 0x00006b00ff0877ac */ /* 0x000eea0008000a00 */
[----:B------:R-:W1:Y:S01]  /*0060*/  LDC R0, c[0x0][0x360] ;  /* 0x0000d800ff007b82 */ /* 0x000e620000000800 */
[----:B0-----:R-:W-:Y:S01]  /*0070*/  ISETP.NE.AND P0, PT, R7, RZ, PT ;  /* 0x000000ff0700720c */ /* 0x001fe20003f05270 */
[----:B-1----:R-:W-:-:S05]  /*0080*/  IMAD R5, R0, UR4, R7 ;  /* 0x0000000400057c24 */ /* 0x002fca000f8e0207 */
[----:B--2---:R-:W-:-:S07]  /*0090*/  ISETP.GE.AND P1, PT, R5, UR5, PT ;  /* 0x0000000505007c0c */ /* 0x004fce000bf26270 */
[----:B------:R-:W0:Y:S01]  /*00a0*/  @!P0 S2R R3, SR_CgaCtaId ;  /* 0x0000000000038919 */ /* 0x000e220000008800 */
[----:B------:R-:W-:-:S04]  /*00b0*/  @!P0 MOV R0, 0x400 ;  /* 0x0000040000008802 */ /* 0x000fc80000000f00 */
[----:B0-----:R-:W-:-:S05]  /*00c0*/  @!P0 LEA R0, R3, R0, 0x18 ;  /* 0x0000000003008211 */ /* 0x001fca00078ec0ff */
[----:B------:R0:W-:Y:S01]  /*00d0*/  @!P0 STS [R0+0x400], RZ ;  /* 0x000400ff00008388 */ /* 0x0001e20000000800 */
[----:B------:R-:W-:Y:S06]  /*00e0*/  BAR.SYNC.DEFER_BLOCKING 0x0 ;  /* 0x0000000000007b1d */ /* 0x000fec0000010000 */
[----:B---3--:R-:W-:Y:S05]  /*00f0*/  @P1 BRA `(.L_x_224) ;  /* 0x00000000005c1947 */ /* 0x008fea0003800000 */
[----:B------:R-:W1:Y:S02]  /*0100*/  LDC.64 R2, c[0x0][0x380] ;  /* 0x0000e000ff027b82 */ /* 0x000e640000000a00 */
[----:B-1----:R-:W-:-:S06]  /*0110*/  IMAD.WIDE R2, R5, 0x4, R2 ;  /* 0x0000000405027825 */ /* 0x002fcc00078e0202 */
[----:B------:R-:W2:Y:S02]  /*0120*/  LDG.E R2, desc[UR8][R2.64] ;  /* 0x0000000802027981 */ /* 0x000ea4000c1e1900 */
[----:B--2---:R-:W-:-:S13]  /*0130*/  ISETP.NE.AND P0, PT, R2, -0x1, PT ;  /* 0xffffffff0200780c */ /* 0x004fda0003f05270 */
[----:B------:R-:W-:Y:S05]  /*0140*/  @!P0 BRA `(.L_x_224) ;  /* 0x0000000000488947 */ /* 0x000fea0003800000 */
[----:B0-----:R-:W0:Y:S01]  /*0150*/  S2R R0, SR_LANEID ;  /* 0x0000000000007919 */ /* 0x001e220000000000 */
[----:B------:R-:W1:Y:S01]  /*0160*/  S2UR UR6, SR_CgaCtaId ;  /* 0x00000000000679c3 */ /* 0x000e620000008800 */
[----:B------:R-:W-:Y:S01]  /*0170*/  VOTEU.ANY UR7, UPT, PT ;  /* 0x0000000000077886 */ /* 0x000fe200038e0100 */
[----:B------:R-:W-:Y:S01]  /*0180*/  UMOV UR5, 0x400 ;  /* 0x0000040000057882 */ /* 0x000fe20000000000 */
[----:B------:R-:W0:Y:S01]  /*0190*/  FLO.U32 R5, UR7 ;  /* 0x0000000700057d00 */ /* 0x000e2200080e0000 */
[----:B------:R-:W-:Y:S01]  /*01a0*/  UIADD3 UR4, UPT, UPT, UR5, 0x400, URZ ;  /* 0x0000040005047890 */ /* 0x000fe2000fffe0ff */
[----:B------:R-:W2:Y:S06]  /*01b0*/  S2R R3, SR_LTMASK ;  /* 0x0000000000037919 */ /* 0x000eac0000003900 */
[----:B------:R-:W3:Y:S01]  /*01c0*/  POPC R4, UR7 ;  /* 0x0000000700047d09 */ /* 0x000ee20008000000 */
[----:B-1----:R-:W-:-:S02]  /*01d0*/  ULEA UR4, UR6, UR4, 0x18 ;  /* 0x0000000406047291 */ /* 0x002fc4000f8ec0ff */
[----:B------:R-:W-:Y:S01]  /*01e0*/  ULEA UR5, UR6, UR5, 0x18 ;  /* 0x0000000506057291 */ /* 0x000fe2000f8ec0ff */
[----:B0-----:R-:W-:Y:S02]  /*01f0*/  ISETP.EQ.U32.AND P0, PT, R5, R0, PT ;  /* 0x000000000500720c */ /* 0x001fe40003f02070 */
[----:B--2---:R-:W-:-:S04]  /*0200*/  LOP3.LUT R6, R3, UR7, RZ, 0xc0, !PT ;  /* 0x0000000703067c12 */ /* 0x004fc8000f8ec0ff */
[----:B------:R-:W0:Y:S07]  /*0210*/  POPC R3, R6 ;  /* 0x0000000600037309 */ /* 0x000e2e0000000000 */
[----:B---3--:R-:W1:Y:S04]  /*0220*/  @P0 ATOMS.ADD R4, [UR4], R4 ;  /* 0x00000004ff04098c */ /* 0x008e680008000004 */
[----:B-1----:R-:W0:Y:S02]  /*0230*/  SHFL.IDX PT, R0, R4, R5, 0x1f ;  /* 0x00001f0504007589 */ /* 0x002e2400000e0000 */
[----:B0-----:R-:W-:-:S05]  /*0240*/  IMAD.IADD R0, R0, 0x1, R3 ;  /* 0x0000000100007824 */ /* 0x001fca00078e0203 */
[----:B------:R-:W-:-:S05]  /*0250*/  LEA R3, R0, UR5, 0x2 ;  /* 0x0000000500037c11 */ /* 0x000fca000f8e10ff */
[----:B------:R1:W-:Y:S02]  /*0260*/  STS [R3], R2 ;  /* 0x0000000203007388 */ /* 0x0003e40000000800 */
.L_x_224:
[----:B------:R-:W-:Y:S05]  /*0270*/  BSYNC.RECONVERGENT B0 ;  /* 0x0000000000007941 */ /* 0x000fea0003800200 */
.L_x_223:
[----:B------:R-:W2:Y:S08]  /*0280*/  S2UR UR5, SR_CgaCtaId ;  /* 0x00000000000579c3 */ /* 0x000eb00000008800 */
[----:B------:R-:W-:Y:S06]  /*0290*/  BAR.SYNC.DEFER_BLOCKING 0x0 ;  /* 0x0000000000007b1d */ /* 0x000fec0000010000 */
[----:B------:R-:W-:-:S02]  /*02a0*/  UMOV UR4, 0x400 ;  /* 0x0000040000047882 */ /* 0x000fc40000000000 */
[----:B--2---:R-:W-:-:S09]  /*02b0*/  ULEA UR4, UR5, UR4, 0x18 ;  /* 0x0000000405047291 */ /* 0x004fd2000f8ec0ff */
[----:B0-----:R-:W0:Y:S02]  /*02c0*/  LDS R0, [UR4+0x400] ;  /* 0x00040004ff007984 */ /* 0x001e240008000800 */
[----:B0-----:R-:W-:-:S13]  /*02d0*/  ISETP.GE.U32.AND P0, PT, R7, R0, PT ;  /* 0x000000000700720c */ /* 0x001fda0003f06070 */
[----:B------:R-:W-:Y:S05]  /*02e0*/  @P0 EXIT ;  /* 0x000000000000094d */ /* 0x000fea0003800000 */
[----:B------:R-:W0:Y:S01]  /*02f0*/  S2R R5, SR_LANEID ;  /* 0x0000000000057919 */ /* 0x000e220000000000 */
[----:B------:R-:W-:Y:S01]  /*0300*/  VOTEU.ANY UR5, UPT, PT ;  /* 0x0000000000057886 */ /* 0x000fe200038e0100 */
[----:B-1----:R-:W1:Y:S01]  /*0310*/  LDC.64 R2, c[0x0][0x390] ;  /* 0x0000e400ff027b82 */ /* 0x002e620000000a00 */
[----:B------:R-:W0:Y:S08]  /*0320*/  FLO.U32 R6, UR5 ;  /* 0x0000000500067d00 */ /* 0x000e3000080e0000 */
[----:B------:R-:W1:Y:S01]  /*0330*/  POPC R11, UR5 ;  /* 0x00000005000b7d09 */ /* 0x000e620008000000 */
[----:B0-----:R-:W-:Y:S01]  /*0340*/  ISETP.EQ.U32.AND P0, PT, R6, R5, PT ;  /* 0x000000050600720c */ /* 0x001fe20003f02070 */
[----:B------:R-:W0:Y:S01]  /*0350*/  S2R R8, SR_LTMASK ;  /* 0x0000000000087919 */ /* 0x000e220000003900 */
[----:B------:R-:W-:Y:S01]  /*0360*/  LEA R0, R7, UR4, 0x2 ;  /* 0x0000000407007c11 */ /* 0x000fe2000f8e10ff */
[----:B------:R-:W2:Y:S04]  /*0370*/  LDC.64 R4, c[0x0][0x388] ;  /* 0x0000e200ff047b82 */ /* 0x000ea80000000a00 */
[----:B------:R-:W-:Y:S06]  /*0380*/  LDS R9, [R0] ;  /* 0x0000000000097984 */ /* 0x000fec0000000800 */
[----:B-1----:R-:W3:Y:S01]  /*0390*/  @P0 ATOMG.E.ADD.STRONG.GPU PT, R3, desc[UR8][R2.64], R11 ;  /* 0x8000000b020309a8 */ /* 0x002ee200081ef108 */
[----:B0-----:R-:W-:-:S06]  /*03a0*/  LOP3.LUT R8, R8, UR5, RZ, 0xc0, !PT ;  /* 0x0000000508087c12 */ /* 0x001fcc000f8ec0ff */
[----:B------:R-:W0:Y:S01]  /*03b0*/  POPC R8, R8 ;  /* 0x0000000800087309 */ /* 0x000e220000000000 */
[----:B---3--:R-:W0:Y:S02]  /*03c0*/  SHFL.IDX PT, R7, R3, R6, 0x1f ;  /* 0x00001f0603077589 */ /* 0x008e2400000e0000 */
[----:B0-----:R-:W-:-:S04]  /*03d0*/  IMAD.IADD R7, R7, 0x1, R8 ;  /* 0x0000000107077824 */ /* 0x001fc800078e0208 */
[----:B--2---:R-:W-:-:S05]  /*03e0*/  IMAD.WIDE R4, R7, 0x4, R4 ;  /* 0x0000000407047825 */ /* 0x004fca00078e0204 */
[----:B------:R-:W-:Y:S01]  /*03f0*/  STG.E desc[UR8][R4.64], R9 ;  /* 0x0000000904007986 */ /* 0x000fe2000c101908 */
[----:B------:R-:W-:Y:S05]  /*0400*/  EXIT ;  /* 0x000000000000794d */ /* 0x000fea0003800000 */
.L_x_225:
        /* <DEDUP_REMOVED lines=15> */
.L_x_232:


//--------------------- .text._Z13filter_kernelPKiPii --------------------------
	.section	.text._Z13filter_kernelPKiPii,"ax",@progbits
	.align	128
        .global         _Z13filter_kernelPKiPii
        .type           _Z13filter_kernelPKiPii,@function
        .size           _Z13filter_kernelPKiPii,(.L_x_233 - _Z13filter_kernelPKiPii)
        .other          _Z13filter_kernelPKiPii,@"STO_CUDA_ENTRY STV_DEFAULT"
_Z13filter_kernelPKiPii:
.text._Z13filter_kernelPKiPii:
[----:B------:R-:W-:Y:S01]  /*0000*/  LDC R1, c[0x0][0x37c] ;  /* 0x0000df00ff017b82 */ /* 0x000fe20000000800 */
[----:B------:R-:W0:Y:S07]  /*0010*/  S2R R7, SR_TID.X ;  /* 0x0000000000077919 */ /* 0x000e2e0000002100 */
[----:B------:R-:W0:Y:S01]  /*0020*/  S2UR UR4, SR_CTAID.X ;  /* 0x00000000000479c3 */ /* 0x000e220000002500 */
[----:B------:R-:W1:Y:S07]  /*0030*/  LDCU UR5, c[0x0][0x390] ;  /* 0x00007200ff0577ac */ /* 0x000e6e0008000800 */
[----:B------:R-:W0:Y:S02]  /*0040*/  LDC R0, c[0x0][0x360] ;  /* 0x0000d800ff007b82 */ /* 0x000e240000000800 */
[----:B0-----:R-:W-:-:S05]  /*0050*/  IMAD R5, R0, UR4, R7 ;  /* 0x0000000400057c24 */ /* 0x001fca000f8e0207 */
[----:B-1----:R-:W-:-:S13]  /*0060*/  ISETP.GE.AND P0, PT, R5, UR5, PT ;  /* 0x0000000505007c0c */ /* 0x002fda000bf06270 */
[----:B------:R-:W-:Y:S05]  /*0070*/  @P0 EXIT ;  /* 0x000000000000094d */ /* 0x000fea0003800000 */
[----:B------:R-:W0:Y:S01]  /*0080*/  LDC.64 R2, c[0x0][0x380] ;  /* 0x0000e000ff027b82 */ /* 0x000e220000000a00 */
[----:B------:R-:W1:Y:S01]  /*0090*/  LDCU.64 UR6, c[0x0][0x358] ;  /* 0x00006b00ff0677ac */ /* 0x000e620008000a00 */
[----:B0-----:R-:W-:-:S05]  /*00a0*/  IMAD.WIDE R2, R5, 0x4, R2 ;  /* 0x0000000405027825 */ /* 0x001fca00078e0202 */
[----:B-1----:R-:W2:Y:S01]  /*00b0*/  LDG.E R0, desc[UR6][R2.64] ;  /* 0x0000000602007981 */ /* 0x002ea2000c1e1900 */
[----:B------:R-:W0:Y:S01]  /*00c0*/  S2UR UR5, SR_CgaCtaId ;  /* 0x00000000000579c3 */ /* 0x000e220000008800 */
[----:B------:R-:W-:Y:S02]  /*00d0*/  UMOV UR4, 0x400 ;  /* 0x0000040000047882 */ /* 0x000fe40000000000 */
[----:B0-----:R-:W-:-:S06]  /*00e0*/  ULEA UR4, UR5, UR4, 0x18 ;  /* 0x0000000405047291 */ /* 0x001fcc000f8ec0ff */
[----:B------:R-:W-:-:S05]  /*00f0*/  LEA R7, R7, UR4, 0x2 ;  /* 0x0000000407077c11 */ /* 0x000fca000f8e10ff */
[----:B--2---:R-:W-:Y:S01]  /*0100*/  STS [R7], R0 ;  /* 0x0000000007007388 */ /* 0x004fe20000000800 */
[----:B------:R-:W-:Y:S06]  /*0110*/  BAR.SYNC.DEFER_BLOCKING 0x0 ;  /* 0x0000000000007b1d */ /* 0x000fec0000010000 */
[----:B------:R-:W0:Y:S02]  /*0120*/  LDS R9, [R7] ;  /* 0x0000000007097984 */ /* 0x000e240000000800 */
[C---:B0-----:R-:W-:Y:S01]  /*0130*/  VIADD R6, R9.reuse, 0xffffffc3 ;  /* 0xffffffc309067836 */ /* 0x041fe20000000000 */
[----:B------:R-:W-:-:S04]  /*0140*/  LOP3.LUT R4, R9, 0x1, RZ, 0xc0, !PT ;  /* 0x0000000109047812 */ /* 0x000fc800078ec0ff */
[----:B------:R-:W-:-:S04]  /*0150*/  ISETP.GE.U32.AND P0, PT, R6, -0xb, PT ;  /* 0xfffffff50600780c */ /* 0x000fc80003f06070 */
[----:B------:R-:W-:-:S13]  /*0160*/  ISETP.NE.U32.OR P0, PT, R4, 0x1, !P0 ;  /* 0x000000010400780c */ /* 0x000fda0004705470 */
[----:B------:R-:W0:Y:S02]  /*0170*/  @!P0 LDC.64 R2, c[0x0][0x388] ;  /* 0x0000e200ff028b82 */ /* 0x000e240000000a00 */
[----:B0-----:R-:W-:-:S05]  /*0180*/  @!P0 IMAD.WIDE R2, R5, 0x4, R2 ;  /* 0x0000000405028825 */ /* 0x001fca00078e0202 */
[----:B------:R0:W-:Y:S01]  /*0190*/  @!P0 STG.E desc[UR6][R2.64], R9 ;  /* 0x0000000902008986 */ /* 0x0001e2000c101906 */
[----:B------:R-:W-:Y:S05]  /*01a0*/  @!P0 EXIT ;  /* 0x000000000000894d */ /* 0x000fea0003800000 */
[----:B0-----:R-:W0:Y:S01]  /*01b0*/  LDC.64 R2, c[0x0][0x388] ;  /* 0x0000e200ff027b82 */ /* 0x001e220000000a00 */
[----:B------:R-:W-:Y:S01]  /*01c0*/  MOV R7, 0xffffffff ;  /* 0xffffffff00077802 */ /* 0x000fe20000000f00 */
[----:B0-----:R-:W-:-:S05]  /*01d0*/  IMAD.WIDE R2, R5, 0x4, R2 ;  /* 0x0000000405027825 */ /* 0x001fca00078e0202 */
[----:B------:R-:W-:Y:S01]  /*01e0*/  STG.E desc[UR6][R2.64], R7 ;  /* 0x0000000702007986 */ /* 0x000fe2000c101906 */
[----:B------:R-:W-:Y:S05]  /*01f0*/  EXIT ;  /* 0x000000000000794d */ /* 0x000fea0003800000 */
.L_x_226:
        /* <DEDUP_REMOVED lines=16> */
.L_x_233:


//--------------------- .nv.shared._ZN3cub18CUB_300001_SM_10006detail10radix_sort29DeviceRadixSortOnesweepKernelINS1_5radix10policy_hubIiNS0_8NullTypeEyE10Policy1000ELNS0_9SortOrderE0EiS6_yiiNS1_21identity_decomposer_tEEEvPT5_SC_PT3_PKSD_PT1_PKSH_PT2_PKSL_T4_iiT6_ --------------------------
	.section	.nv.shared._ZN3cub18CUB_300001_SM_10006detail10radix_sort29DeviceRadixSortOnesweepKernelINS1_5radix10policy_hubIiNS0_8NullTypeEyE10Policy1000ELNS0_9SortOrderE0EiS6_yiiNS1_21identity_decomposer_tEEEvPT5_SC_PT3_PKSD_PT1_PKSH_PT2_PKSL_T4_iiT6_,"aw",@nobits
	.sectionflags	@""
	.align	16
.nv.shared._ZN3cub18CUB_300001_SM_10006detail10radix_sort29DeviceRadixSortOnesweepKernelINS1_5radix10policy_hubIiNS0_8NullTypeEyE10Policy1000ELNS0_9SortOrderE0EiS6_yiiNS1_21identity_decomposer_tEEEvPT5_SC_PT3_PKSD_PT1_PKSH_PT2_PKSL_T4_iiT6_:
	.zero		32256


//--------------------- .nv.shared.reserved.0     --------------------------
	.section	.nv.shared.reserved.0,"aw",@nobits
	.weak		__nv_reservedSMEM_offset_0_alias
	.size		__nv_reservedSMEM_offset_0_alias, 0, 64
	.other		__nv_reservedSMEM_offset_0_alias,@"STO_CUDA_RESERVED_SHARED STV_DEFAULT"
__nv_reservedSMEM_offset_0_alias:
	.zero		0
	.zero		64


//--------------------- .nv.global                --------------------------
	.section	.nv.global,"aw",@nobits
.nv.global:
	.type		_ZN34_INTERNAL_f40d82ee_4_k_cu_0d0b11146thrust24THRUST_300001_SM_1000_NS12placeholders2_8E,@object
	.size		_ZN34_INTERNAL_f40d82ee_4_k_cu_0d0b11146thrust24THRUST_300001_SM_1000_NS12placeholders2_8E,(_ZN34_INTERNAL_f40d82ee_4_k_cu_0d0b11144cuda3std3__436_GLOBAL__N__f40d82ee_4_k_cu_0d0b11146ignoreE - _ZN34_INTERNAL_f40d82ee_4_k_cu_0d0b11146thrust24THRUST_300001_SM_1000_NS12placeholders2_8E)
_ZN34_INTERNAL_f40d82ee_4_k_cu_0d0b11146thrust24THRUST_300001_SM_1000_NS12placeholders2_8E:
	.zero		1
	.type		_ZN34_INTERNAL_f40d82ee_4_k_cu_0d0b11144cuda3std3__436_GLOBAL__N__f40d82ee_4_k_cu_0d0b11146ignoreE,@object
	.size		_ZN34_INTERNAL_f40d82ee_4_k_cu_0d0b11144cuda3std3__436_GLOBAL__N__f40d82ee_4_k_cu_0d0b11146ignoreE,(_ZN34_INTERNAL_f40d82ee_4_k_cu_0d0b11144cuda3std6ranges3__45__cpo4dataE - _ZN34_INTERNAL_f40d82ee_4_k_cu_0d0b11144cuda3std3__436_GLOBAL__N__f40d82ee_4_k_cu_0d0b11146ignoreE)
_ZN34_INTERNAL_f40d82ee_4_k_cu_0d0b11144cuda3std3__436_GLOBAL__N__f40d82ee_4_k_cu_0d0b11146ignoreE:
	.zero		1
	.type		_ZN34_INTERNAL_f40d82ee_4_k_cu_0d0b11144cuda3std6ranges3__45__cpo4dataE,@object
	.size		_ZN34_INTERNAL_f40d82ee_4_k_cu_0d0b11144cuda3std6ranges3__45__cpo4dataE,(_ZN34_INTERNAL_f40d82ee_4_k_cu_0d0b11146thrust24THRUST_300001_SM_1000_NS6system3cpp3parE - _ZN34_INTERNAL_f40d82ee_4_k_cu_0d0b11144cuda3std6ranges3__45__cpo4dataE)
_ZN34_INTERNAL_f40d82ee_4_k_cu_0d0b11144cuda3std6ranges3__45__cpo4dataE:
	.zero		1
	.type		_ZN34_INTERNAL_f40d82ee_4_k_cu_0d0b11146thrust24THRUST_300001_SM_1000_NS6system3cpp3parE,@object
	.size		_ZN34_INTERNAL_f40d82ee_4_k_cu_0d0b11146thrust24THRUST_300001_SM_1000_NS6system3cpp3parE,(_ZN34_INTERNAL_f40d82ee_4_k_cu_0d0b11144cuda3std3__45__cpo5beginE - _ZN34_INTERNAL_f40d82ee_4_k_cu_0d0b11146thrust24THRUST_300001_SM_1000_NS6system3cpp3parE)
_ZN34_INTERNAL_f40d82ee_4_k_cu_0d0b11146thrust24THRUST_300001_SM_1000_NS6system3cpp3parE:
	.zero		1
	.type		_ZN34_INTERNAL_f40d82ee_4_k_cu_0d0b11144cuda3std3__45__cpo5beginE,@object
	.size		_ZN34_INTERNAL_f40d82ee_4_k_cu_0d0b11144cuda3std3__45__cpo5beginE,(_ZN34_INTERNAL_f40d82ee_4_k_cu_0d0b11144cuda3std6ranges3__45__cpo5beginE - _ZN34_INTERNAL_f40d82ee_4_k_cu_0d0b11144cuda3std3__45__cpo5beginE)
_ZN34_INTERNAL_f40d82ee_4_k_cu_0d0b11144cuda3std3__45__cpo5beginE:
	.zero		1
	.type		_ZN34_INTERNAL_f40d82ee_4_k_cu_0d0b11144cuda3std6ranges3__45__cpo5beginE,@object
	.size		_ZN34_INTERNAL_f40d82ee_4_k_cu_0d0b11144cuda3std6ranges3__45__cpo5beginE,(_ZN34_INTERNAL_f40d82ee_4_k_cu_0d0b11146thrust24THRUST_300001_SM_1000_NS6deviceE - _ZN34_INTERNAL_f40d82ee_4_k_cu_0d0b11144cuda3std6ranges3__45__cpo5beginE)
_ZN34_INTERNAL_f40d82ee_4_k_cu_0d0b11144cuda3std6ranges3__45__cpo5beginE:
	.zero		1
	.type		_ZN34_INTERNAL_f40d82ee_4_k_cu_0d0b11146thrust24THRUST_300001_SM_1000_NS6deviceE,@object
	.size		_ZN34_INTERNAL_f40d82ee_4_k_cu_0d0b11146thrust24THRUST_300001_SM_1000_NS6deviceE,(_ZN34_INTERNAL_f40d82ee_4_k_cu_0d0b11144cuda3std3__47nulloptE - _ZN34_INTERNAL_f40d82ee_4_k_cu_0d0b11146thrust24THRUST_300001_SM_1000_NS6deviceE)
_ZN34_INTERNAL_f40d82ee_4_k_cu_0d0b11146thrust24THRUST_300001_SM_1000_NS6deviceE:
	.zero		1
	.type		_ZN34_INTERNAL_f40d82ee_4_k_cu_0d0b11144cuda3std3__47nulloptE,@object
	.size		_ZN34_INTERNAL_f40d82ee_4_k_cu_0d0b11144cuda3std3__47nulloptE,(_ZN34_INTERNAL_f40d82ee_4_k_cu_0d0b11144cuda3std6ranges3__45__cpo8distanceE - _ZN34_INTERNAL_f40d82ee_4_k_cu_0d0b11144cuda3std3__47nulloptE)
_ZN34_INTERNAL_f40d82ee_4_k_cu_0d0b11144cuda3std3__47nulloptE:
	.zero		1
	.type		_ZN34_INTERNAL_f40d82ee_4_k_cu_0d0b11144cuda3std6ranges3__45__cpo8distanceE,@object
	.size		_ZN34_INTERNAL_f40d82ee_4_k_cu_0d0b11144cuda3std6ranges3__45__cpo8distanceE,(_ZN34_INTERNAL_f40d82ee_4_k_cu_0d0b11146thrust24THRUST_300001_SM_1000_NS12placeholders2_4E - _ZN34_INTERNAL_f40d82ee_4_k_cu_0d0b11144cuda3std6ranges3__45__cpo8distanceE)
_ZN34_INTERNAL_f40d82ee_4_k_cu_0d0b11144cuda3std6ranges3__45__cpo8distanceE:
	.zero		1
	.type		_ZN34_INTERNAL_f40d82ee_4_k_cu_0d0b11146thrust24THRUST_300001_SM_1000_NS12placeholders2_4E,@object
	.size		_ZN34_INTERNAL_f40d82ee_4_k_cu_0d0b11146thrust24THRUST_300001_SM_1000_NS12placeholders2_4E,(_ZN34_INTERNAL_f40d82ee_4_k_cu_0d0b11144cuda3std3__45__cpo6rbeginE - _ZN34_INTERNAL_f40d82ee_4_k_cu_0d0b11146thrust24THRUST_300001_SM_1000_NS12placeholders2_4E)
_ZN34_INTERNAL_f40d82ee_4_k_cu_0d0b11146thrust24THRUST_300001_SM_1000_NS12placeholders2_4E:
	.zero		1
	.type		_ZN34_INTERNAL_f40d82ee_4_k_cu_0d0b11144cuda3std3__45__cpo6rbeginE,@object
	.size		_ZN34_INTERNAL_f40d82ee_4_k_cu_0d0b11144cuda3std3__45__cpo6rbeginE,(_ZN34_INTERNAL_f40d82ee_4_k_cu_0d0b11144cuda3std6ranges3__45__cpo7advanceE - _ZN34_INTERNAL_f40d82ee_4_k_cu_0d0b11144cuda3std3__45__cpo6rbeginE)
_ZN34_INTERNAL_f40d82ee_4_k_cu_0d0b11144cuda3std3__45__cpo6rbeginE:
	.zero		1
	.type		_ZN34_INTERNAL_f40d82ee_4_k_cu_0d0b11144cuda3std6ranges3__45__cpo7advanceE,@object
	.size		_ZN34_INTERNAL_f40d82ee_4_k_cu_0d0b11144cuda3std6ranges3__45__cpo7advanceE,(_ZN34_INTERNAL_f40d82ee_4_k_cu_0d0b11146thrust24THRUST_300001_SM_1000_NS12placeholders3_10E - _ZN34_INTERNAL_f40d82ee_4_k_cu_0d0b11144cuda3std6ranges3__45__cpo7advanceE)
_ZN34_INTERNAL_f40d82ee_4_k_cu_0d0b11144cuda3std6ranges3__45__cpo7advanceE:
	.zero		1
	.type		_ZN34_INTERNAL_f40d82ee_4_k_cu_0d0b11146thrust24THRUST_300001_SM_1000_NS12placeholders3_10E,@object
	.size		_ZN34_INTERNAL_f40d82ee_4_k_cu_0d0b11146thrust24THRUST_300001_SM_1000_NS12placeholders3_10E,(_ZN34_INTERNAL_f40d82ee_4_k_cu_0d0b11144cuda3std3__48in_placeE - _ZN34_INTERNAL_f40d82ee_4_k_cu_0d0b11146thrust24THRUST_300001_SM_1000_NS12placeholders3_10E)
_ZN34_INTERNAL_f40d82ee_4_k_cu_0d0b11146thrust24THRUST_300001_SM_1000_NS12placeholders3_10E:
	.zero		1
	.type		_ZN34_INTERNAL_f40d82ee_4_k_cu_0d0b11144cuda3std3__48in_placeE,@object
	.size		_ZN34_INTERNAL_f40d82ee_4_k_cu_0d0b11144cuda3std3__48in_placeE,(_ZN34_INTERNAL_f40d82ee_4_k_cu_0d0b11144cuda3std6ranges3__45__cpo4sizeE - _ZN34_INTERNAL_f40d82ee_4_k_cu_0d0b11144cuda3std3__48in_placeE)
_ZN34_INTERNAL_f40d82ee_4_k_cu_0d0b11144cuda3std3__48in_placeE:
	.zero		1
	.type		_ZN34_INTERNAL_f40d82ee_4_k_cu_0d0b11144cuda3std6ranges3__45__cpo4sizeE,@object
	.size		_ZN34_INTERNAL_f40d82ee_4_k_cu_0d0b11144cuda3std6ranges3__45__cpo4sizeE,(_ZN34_INTERNAL_f40d82ee_4_k_cu_0d0b11146thrust24THRUST_300001_SM_1000_NS12placeholders2_2E - _ZN34_INTERNAL_f40d82ee_4_k_cu_0d0b11144cuda3std6ranges3__45__cpo4sizeE)
_ZN34_INTERNAL_f40d82ee_4_k_cu_0d0b11144cuda3std6ranges3__45__cpo4sizeE:
	.zero		1
	.type		_ZN34_INTERNAL_f40d82ee_4_k_cu_0d0b11146thrust24THRUST_300001_SM_1000_NS12placeholders2_2E,@object
	.size		_ZN34_INTERNAL_f40d82ee_4_k_cu_0d0b11146thrust24THRUST_300001_SM_1000_NS12placeholders2_2E,(_ZN34_INTERNAL_f40d82ee_4_k_cu_0d0b11144cuda3std3__45__cpo6cbeginE - _ZN34_INTERNAL_f40d82ee_4_k_cu_0d0b11146thrust24THRUST_300001_SM_1000_NS12placeholders2_2E)
_ZN34_INTERNAL_f40d82ee_4_k_cu_0d0b11146thrust24THRUST_300001_SM_1000_NS12placeholders2_2E:
	.zero		1
	.type		_ZN34_INTERNAL_f40d82ee_4_k_cu_0d0b11144cuda3std3__45__cpo6cbeginE,@object
	.size		_ZN34_INTERNAL_f40d82ee_4_k_cu_0d0b11144cuda3std3__45__cpo6cbeginE,(_ZN34_INTERNAL_f40d82ee_4_k_cu_0d0b11144cuda3std6ranges3__45__cpo6cbeginE - _ZN34_INTERNAL_f40d82ee_4_k_cu_0d0b11144cuda3std3__45__cpo6cbeginE)
_ZN34_INTERNAL_f40d82ee_4_k_cu_0d0b11144cuda3std3__45__cpo6cbeginE:
	.zero		1
	.type		_ZN34_INTERNAL_f40d82ee_4_k_cu_0d0b11144cuda3std6ranges3__45__cpo6cbeginE,@object
	.size		_ZN34_INTERNAL_f40d82ee_4_k_cu_0d0b11144cuda3std6ranges3__45__cpo6cbeginE,(_ZN34_INTERNAL_f40d82ee_4_k_cu_0d0b11146thrust24THRUST_300001_SM_1000_NS12placeholders2_6E - _ZN34_INTERNAL_f40d82ee_4_k_cu_0d0b11144cuda3std6ranges3__45__cpo6cbeginE)
_ZN34_INTERNAL_f40d82ee_4_k_cu_0d0b11144cuda3std6ranges3__45__cpo6cbeginE:
	.zero		1
	.type		_ZN34_INTERNAL_f40d82ee_4_k_cu_0d0b11146thrust24THRUST_300001_SM_1000_NS12placeholders2_6E,@object
	.size		_ZN34_INTERNAL_f40d82ee_4_k_cu_0d0b11146thrust24THRUST_300001_SM_1000_NS12placeholders2_6E,(_ZN34_INTERNAL_f40d82ee_4_k_cu_0d0b11144cuda3std3__45__cpo7crbeginE - _ZN34_INTERNAL_f40d82ee_4_k_cu_0d0b11146thrust24THRUST_300001_SM_1000_NS12placeholders2_6E)
_ZN34_INTERNAL_f40d82ee_4_k_cu_0d0b11146thrust24THRUST_300001_SM_1000_NS12placeholders2_6E:
	.zero		1
	.type		_ZN34_INTERNAL_f40d82ee_4_k_cu_0d0b11144cuda3std3__45__cpo7crbeginE,@object
	.size		_ZN34_INTERNAL_f40d82ee_4_k_cu_0d0b11144cuda3std3__45__cpo7crbeginE,(_ZN34_INTERNAL_f40d82ee_4_k_cu_0d0b11144cuda3std6ranges3__45__cpo4nextE - _ZN34_INTERNAL_f40d82ee_4_k_cu_0d0b11144cuda3std3__45__cpo7crbeginE)
_ZN34_INTERNAL_f40d82ee_4_k_cu_0d0b11144cuda3std3__45__cpo7crbeginE:
	.zero		1
	.type		_ZN34_INTERNAL_f40d82ee_4_k_cu_0d0b11144cuda3std6ranges3__45__cpo4nextE,@object
	.size		_ZN34_INTERNAL_f40d82ee_4_k_cu_0d0b11144cuda3std6ranges3__45__cpo4nextE,(_ZN34_INTERNAL_f40d82ee_4_k_cu_0d0b11144cuda3std6ranges3__45__cpo4swapE - _ZN34_INTERNAL_f40d82ee_4_k_cu_0d0b11144cuda3std6ranges3__45__cpo4nextE)
_ZN34_INTERNAL_f40d82ee_4_k_cu_0d0b11144cuda3std6ranges3__45__cpo4nextE:
	.zero		1
	.type		_ZN34_INTERNAL_f40d82ee_4_k_cu_0d0b11144cuda3std6ranges3__45__cpo4swapE,@object
	.size		_ZN34_INTERNAL_f40d82ee_4_k_cu_0d0b11144cuda3std6ranges3__45__cpo4swapE,(_ZN34_INTERNAL_f40d82ee_4_k_cu_0d0b11146thrust24THRUST_300001_SM_1000_NS8cuda_cub10par_nosyncE - _ZN34_INTERNAL_f40d82ee_4_k_cu_0d0b11144cuda3std6ranges3__45__cpo4swapE)
_ZN34_INTERNAL_f40d82ee_4_k_cu_0d0b11144cuda3std6ranges3__45__cpo4swapE:
	.zero		1
	.type		_ZN34_INTERNAL_f40d82ee_4_k_cu_0d0b11146thrust24THRUST_300001_SM_1000_NS8cuda_cub10par_nosyncE,@object
	.size		_ZN34_INTERNAL_f40d82ee_4_k_cu_0d0b11146thrust24THRUST_300001_SM_1000_NS8cuda_cub10par_nosyncE,(_ZN34_INTERNAL_f40d82ee_4_k_cu_0d0b11146thrust24THRUST_300001_SM_1000_NS3seqE - _ZN34_INTERNAL_f40d82ee_4_k_cu_0d0b11146thrust24THRUST_300001_SM_1000_NS8cuda_cub10par_nosyncE)
_ZN34_INTERNAL_f40d82ee_4_k_cu_0d0b11146thrust24THRUST_300001_SM_1000_NS8cuda_cub10par_nosyncE:
	.zero		1
	.type		_ZN34_INTERNAL_f40d82ee_4_k_cu_0d0b11146thrust24THRUST_300001_SM_1000_NS3seqE,@object
	.size		_ZN34_INTERNAL_f40d82ee_4_k_cu_0d0b11146thrust24THRUST_300001_SM_1000_NS3seqE,(_ZN34_INTERNAL_f40d82ee_4_k_cu_0d0b11144cuda3std3__420unreachable_sentinelE - _ZN34_INTERNAL_f40d82ee_4_k_cu_0d0b11146thrust24THRUST_300001_SM_1000_NS3seqE)
_ZN34_INTERNAL_f40d82ee_4_k_cu_0d0b11146thrust24THRUST_300001_SM_1000_NS3seqE:
	.zero		1
	.type		_ZN34_INTERNAL_f40d82ee_4_k_cu_0d0b11144cuda3std3__420unreachable_sentinelE,@object
	.size		_ZN34_INTERNAL_f40d82ee_4_k_cu_0d0b11144cuda3std3__420unreachable_sentinelE,(_ZN34_INTERNAL_f40d82ee_4_k_cu_0d0b11144cuda3std6ranges3__45__cpo5ssizeE - _ZN34_INTERNAL_f40d82ee_4_k_cu_0d0b11144cuda3std3__420unreachable_sentinelE)
_ZN34_INTERNAL_f40d82ee_4_k_cu_0d0b11144cuda3std3__420unreachable_sentinelE:
	.zero		1
	.type		_ZN34_INTERNAL_f40d82ee_4_k_cu_0d0b11144cuda3std6ranges3__45__cpo5ssizeE,@object
	.size		_ZN34_INTERNAL_f40d82ee_4_k_cu_0d0b11144cuda3std6ranges3__45__cpo5ssizeE,(_ZN34_INTERNAL_f40d82ee_4_k_cu_0d0b11146thrust24THRUST_300001_SM_1000_NS12placeholders2_3E - _ZN34_INTERNAL_f40d82ee_4_k_cu_0d0b11144cuda3std6ranges3__45__cpo5ssizeE)
_ZN34_INTERNAL_f40d82ee_4_k_cu_0d0b11144cuda3std6ranges3__45__cpo5ssizeE:
	.zero		1
	.type		_ZN34_INTERNAL_f40d82ee_4_k_cu_0d0b11146thrust24THRUST_300001_SM_1000_NS12placeholders2_3E,@object
	.size		_ZN34_INTERNAL_f40d82ee_4_k_cu_0d0b11146thrust24THRUST_300001_SM_1000_NS12placeholders2_3E,(_ZN34_INTERNAL_f40d82ee_4_k_cu_0d0b11144cuda3std3__45__cpo4cendE - _ZN34_INTERNAL_f40d82ee_4_k_cu_0d0b11146thrust24THRUST_300001_SM_1000_NS12placeholders2_3E)
_ZN34_INTERNAL_f40d82ee_4_k_cu_0d0b11146thrust24THRUST_300001_SM_1000_NS12placeholders2_3E:
	.zero		1
	.type		_ZN34_INTERNAL_f40d82ee_4_k_cu_0d0b11144cuda3std3__45__cpo4cendE,@object
	.size		_ZN34_INTERNAL_f40d82ee_4_k_cu_0d0b11144cuda3std3__45__cpo4cendE,(_ZN34_INTERNAL_f40d82ee_4_k_cu_0d0b11144cuda3std6ranges3__45__cpo4cendE - _ZN34_INTERNAL_f40d82ee_4_k_cu_0d0b11144cuda3std3__45__cpo4cendE)
_ZN34_INTERNAL_f40d82ee_4_k_cu_0d0b11144cuda3std3__45__cpo4cendE:
	.zero		1
	.type		_ZN34_INTERNAL_f40d82ee_4_k_cu_0d0b11144cuda3std6ranges3__45__cpo4cendE,@object
	.size		_ZN34_INTERNAL_f40d82ee_4_k_cu_0d0b11144cuda3std6ranges3__45__cpo4cendE,(_ZN34_INTERNAL_f40d82ee_4_k_cu_0d0b11146thrust24THRUST_300001_SM_1000_NS12placeholders2_7E - _ZN34_INTERNAL_f40d82ee_4_k_cu_0d0b11144cuda3std6ranges3__45__cpo4cendE)
_ZN34_INTERNAL_f40d82ee_4_k_cu_0d0b11144cuda3std6ranges3__45__cpo4cendE:
	.zero		1
	.type		_ZN34_INTERNAL_f40d82ee_4_k_cu_0d0b11146thrust24THRUST_300001_SM_1000_NS12placeholders2_7E,@object
	.size		_ZN34_INTERNAL_f40d82ee_4_k_cu_0d0b11146thrust24THRUST_300001_SM_1000_NS12placeholders2_7E,(_ZN34_INTERNAL_f40d82ee_4_k_cu_0d0b11144cuda3std3__45__cpo5crendE - _ZN34_INTERNAL_f40d82ee_4_k_cu_0d0b11146thrust24THRUST_300001_SM_1000_NS12placeholders2_7E)
_ZN34_INTERNAL_f40d82ee_4_k_cu_0d0b11146thrust24THRUST_300001_SM_1000_NS12placeholders2_7E:
	.zero		1
	.type		_ZN34_INTERNAL_f40d82ee_4_k_cu_0d0b11144cuda3std3__45__cpo5crendE,@object
	.size		_ZN34_INTERNAL_f40d82ee_4_k_cu_0d0b11144cuda3std3__45__cpo5crendE,(_ZN34_INTERNAL_f40d82ee_4_k_cu_0d0b11144cuda3std6ranges3__45__cpo4prevE - _ZN34_INTERNAL_f40d82ee_4_k_cu_0d0b11144cuda3std3__45__cpo5crendE)
_ZN34_INTERNAL_f40d82ee_4_k_cu_0d0b11144cuda3std3__45__cpo5crendE:
	.zero		1
	.type		_ZN34_INTERNAL_f40d82ee_4_k_cu_0d0b11144cuda3std6ranges3__45__cpo4prevE,@object
	.size		_ZN34_INTERNAL_f40d82ee_4_k_cu_0d0b11144cuda3std6ranges3__45__cpo4prevE,(_ZN34_INTERNAL_f40d82ee_4_k_cu_0d0b11144cuda3std6ranges3__45__cpo9iter_moveE - _ZN34_INTERNAL_f40d82ee_4_k_cu_0d0b11144cuda3std6ranges3__45__cpo4prevE)
_ZN34_INTERNAL_f40d82ee_4_k_cu_0d0b11144cuda3std6ranges3__45__cpo4prevE:
	.zero		1
	.type		_ZN34_INTERNAL_f40d82ee_4_k_cu_0d0b11144cuda3std6ranges3__45__cpo9iter_moveE,@object
	.size		_ZN34_INTERNAL_f40d82ee_4_k_cu_0d0b11144cuda3std6ranges3__45__cpo9iter_moveE,(_ZN34_INTERNAL_f40d82ee_4_k_cu_0d0b11146thrust24THRUST_300001_SM_1000_NS6system6detail10sequential3seqE - _ZN34_INTERNAL_f40d82ee_4_k_cu_0d0b11144cuda3std6ranges3__45__cpo9iter_moveE)
_ZN34_INTERNAL_f40d82ee_4_k_cu_0d0b11144cuda3std6ranges3__45__cpo9iter_moveE:
	.zero		1
	.type		_ZN34_INTERNAL_f40d82ee_4_k_cu_0d0b11146thrust24THRUST_300001_SM_1000_NS6system6detail10sequential3seqE,@object
	.size		_ZN34_INTERNAL_f40d82ee_4_k_cu_0d0b11146thrust24THRUST_300001_SM_1000_NS6system6detail10sequential3seqE,(_ZN34_INTERNAL_f40d82ee_4_k_cu_0d0b11146thrust24THRUST_300001_SM_1000_NS12placeholders2_9E - _ZN34_INTERNAL_f40d82ee_4_k_cu_0d0b11146thrust24THRUST_300001_SM_1000_NS6system6detail10sequential3seqE)
_ZN34_INTERNAL_f40d82ee_4_k_cu_0d0b11146thrust24THRUST_300001_SM_1000_NS6system6detail10sequential3seqE:
	.zero		1
	.type		_ZN34_INTERNAL_f40d82ee_4_k_cu_0d0b11146thrust24THRUST_300001_SM_1000_NS12placeholders2_9E,@object
	.size		_ZN34_INTERNAL_f40d82ee_4_k_cu_0d0b11146thrust24THRUST_300001_SM_1000_NS12placeholders2_9E,(_ZN34_INTERNAL_f40d82ee_4_k_cu_0d0b11144cuda3std3__419piecewise_constructE - _ZN34_INTERNAL_f40d82ee_4_k_cu_0d0b11146thrust24THRUST_300001_SM_1000_NS12placeholders2_9E)
_ZN34_INTERNAL_f40d82ee_4_k_cu_0d0b11146thrust24THRUST_300001_SM_1000_NS12placeholders2_9E:
	.zero		1
	.type		_ZN34_INTERNAL_f40d82ee_4_k_cu_0d0b11144cuda3std3__419piecewise_constructE,@object
	.size		_ZN34_INTERNAL_f40d82ee_4_k_cu_0d0b11144cuda3std3__419piecewise_constructE,(_ZN34_INTERNAL_f40d82ee_4_k_cu_0d0b11144cuda3std6ranges3__45__cpo5cdataE - _ZN34_INTERNAL_f40d82ee_4_k_cu_0d0b11144cuda3std3__419piecewise_constructE)
_ZN34_INTERNAL_f40d82ee_4_k_cu_0d0b11144cuda3std3__419piecewise_constructE:
	.zero		1
	.type		_ZN34_INTERNAL_f40d82ee_4_k_cu_0d0b11144cuda3std6ranges3__45__cpo5cdataE,@object
	.size		_ZN34_INTERNAL_f40d82ee_4_k_cu_0d0b11144cuda3std6ranges3__45__cpo5cdataE,(_ZN34_INTERNAL_f40d82ee_4_k_cu_0d0b11146thrust24THRUST_300001_SM_1000_NS12placeholders2_1E - _ZN34_INTERNAL_f40d82ee_4_k_cu_0d0b11144cuda3std6ranges3__45__cpo5cdataE)
_ZN34_INTERNAL_f40d82ee_4_k_cu_0d0b11144cuda3std6ranges3__45__cpo5cdataE:
	.zero		1
	.type		_ZN34_INTERNAL_f40d82ee_4_k_cu_0d0b11146thrust24THRUST_300001_SM_1000_NS12placeholders2_1E,@object
	.size		_ZN34_INTERNAL_f40d82ee_4_k_cu_0d0b11146thrust24THRUST_300001_SM_1000_NS12placeholders2_1E,(_ZN34_INTERNAL_f40d82ee_4_k_cu_0d0b11144cuda3std3__45__cpo3endE - _ZN34_INTERNAL_f40d82ee_4_k_cu_0d0b11146thrust24THRUST_300001_SM_1000_NS12placeholders2_1E)
_ZN34_INTERNAL_f40d82ee_4_k_cu_0d0b11146thrust24THRUST_300001_SM_1000_NS12placeholders2_1E:
	.zero		1
	.type		_ZN34_INTERNAL_f40d82ee_4_k_cu_0d0b11144cuda3std3__45__cpo3endE,@object
	.size		_ZN34_INTERNAL_f40d82ee_4_k_cu_0d0b11144cuda3std3__45__cpo3endE,(_ZN34_INTERNAL_f40d82ee_4_k_cu_0d0b11144cuda3std6ranges3__45__cpo3endE - _ZN34_INTERNAL_f40d82ee_4_k_cu_0d0b11144cuda3std3__45__cpo3endE)
_ZN34_INTERNAL_f40d82ee_4_k_cu_0d0b11144cuda3std3__45__cpo3endE:
	.zero		1
	.type		_ZN34_INTERNAL_f40d82ee_4_k_cu_0d0b11144cuda3std6ranges3__45__cpo3endE,@object
	.size		_ZN34_INTERNAL_f40d82ee_4_k_cu_0d0b11144cuda3std6ranges3__45__cpo3endE,(_ZN34_INTERNAL_f40d82ee_4_k_cu_0d0b11146thrust24THRUST_300001_SM_1000_NS12placeholders2_5E - _ZN34_INTERNAL_f40d82ee_4_k_cu_0d0b11144cuda3std6ranges3__45__cpo3endE)
_ZN34_INTERNAL_f40d82ee_4_k_cu_0d0b11144cuda3std6ranges3__45__cpo3endE:
	.zero		1
	.type		_ZN34_INTERNAL_f40d82ee_4_k_cu_0d0b11146thrust24THRUST_300001_SM_1000_NS12placeholders2_5E,@object
	.size		_ZN34_INTERNAL_f40d82ee_4_k_cu_0d0b11146thrust24THRUST_300001_SM_1000_NS12placeholders2_5E,(_ZN34_INTERNAL_f40d82ee_4_k_cu_0d0b11144cuda3std3__45__cpo4rendE - _ZN34_INTERNAL_f40d82ee_4_k_cu_0d0b11146thrust24THRUST_300001_SM_1000_NS12placeholders2_5E)
_ZN34_INTERNAL_f40d82ee_4_k_cu_0d0b11146thrust24THRUST_300001_SM_1000_NS12placeholders2_5E:
	.zero		1
	.type		_ZN34_INTERNAL_f40d82ee_4_k_cu_0d0b11144cuda3std3__45__cpo4rendE,@object
	.size		_ZN34_INTERNAL_f40d82ee_4_k_cu_0d0b11144cuda3std3__45__cpo4rendE,(_ZN34_INTERNAL_f40d82ee_4_k_cu_0d0b11144cuda3std6ranges3__45__cpo9iter_swapE - _ZN34_INTERNAL_f40d82ee_4_k_cu_0d0b11144cuda3std3__45__cpo4rendE)
_ZN34_INTERNAL_f40d82ee_4_k_cu_0d0b11144cuda3std3__45__cpo4rendE:
	.zero		1
	.type		_ZN34_INTERNAL_f40d82ee_4_k_cu_0d0b11144cuda3std6ranges3__45__cpo9iter_swapE,@object
	.size		_ZN34_INTERNAL_f40d82ee_4_k_cu_0d0b11144cuda3std6ranges3__45__cpo9iter_swapE,(_ZN34_INTERNAL_f40d82ee_4_k_cu_0d0b11144cuda3std3__48unexpectE - _ZN34_INTERNAL_f40d82ee_4_k_cu_0d0b11144cuda3std6ranges3__45__cpo9iter_swapE)
_ZN34_INTERNAL_f40d82ee_4_k_cu_0d0b11144cuda3std6ranges3__45__cpo9iter_swapE:
	.zero		1
	.type		_ZN34_INTERNAL_f40d82ee_4_k_cu_0d0b11144cuda3std3__48unexpectE,@object
	.size		_ZN34_INTERNAL_f40d82ee_4_k_cu_0d0b11144cuda3std3__48unexpectE,(_ZN34_INTERNAL_f40d82ee_4_k_cu_0d0b11146thrust24THRUST_300001_SM_1000_NS8cuda_cub3parE - _ZN34_INTERNAL_f40d82ee_4_k_cu_0d0b11144cuda3std3__48unexpectE)
_ZN34_INTERNAL_f40d82ee_4_k_cu_0d0b11144cuda3std3__48unexpectE:
	.zero		1
	.type		_ZN34_INTERNAL_f40d82ee_4_k_cu_0d0b11146thrust24THRUST_300001_SM_1000_NS8cuda_cub3parE,@object
	.size		_ZN34_INTERNAL_f40d82ee_4_k_cu_0d0b11146thrust24THRUST_300001_SM_1000_NS8cuda_cub3parE,(.L_29 - _ZN34_INTERNAL_f40d82ee_4_k_cu_0d0b11146thrust24THRUST_300001_SM_1000_NS8cuda_cub3parE)
_ZN34_INTERNAL_f40d82ee_4_k_cu_0d0b11146thrust24THRUST_300001_SM_1000_NS8cuda_cub3parE:
	.zero		1
.L_29:


//--------------------- .nv.shared._ZN3cub18CUB_300001_SM_10006detail10radix_sort33DeviceRadixSortExclusiveSumKernelINS1_5radix10policy_hubIiNS0_8NullTypeEyE10Policy1000EyEEvPT0_ --------------------------
	.section	.nv.shared._ZN3cub18CUB_300001_SM_10006detail10radix_sort33DeviceRadixSortExclusiveSumKernelINS1_5radix10policy_hubIiNS0_8NullTypeEyE10Policy1000EyEEvPT0_,"aw",@nobits
	.sectionflags	@""
	.align	16
.nv.shared._ZN3cub18CUB_300001_SM_10006detail10radix_sort33DeviceRadixSortExclusiveSumKernelINS1_5radix10policy_hubIiNS0_8NullTypeEyE10Policy1000EyEEvPT0_:
	.zero		3360


//--------------------- .nv.shared._ZN3cub18CUB_300001_SM_10006detail10radix_sort30DeviceRadixSortHistogramKernelINS1_5radix10policy_hubIiNS0_8NullTypeEyE10Policy1000ELNS0_9SortOrderE0EiyNS1_21identity_decomposer_tEEEvPT2_PKT1_SB_iiT3_ --------------------------
	.section	.nv.shared._ZN3cub18CUB_300001_SM_10006detail10radix_sort30DeviceRadixSortHistogramKernelINS1_5radix10policy_hubIiNS0_8NullTypeEyE10Policy1000ELNS0_9SortOrderE0EiyNS1_21identity_decomposer_tEEEvPT2_PKT1_SB_iiT3_,"aw",@nobits
	.sectionflags	@""
	.align	4
.nv.shared._ZN3cub18CUB_300001_SM_10006detail10radix_sort30DeviceRadixSortHistogramKernelINS1_5radix10policy_hubIiNS0_8NullTypeEyE10Policy1000ELNS0_9SortOrderE0EiyNS1_21identity_decomposer_tEEEvPT2_PKT1_SB_iiT3_:
	.zero		5120


//--------------------- .nv.shared._ZN3cub18CUB_300001_SM_10006detail10radix_sort31DeviceRadixSortSingleTileKernelINS1_5radix10policy_hubIiNS0_8NullTypeEyE10Policy1000ELNS0_9SortOrderE0EiS6_yNS1_21identity_decomposer_tEEEvPKT1_PSB_PKT2_PSF_T3_iiT4_ --------------------------
	.section	.nv.shared._ZN3cub18CUB_300001_SM_10006detail10radix_sort31DeviceRadixSortSingleTileKernelINS1_5radix10policy_hubIiNS0_8NullTypeEyE10Policy1000ELNS0_9SortOrderE0EiS6_yNS1_21identity_decomposer_tEEEvPKT1_PSB_PKT2_PSF_T3_iiT4_,"aw",@nobits
	.sectionflags	@""
	.align	16
.nv.shared._ZN3cub18CUB_300001_SM_10006detail10radix_sort31DeviceRadixSortSingleTileKernelINS1_5radix10policy_hubIiNS0_8NullTypeEyE10Policy1000ELNS0_9SortOrderE0EiS6_yNS1_21identity_decomposer_tEEEvPKT1_PSB_PKT2_PSF_T3_iiT4_:
	.zero		34880


//--------------------- .nv.shared._Z14compact_kernelPKiPiS1_i --------------------------
	.section	.nv.shared._Z14compact_kernelPKiPiS1_i,"aw",@nobits
	.sectionflags	@""
	.align	4
.nv.shared._Z14compact_kernelPKiPiS1_i:
	.zero		2052


//--------------------- .nv.shared._Z13filter_kernelPKiPii --------------------------
	.section	.nv.shared._Z13filter_kernelPKiPii,"aw",@nobits
	.sectionflags	@""
	.align	4
.nv.shared._Z13filter_kernelPKiPii:
	.zero		2048


//--------------------- .nv.constant0._ZN3cub18CUB_300001_SM_10006detail10radix_sort29DeviceRadixSortOnesweepKernelINS1_5radix10policy_hubIiNS0_8NullTypeEyE10Policy1000ELNS0_9SortOrderE0EiS6_yiiNS1_21identity_decomposer_tEEEvPT5_SC_PT3_PKSD_PT1_PKSH_PT2_PKSL_T4_iiT6_ --------------------------
	.section	.nv.constant0._ZN3cub18CUB_300001_SM_10006detail10radix_sort29DeviceRadixSortOnesweepKernelINS1_5radix10policy_hubIiNS0_8NullTypeEyE10Policy1000ELNS0_9SortOrderE0EiS6_yiiNS1_21identity_decomposer_tEEEvPT5_SC_PT3_PKSD_PT1_PKSH_PT2_PKSL_T4_iiT6_,"a",@progbits
	.sectionflags	@""
	.align	4
.nv.constant0._ZN3cub18CUB_300001_SM_10006detail10radix_sort29DeviceRadixSortOnesweepKernelINS1_5radix10policy_hubIiNS0_8NullTypeEyE10Policy1000ELNS0_9SortOrderE0EiS6_yiiNS1_21identity_decomposer_tEEEvPT5_SC_PT3_PKSD_PT1_PKSH_PT2_PKSL_T4_iiT6_:
	.zero		973


//--------------------- .nv.constant0._ZN3cub18CUB_300001_SM_10006detail10radix_sort33DeviceRadixSortExclusiveSumKernelINS1_5radix10policy_hubIiNS0_8NullTypeEyE10Policy1000EyEEvPT0_ --------------------------
	.section	.nv.constant0._ZN3cub18CUB_300001_SM_10006detail10radix_sort33DeviceRadixSortExclusiveSumKernelINS1_5radix10policy_hubIiNS0_8NullTypeEyE10Policy1000EyEEvPT0_,"a",@progbits
	.sectionflags	@""
	.align	4
.nv.constant0._ZN3cub18CUB_300001_SM_10006detail10radix_sort33DeviceRadixSortExclusiveSumKernelINS1_5radix10policy_hubIiNS0_8NullTypeEyE10Policy1000EyEEvPT0_:
	.zero		904


//--------------------- .nv.constant0._ZN3cub18CUB_300001_SM_10006detail10radix_sort30DeviceRadixSortHistogramKernelINS1_5radix10policy_hubIiNS0_8NullTypeEyE10Policy1000ELNS0_9SortOrderE0EiyNS1_21identity_decomposer_tEEEvPT2_PKT1_SB_iiT3_ --------------------------
	.section	.nv.constant0._ZN3cub18CUB_300001_SM_10006detail10radix_sort30DeviceRadixSortHistogramKernelINS1_5radix10policy_hubIiNS0_8NullTypeEyE10Policy1000ELNS0_9SortOrderE0EiyNS1_21identity_decomposer_tEEEvPT2_PKT1_SB_iiT3_,"a",@progbits
	.sectionflags	@""
	.align	4
.nv.constant0._ZN3cub18CUB_300001_SM_10006detail10radix_sort30DeviceRadixSortHistogramKernelINS1_5radix10policy_hubIiNS0_8NullTypeEyE10Policy1000ELNS0_9SortOrderE0EiyNS1_21identity_decomposer_tEEEvPT2_PKT1_SB_iiT3_:
	.zero		929


//--------------------- .nv.constant0._ZN3cub18CUB_300001_SM_10006detail10radix_sort31DeviceRadixSortSingleTileKernelINS1_5radix10policy_hubIiNS0_8NullTypeEyE10Policy1000ELNS0_9SortOrderE0EiS6_yNS1_21identity_decomposer_tEEEvPKT1_PSB_PKT2_PSF_T3_iiT4_ --------------------------
	.section	.nv.constant0._ZN3cub18CUB_300001_SM_10006detail10radix_sort31DeviceRadixSortSingleTileKernelINS1_5radix10policy_hubIiNS0_8NullTypeEyE10Policy1000ELNS0_9SortOrderE0EiS6_yNS1_21identity_decomposer_tEEEvPKT1_PSB_PKT2_PSF_T3_iiT4_,"a",@progbits
	.sectionflags	@""
	.align	4
.nv.constant0._ZN3cub18CUB_300001_SM_10006detail10radix_sort31DeviceRadixSortSingleTileKernelINS1_5radix10policy_hubIiNS0_8NullTypeEyE10Policy1000ELNS0_9SortOrderE0EiS6_yNS1_21identity_decomposer_tEEEvPKT1_PSB_PKT2_PSF_T3_iiT4_:
	.zero		945


//--------------------- .nv.constant0._ZN3cub18CUB_300001_SM_10006detail11EmptyKernelIvEEvv --------------------------
	.section	.nv.constant0._ZN3cub18CUB_300001_SM_10006detail11EmptyKernelIvEEvv,"a",@progbits
	.sectionflags	@""
	.align	4
.nv.constant0._ZN3cub18CUB_300001_SM_10006detail11EmptyKernelIvEEvv:
	.zero		896


//--------------------- .nv.constant0._Z14compact_kernelPKiPiS1_i --------------------------
	.section	.nv.constant0._Z14compact_kernelPKiPiS1_i,"a",@progbits
	.sectionflags	@""
	.align	4
.nv.constant0._Z14compact_kernelPKiPiS1_i:
	.zero		924


//--------------------- .nv.constant0._Z13filter_kernelPKiPii --------------------------
	.section	.nv.constant0._Z13filter_kernelPKiPii,"a",@progbits
	.sectionflags	@""
	.align	4
.nv.constant0._Z13filter_kernelPKiPii:
	.zero		916


//--------------------- SYMBOLS --------------------------

	.type		.nv.reservedSmem.offset0,@object
	.size		.nv.reservedSmem.offset0,0x4
	.type		.nv.reservedSmem.cap,@object
	.size		.nv.reservedSmem.cap,0x4
